def matmul_kernel(
    a_ptr,
    b_ptr,
    c_ptr,
    M,
    N,
    K,
    stride_am,
    stride_ak,
    stride_bk,
    stride_bn,
    stride_cm,
    stride_cn,
    BLOCK_M: tl.constexpr,
    BLOCK_N: tl.constexpr,
    BLOCK_K: tl.constexpr,
    GROUP_M: tl.constexpr,
):
    pid = tl.program_id(axis=0)
    num_pid_m = tl.cdiv(M, BLOCK_M)
    num_pid_n = tl.cdiv(N, BLOCK_N)
    num_pid_in_group = GROUP_M * num_pid_n
    group_id = pid // num_pid_in_group
    first_pid_m = group_id * GROUP_M
    group_size_m = min(num_pid_m - first_pid_m, GROUP_M)
    pid_m = first_pid_m + ((pid % num_pid_in_group) % group_size_m)
    pid_n = (pid % num_pid_in_group) // group_size_m

    offs_am = (pid_m * BLOCK_M + tl.arange(0, BLOCK_M)) % M
    offs_bn = (pid_n * BLOCK_N + tl.arange(0, BLOCK_N)) % N
    offs_k = tl.arange(0, BLOCK_K)
    a_ptrs = a_ptr + offs_am[:, None] * stride_am + offs_k[None, :] * stride_ak
    b_ptrs = b_ptr + offs_k[:, None] * stride_bk + offs_bn[None, :] * stride_bn

    acc = tl.zeros((BLOCK_M, BLOCK_N), dtype=tl.float32)
    for kk in range(0, tl.cdiv(K, BLOCK_K)):
        a = tl.load(a_ptrs, mask=offs_k[None, :] < K - kk * BLOCK_K, other=0.0)
        b = tl.load(b_ptrs, mask=offs_k[:, None] < K - kk * BLOCK_K, other=0.0)
        acc = tl.dot(a, b, acc)
        a_ptrs += BLOCK_K * stride_ak
        b_ptrs += BLOCK_K * stride_bk

    c = acc.to(c_ptr.dtype.element_ty)
    offs_cm = pid_m * BLOCK_M + tl.arange(0, BLOCK_M)
    offs_cn = pid_n * BLOCK_N + tl.arange(0, BLOCK_N)
    c_ptrs = c_ptr + offs_cm[:, None] * stride_cm + offs_cn[None, :] * stride_cn
    mask = (offs_cm[:, None] < M) & (offs_cn[None, :] < N)
    tl.store(c_ptrs, c, mask=mask)

# config = {"BLOCK_K": 64, "BLOCK_M": 128, "BLOCK_N": 128, "GROUP_M": 8, "arch": "sm_100", "dtype": "fp8e5m2", "num_ctas": 1, "num_stages": 3, "num_warps": 1}
# arch = sm_100


// ===== COMPILED SASS (sm_100a) =====

	.target	sm_100a

	.elftype	@"ET_EXEC"


//--------------------- .note.nv.tkinfo           --------------------------
	.section	.note.nv.tkinfo,"",@"SHT_NOTE"
	.sectionflags	@"SHF_NOTE_NV_TKINFO"
	.tkinfo
        /*0018*/ 	.word	0x00000081
        /*0030*/ 	.string	""
        /*0030*/ 	.string	"ptxas-blackwell"
        /*0030*/ 	.string	"Cuda compilation tools, release 12.9, V12.9.86"
        /*0030*/ 	.string	"Build cuda_12.9.r12.9/compiler.36037853_0"
        /*0030*/ 	.string	"-v  -suppress-debug-info  -lineinfo  -arch sm_100a "



//--------------------- .note.nv.cuver            --------------------------
	.section	.note.nv.cuver,"",@"SHT_NOTE"
	.sectionflags	@"SHF_NOTE_NV_CUVER"
        /*0018*/ 	.short	0x0001
        /*001a*/ 	.short	0x0064
        /*001c*/ 	.short	0x0001
        /*001e*/ 	.short	0x0000
        /*0020*/ 	.short	0x0001
        /*0022*/ 	.short	0x0000


//--------------------- .nv.info                  --------------------------
	.section	.nv.info,"",@"SHT_CUDA_INFO"
	.align	4


	//----- nvinfo : EIATTR_REGCOUNT
	.align		4
        /*0000*/ 	.byte	0x04, 0x2f
        /*0002*/ 	.short	(.L_1 - .L_0)
	.align		4
.L_0:
        /*0004*/ 	.word	index@(matmul_kernel)
        /*0008*/ 	.word	0x00000040


	//----- nvinfo : EIATTR_FRAME_SIZE
	.align		4
.L_1:
        /*000c*/ 	.byte	0x04, 0x11
        /*000e*/ 	.short	(.L_3 - .L_2)
	.align		4
.L_2:
        /*0010*/ 	.word	index@(matmul_kernel)
        /*0014*/ 	.word	0x000037e0


	//----- nvinfo : EIATTR_MIN_STACK_SIZE
	.align		4
.L_3:
        /*0018*/ 	.byte	0x04, 0x12
        /*001a*/ 	.short	(.L_5 - .L_4)
	.align		4
.L_4:
        /*001c*/ 	.word	index@(matmul_kernel)
        /*0020*/ 	.word	0x000037e0
.L_5:


//--------------------- .nv.info.matmul_kernel    --------------------------
	.section	.nv.info.matmul_kernel,"",@"SHT_CUDA_INFO"
	.sectionflags	@""
	.align	4


	//----- nvinfo : EIATTR_CUDA_API_VERSION
	.align		4
        /*0000*/ 	.byte	0x04, 0x37
        /*0002*/ 	.short	(.L_7 - .L_6)
.L_6:
        /*0004*/ 	.word	0x00000081


	//----- nvinfo : EIATTR_KPARAM_INFO
	.align		4
.L_7:
        /*0008*/ 	.byte	0x04, 0x17
        /*000a*/ 	.short	(.L_9 - .L_8)
.L_8:
        /*000c*/ 	.word	0x00000000
        /*0010*/ 	.short	0x000d
        /*0012*/ 	.short	0x0048
        /*0014*/ 	.byte	0x00, 0xf4, 0x21, 0x00


	//----- nvinfo : EIATTR_KPARAM_INFO
	.align		4
.L_9:
        /*0018*/ 	.byte	0x04, 0x17
        /*001a*/ 	.short	(.L_11 - .L_10)
.L_10:
        /*001c*/ 	.word	0x00000000
        /*0020*/ 	.short	0x000c
        /*0022*/ 	.short	0x0040
        /*0024*/ 	.byte	0x00, 0xf4, 0x21, 0x00


	//----- nvinfo : EIATTR_KPARAM_INFO
	.align		4
.L_11:
        /*0028*/ 	.byte	0x04, 0x17
        /*002a*/ 	.short	(.L_13 - .L_12)
.L_12:
        /*002c*/ 	.word	0x00000000
        /*0030*/ 	.short	0x000b
        /*0032*/ 	.short	0x0038
        /*0034*/ 	.byte	0x00, 0xf0, 0x11, 0x00


	//----- nvinfo : EIATTR_KPARAM_INFO
	.align		4
.L_13:
        /*0038*/ 	.byte	0x04, 0x17
        /*003a*/ 	.short	(.L_15 - .L_14)
.L_14:
        /*003c*/ 	.word	0x00000000
        /*0040*/ 	.short	0x000a
        /*0042*/ 	.short	0x0034
        /*0044*/ 	.byte	0x00, 0xf0, 0x11, 0x00


	//----- nvinfo : EIATTR_KPARAM_INFO
	.align		4
.L_15:
        /*0048*/ 	.byte	0x04, 0x17
        /*004a*/ 	.short	(.L_17 - .L_16)
.L_16:
        /*004c*/ 	.word	0x00000000
        /*0050*/ 	.short	0x0009
        /*0052*/ 	.short	0x0030
        /*0054*/ 	.byte	0x00, 0xf0, 0x11, 0x00


	//----- nvinfo : EIATTR_KPARAM_INFO
	.align		4
.L_17:
        /*0058*/ 	.byte	0x04, 0x17
        /*005a*/ 	.short	(.L_19 - .L_18)
.L_18:
        /*005c*/ 	.word	0x00000000
        /*0060*/ 	.short	0x0008
        /*0062*/ 	.short	0x002c
        /*0064*/ 	.byte	0x00, 0xf0, 0x11, 0x00


	//----- nvinfo : EIATTR_KPARAM_INFO
	.align		4
.L_19:
        /*0068*/ 	.byte	0x04, 0x17
        /*006a*/ 	.short	(.L_21 - .L_20)
.L_20:
        /*006c*/ 	.word	0x00000000
        /*0070*/ 	.short	0x0007
        /*0072*/ 	.short	0x0028
        /*0074*/ 	.byte	0x00, 0xf0, 0x11, 0x00


	//----- nvinfo : EIATTR_KPARAM_INFO
	.align		4
.L_21:
        /*0078*/ 	.byte	0x04, 0x17
        /*007a*/ 	.short	(.L_23 - .L_22)
.L_22:
        /*007c*/ 	.word	0x00000000
        /*0080*/ 	.short	0x0006
        /*0082*/ 	.short	0x0024
        /*0084*/ 	.byte	0x00, 0xf0, 0x11, 0x00


	//----- nvinfo : EIATTR_KPARAM_INFO
	.align		4
.L_23:
        /*0088*/ 	.byte	0x04, 0x17
        /*008a*/ 	.short	(.L_25 - .L_24)
.L_24:
        /*008c*/ 	.word	0x00000000
        /*0090*/ 	.short	0x0005
        /*0092*/ 	.short	0x0020
        /*0094*/ 	.byte	0x00, 0xf0, 0x11, 0x00


	//----- nvinfo : EIATTR_KPARAM_INFO
	.align		4
.L_25:
        /*0098*/ 	.byte	0x04, 0x17
        /*009a*/ 	.short	(.L_27 - .L_26)
.L_26:
        /*009c*/ 	.word	0x00000000
        /*00a0*/ 	.short	0x0004
        /*00a2*/ 	.short	0x001c
        /*00a4*/ 	.byte	0x00, 0xf0, 0x11, 0x00


	//----- nvinfo : EIATTR_KPARAM_INFO
	.align		4
.L_27:
        /*00a8*/ 	.byte	0x04, 0x17
        /*00aa*/ 	.short	(.L_29 - .L_28)
.L_28:
        /*00ac*/ 	.word	0x00000000
        /*00b0*/ 	.short	0x0003
        /*00b2*/ 	.short	0x0018
        /*00b4*/ 	.byte	0x00, 0xf0, 0x11, 0x00


	//----- nvinfo : EIATTR_KPARAM_INFO
	.align		4
.L_29:
        /*00b8*/ 	.byte	0x04, 0x17
        /*00ba*/ 	.short	(.L_31 - .L_30)
.L_30:
        /*00bc*/ 	.word	0x00000000
        /*00c0*/ 	.short	0x0002
        /*00c2*/ 	.short	0x0010
        /*00c4*/ 	.byte	0x00, 0xf4, 0x21, 0x00


	//----- nvinfo : EIATTR_KPARAM_INFO
	.align		4
.L_31:
        /*00c8*/ 	.byte	0x04, 0x17
        /*00ca*/ 	.short	(.L_33 - .L_32)
.L_32:
        /*00cc*/ 	.word	0x00000000
        /*00d0*/ 	.short	0x0001
        /*00d2*/ 	.short	0x0008
        /*00d4*/ 	.byte	0x00, 0xf4, 0x21, 0x00


	//----- nvinfo : EIATTR_KPARAM_INFO
	.align		4
.L_33:
        /*00d8*/ 	.byte	0x04, 0x17
        /*00da*/ 	.short	(.L_35 - .L_34)
.L_34:
        /*00dc*/ 	.word	0x00000000
        /*00e0*/ 	.short	0x0000
        /*00e2*/ 	.short	0x0000
        /*00e4*/ 	.byte	0x00, 0xf4, 0x21, 0x00


	//----- nvinfo : EIATTR_SPARSE_MMA_MASK
	.align		4
.L_35:
        /*00e8*/ 	.byte	0x03, 0x50
        /*00ea*/ 	.short	0x0000


	//----- nvinfo : EIATTR_MAXREG_COUNT
	.align		4
        /*00ec*/ 	.byte	0x03, 0x1b
        /*00ee*/ 	.short	0x00ff


	//----- nvinfo : EIATTR_NUM_BARRIERS
	.align		4
        /*00f0*/ 	.byte	0x02, 0x4c
        /*00f2*/ 	.byte	0x01
	.zero		1


	//----- nvinfo : EIATTR_ANNOTATIONS
	.align		4
        /*00f4*/ 	.byte	0x04, 0x55
        /*00f6*/ 	.short	(.L_37 - .L_36)


	//   ....[0]....
.L_36:
        /*00f8*/ 	.word	0x00000001
        /*00fc*/ 	.byte	0x70, 0x00, 0x00, 0x00, 0x01, 0x00, 0x00, 0x00, 0xb0, 0x00, 0x00, 0x00, 0x01, 0x00, 0x00, 0x00
        /* <DEDUP_REMOVED lines=3394> */
        /*d52c*/ 	.byte	0x80, 0x52, 0x03, 0x00


	//----- nvinfo : EIATTR_COOP_GROUP_MASK_REGIDS
	.align		4
.L_37:
        /*d530*/ 	.byte	0x04, 0x29
        /*d532*/ 	.short	(.L_39 - .L_38)


	//   ....[0]....
.L_38:
        /*d534*/ 	.word	0xffffffff


	//   ....[1]....
        /*d538*/ 	.word	0xffffffff


	//   ....[2]....
        /*d53c*/ 	.word	0xffffffff


	//   ....[3]....
        /*d540*/ 	.word	0xffffffff


	//   ....[4]....
        /*d544*/ 	.word	0xffffffff


	//   ....[5]....
        /*d548*/ 	.word	0xffffffff


	//   ....[6]....
        /*d54c*/ 	.word	0xffffffff


	//   ....[7]....
        /*d550*/ 	.word	0xffffffff


	//   ....[8]....
        /*d554*/ 	.word	0xffffffff


	//   ....[9]....
        /*d558*/ 	.word	0xffffffff


	//   ....[10]....
        /*d55c*/ 	.word	0xffffffff


	//   ....[11]....
        /*d560*/ 	.word	0xffffffff


	//   ....[12]....
        /*d564*/ 	.word	0xffffffff


	//   ....[13]....
        /*d568*/ 	.word	0xffffffff


	//   ....[14]....
        /*d56c*/ 	.word	0xffffffff


	//   ....[15]....
        /*d570*/ 	.word	0xffffffff


	//   ....[16]....
        /*d574*/ 	.word	0xffffffff


	//   ....[17]....
        /*d578*/ 	.word	0xffffffff


	//   ....[18]....
        /*d57c*/ 	.word	0xffffffff


	//   ....[19]....
        /*d580*/ 	.word	0xffffffff


	//   ....[20]....
        /*d584*/ 	.word	0xffffffff


	//   ....[21]....
        /*d588*/ 	.word	0xffffffff


	//   ....[22]....
        /*d58c*/ 	.word	0xffffffff


	//   ....[23]....
        /*d590*/ 	.word	0xffffffff


	//   ....[24]....
        /*d594*/ 	.word	0xffffffff


	//   ....[25]....
        /*d598*/ 	.word	0xffffffff


	//   ....[26]....
        /*d59c*/ 	.word	0xffffffff


	//   ....[27]....
        /*d5a0*/ 	.word	0xffffffff


	//   ....[28]....
        /*d5a4*/ 	.word	0xffffffff


	//   ....[29]....
        /*d5a8*/ 	.word	0xffffffff


	//   ....[30]....
        /*d5ac*/ 	.word	0xffffffff


	//   ....[31]....
        /*d5b0*/ 	.word	0xffffffff


	//   ....[32]....
        /*d5b4*/ 	.word	0xffffffff


	//   ....[33]....
        /*d5b8*/ 	.word	0xffffffff


	//   ....[34]....
        /*d5bc*/ 	.word	0xffffffff


	//   ....[35]....
        /*d5c0*/ 	.word	0xffffffff


	//   ....[36]....
        /*d5c4*/ 	.word	0xffffffff


	//   ....[37]....
        /*d5c8*/ 	.word	0xffffffff


	//   ....[38]....
        /*d5cc*/ 	.word	0xffffffff


	//   ....[39]....
        /*d5d0*/ 	.word	0xffffffff


	//   ....[40]....
        /*d5d4*/ 	.word	0xffffffff


	//   ....[41]....
        /*d5d8*/ 	.word	0xffffffff


	//   ....[42]....
        /*d5dc*/ 	.word	0xffffffff


	//   ....[43]....
        /*d5e0*/ 	.word	0xffffffff


	//   ....[44]....
        /*d5e4*/ 	.word	0xffffffff


	//   ....[45]....
        /*d5e8*/ 	.word	0xffffffff


	//   ....[46]....
        /*d5ec*/ 	.word	0xffffffff


	//   ....[47]....
        /*d5f0*/ 	.word	0xffffffff


	//   ....[48]....
        /*d5f4*/ 	.word	0xffffffff


	//   ....[49]....
        /*d5f8*/ 	.word	0xffffffff


	//   ....[50]....
        /*d5fc*/ 	.word	0xffffffff


	//   ....[51]....
        /*d600*/ 	.word	0xffffffff


	//   ....[52]....
        /*d604*/ 	.word	0xffffffff


	//   ....[53]....
        /*d608*/ 	.word	0xffffffff


	//   ....[54]....
        /*d60c*/ 	.word	0xffffffff


	//   ....[55]....
        /*d610*/ 	.word	0xffffffff


	//   ....[56]....
        /*d614*/ 	.word	0xffffffff


	//   ....[57]....
        /*d618*/ 	.word	0xffffffff


	//   ....[58]....
        /*d61c*/ 	.word	0xffffffff


	//   ....[59]....
        /*d620*/ 	.word	0xffffffff


	//   ....[60]....
        /*d624*/ 	.word	0xffffffff


	//   ....[61]....
        /*d628*/ 	.word	0xffffffff


	//   ....[62]....
        /*d62c*/ 	.word	0xffffffff


	//----- nvinfo : EIATTR_COOP_GROUP_INSTR_OFFSETS
	.align		4
.L_39:
        /*d630*/ 	.byte	0x04, 0x28
        /*d632*/ 	.short	(.L_41 - .L_40)


	//   ....[0]....
.L_40:
        /*d634*/ 	.word	0x0005abd0


	//   ....[1]....
        /*d638*/ 	.word	0x0005ae80


	//   ....[2]....
        /*d63c*/ 	.word	0x0005aef0


	//   ....[3]....
        /*d640*/ 	.word	0x0005af70


	//   ....[4]....
        /*d644*/ 	.word	0x0005b100


	//   ....[5]....
        /*d648*/ 	.word	0x0005b1e0


	//   ....[6]....
        /*d64c*/ 	.word	0x0005b310


	//   ....[7]....
        /*d650*/ 	.word	0x0005b390


	//   ....[8]....
        /*d654*/ 	.word	0x0005b3b0


	//   ....[9]....
        /*d658*/ 	.word	0x0005b410


	//   ....[10]....
        /*d65c*/ 	.word	0x0005bd40


	//   ....[11]....
        /*d660*/ 	.word	0x00072440


	//   ....[12]....
        /*d664*/ 	.word	0x000725f0


	//   ....[13]....
        /*d668*/ 	.word	0x00072610


	//   ....[14]....
        /*d66c*/ 	.word	0x00072900


	//   ....[15]....
        /*d670*/ 	.word	0x00072940


	//   ....[16]....
        /*d674*/ 	.word	0x000729b0


	//   ....[17]....
        /*d678*/ 	.word	0x00072a20


	//   ....[18]....
        /*d67c*/ 	.word	0x00072a60


	//   ....[19]....
        /*d680*/ 	.word	0x00072ba0


	//   ....[20]....
        /*d684*/ 	.word	0x00072bd0


	//   ....[21]....
        /*d688*/ 	.word	0x00072c70


	//   ....[22]....
        /*d68c*/ 	.word	0x00072c90


	//   ....[23]....
        /*d690*/ 	.word	0x00072d90


	//   ....[24]....
        /*d694*/ 	.word	0x00072de0


	//   ....[25]....
        /*d698*/ 	.word	0x00072e20


	//   ....[26]....
        /*d69c*/ 	.word	0x00072e50


	//   ....[27]....
        /*d6a0*/ 	.word	0x00072ed0


	//   ....[28]....
        /*d6a4*/ 	.word	0x00072ef0


	//   ....[29]....
        /*d6a8*/ 	.word	0x00073040


	//   ....[30]....
        /*d6ac*/ 	.word	0x00073070


	//   ....[31]....
        /*d6b0*/ 	.word	0x000730f0


	//   ....[32]....
        /*d6b4*/ 	.word	0x00073120


	//   ....[33]....
        /*d6b8*/ 	.word	0x00073290


	//   ....[34]....
        /*d6bc*/ 	.word	0x000732b0


	//   ....[35]....
        /*d6c0*/ 	.word	0x000732f0


	//   ....[36]....
        /*d6c4*/ 	.word	0x00073350


	//   ....[37]....
        /*d6c8*/ 	.word	0x000733d0


	//   ....[38]....
        /*d6cc*/ 	.word	0x00073400


	//   ....[39]....
        /*d6d0*/ 	.word	0x00073580


	//   ....[40]....
        /*d6d4*/ 	.word	0x000735c0


	//   ....[41]....
        /*d6d8*/ 	.word	0x00073650


	//   ....[42]....
        /*d6dc*/ 	.word	0x00073780


	//   ....[43]....
        /*d6e0*/ 	.word	0x000737b0


	//   ....[44]....
        /*d6e4*/ 	.word	0x000737e0


	//   ....[45]....
        /*d6e8*/ 	.word	0x00073880


	//   ....[46]....
        /*d6ec*/ 	.word	0x000739b0


	//   ....[47]....
        /*d6f0*/ 	.word	0x000739e0


	//   ....[48]....
        /*d6f4*/ 	.word	0x00073a10


	//   ....[49]....
        /*d6f8*/ 	.word	0x00073b80


	//   ....[50]....
        /*d6fc*/ 	.word	0x00073ea0


	//   ....[51]....
        /*d700*/ 	.word	0x00073ec0


	//   ....[52]....
        /*d704*/ 	.word	0x00073ee0


	//   ....[53]....
        /*d708*/ 	.word	0x00073f00


	//   ....[54]....
        /*d70c*/ 	.word	0x00073f20


	//   ....[55]....
        /*d710*/ 	.word	0x00073f40


	//   ....[56]....
        /*d714*/ 	.word	0x00073f80


	//   ....[57]....
        /*d718*/ 	.word	0x00073fa0


	//   ....[58]....
        /*d71c*/ 	.word	0x00073fe0


	//   ....[59]....
        /*d720*/ 	.word	0x00074020


	//   ....[60]....
        /*d724*/ 	.word	0x000740e0


	//   ....[61]....
        /*d728*/ 	.word	0x00074110


	//   ....[62]....
        /*d72c*/ 	.word	0x00074140


	//----- nvinfo : EIATTR_VRC_CTA_INIT_COUNT
	.align		4
.L_41:
        /*d730*/ 	.byte	0x02, 0x4a
	.zero		1
	.zero		1


	//----- nvinfo : EIATTR_EXIT_INSTR_OFFSETS
	.align		4
        /*d734*/ 	.byte	0x04, 0x1c
        /*d736*/ 	.short	(.L_43 - .L_42)


	//   ....[0]....
.L_42:
        /*d738*/ 	.word	0x0007e880


	//   ....[1]....
        /*d73c*/ 	.word	0x0007e8b0


	//----- nvinfo : EIATTR_REQNTID
	.align		4
.L_43:
        /*d740*/ 	.byte	0x04, 0x10
        /*d742*/ 	.short	(.L_45 - .L_44)
.L_44:
        /*d744*/ 	.word	0x00000020
        /*d748*/ 	.word	0x00000001
        /*d74c*/ 	.word	0x00000001


	//----- nvinfo : EIATTR_CBANK_PARAM_SIZE
	.align		4
.L_45:
        /*d750*/ 	.byte	0x03, 0x19
        /*d752*/ 	.short	0x0050


	//----- nvinfo : EIATTR_PARAM_CBANK
	.align		4
        /*d754*/ 	.byte	0x04, 0x0a
        /*d756*/ 	.short	(.L_47 - .L_46)
	.align		4
.L_46:
        /*d758*/ 	.word	index@(.nv.constant0.matmul_kernel)
        /*d75c*/ 	.short	0x0380
        /*d75e*/ 	.short	0x0050


	//----- nvinfo : EIATTR_SW_WAR
	.align		4
.L_47:
        /*d760*/ 	.byte	0x04, 0x36
        /*d762*/ 	.short	(.L_49 - .L_48)
.L_48:
        /*d764*/ 	.word	0x00000008
.L_49:


//--------------------- .nv.compat                --------------------------
	.section	.nv.compat,"",@"SHT_CUDA_COMPAT_INFO"
	.align	4
        /*0000*/ 	.byte	0x02, 0x02, 0x02, 0x00, 0x02, 0x05, 0x05, 0x00, 0x02, 0x03, 0x00, 0x00, 0x02, 0x06, 0x01, 0x00


//--------------------- .nv.callgraph             --------------------------
	.section	.nv.callgraph,"",@"SHT_CUDA_CALLGRAPH"
	.align	4
	.sectionentsize	8
	.align		4
        /*0000*/ 	.word	0x00000000
	.align		4
        /*0004*/ 	.word	0xffffffff
	.align		4
        /*0008*/ 	.word	0x00000000
	.align		4
        /*000c*/ 	.word	0xfffffffe
	.align		4
        /*0010*/ 	.word	0x00000000
	.align		4
        /*0014*/ 	.word	0xfffffffd
	.align		4
        /*0018*/ 	.word	0x00000000
	.align		4
        /*001c*/ 	.word	0xfffffffc


//--------------------- .text.matmul_kernel       --------------------------
	.section	.text.matmul_kernel,"ax",@progbits
	.align	128
        .global         matmul_kernel
        .type           matmul_kernel,@function
        .size           matmul_kernel,(.L_x_3 - matmul_kernel)
        .other          matmul_kernel,@"STO_CUDA_ENTRY STV_DEFAULT"
matmul_kernel:
.text.matmul_kernel:
[----:B------:R-:W0:Y:S02]  /*0000*/  LDC R1, c[0x0][0x37c] ;  /* 0x0000df00ff017b82 */ /* 0x000e240000000800 */
[----:B0-----:R-:W-:-:S06]  /*0010*/  VIADD R1, R1, 0xffffc820 ;  /* 0xffffc82001017836 */ /* 0x001fcc0000000000 */
[----:B------:R-:W0:Y:S01]  /*0020*/  LDC.64 R2, c[0x0][0x398] ;  /* 0x0000e600ff027b82 */ /* 0x000e220000000a00 */
[----:B------:R-:W1:Y:S01]  /*0030*/  S2R R7, SR_CTAID.X ;  /* 0x0000000000077919 */ /* 0x000e620000002500 */
[----:B------:R-:W2:Y:S01]  /*0040*/  LDCU UR7, c[0x0][0x3a0] ;  /* 0x00007400ff0777ac */ /* 0x000ea20008000800 */
[----:B------:R-:W-:Y:S02]  /*0050*/  CS2R R52, SRZ ;  /* 0x0000000000347805 */ /* 0x000fe4000001ff00 */
[----:B------:R-:W-:Y:S01]  /*0060*/  CS2R R54, SRZ ;  /* 0x0000000000367805 */ /* 0x000fe2000001ff00 */
[----:B------:R-:W-:Y:S01]  /*0070*/  STL [R1+0x70], RZ ;  /* 0x000070ff01007387 */ /* 0x000fe20000100800 */
[----:B------:R-:W-:Y:S02]  /*0080*/  CS2R R48, SRZ ;  /* 0x0000000000307805 */ /* 0x000fe4000001ff00 */
[----:B------:R-:W-:Y:S01]  /*0090*/  CS2R R50, SRZ ;  /* 0x0000000000327805 */ /* 0x000fe2000001ff00 */
[----:B------:R-:W3:Y:S01]  /*00a0*/  S2UR UR5, SR_CgaCtaId ;  /* 0x00000000000579c3 */ /* 0x000ee20000008800 */
[----:B------:R-:W-:Y:S01]  /*00b0*/  STL [R1+0x74], RZ ;  /* 0x000074ff01007387 */ /* 0x000fe20000100800 */
[----:B------:R-:W-:-:S02]  /*00c0*/  CS2R R44, SRZ ;  /* 0x00000000002c7805 */ /* 0x000fc4000001ff00 */
[----:B------:R-:W-:Y:S02]  /*00d0*/  CS2R R46, SRZ ;  /* 0x00000000002e7805 */ /* 0x000fe4000001ff00 */
[----:B------:R-:W-:Y:S01]  /*00e0*/  CS2R R40, SRZ ;  /* 0x0000000000287805 */ /* 0x000fe2000001ff00 */
[----:B------:R-:W-:Y:S01]  /*00f0*/  STL [R1+0x78], RZ ;  /* 0x000078ff01007387 */ /* 0x000fe20000100800 */
[----:B------:R-:W-:Y:S01]  /*0100*/  CS2R R42, SRZ ;  /* 0x00000000002a7805 */ /* 0x000fe2000001ff00 */
[----:B------:R-:W-:Y:S01]  /*0110*/  UMOV UR4, 0x400 ;  /* 0x0000040000047882 */ /* 0x000fe20000000000 */
[----:B------:R-:W4:Y:S01]  /*0120*/  LDCU.64 UR40, c[0x0][0x358] ;  /* 0x00006b00ff2877ac */ /* 0x000f220008000a00 */
[----:B------:R-:W-:Y:S01]  /*0130*/  STL [R1+0x7c], RZ ;  /* 0x00007cff01007387 */ /* 0x000fe20000100800 */
[----:B--2---:R-:W-:-:S03]  /*0140*/  UIADD3 UR7, UPT, UPT, UR7, 0x3f, URZ ;  /* 0x0000003f07077890 */ /* 0x004fc6000fffe0ff */
[----:B------:R-:W-:Y:S01]  /*0150*/  STL [R1+0xe0], RZ ;  /* 0x0000e0ff01007387 */ /* 0x000fe20000100800 */
[----:B0-----:R-:W-:-:S03]  /*0160*/  VIADD R0, R3, 0x7f ;  /* 0x0000007f03007836 */ /* 0x001fc60000000000 */
[----:B------:R-:W-:Y:S01]  /*0170*/  STL [R1+0xe4], RZ ;  /* 0x0000e4ff01007387 */ /* 0x000fe20000100800 */
[----:B------:R-:W-:-:S03]  /*0180*/  UISETP.GE.AND UP0, UPT, UR7, 0x40, UPT ;  /* 0x000000400700788c */ /* 0x000fc6000bf06270 */
[----:B------:R-:W-:Y:S01]  /*0190*/  STL [R1+0xe8], RZ ;  /* 0x0000e8ff01007387 */ /* 0x000fe20000100800 */
[----:B------:R-:W-:Y:S01]  /*01a0*/  SHF.R.S32.HI R5, RZ, 0x1f, R0 ;  /* 0x0000001fff057819 */ /* 0x000fe20000011400 */
[----:B---3--:R-:W-:Y:S02]  /*01b0*/  ULEA UR4, UR5, UR4, 0x18 ;  /* 0x0000000405047291 */ /* 0x008fe4000f8ec0ff */
[----:B------:R-:W-:Y:S01]  /*01c0*/  STL [R1+0xec], RZ ;  /* 0x0000ecff01007387 */ /* 0x000fe20000100800 */
[----:B------:R-:W-:Y:S02]  /*01d0*/  LEA.HI R5, R5, R0, RZ, 0x7 ;  /* 0x0000000005057211 */ /* 0x000fe400078f38ff */
[----:B-1----:R-:W-:Y:S01]  /*01e0*/  IABS R10, R7 ;  /* 0x00000007000a7213 */ /* 0x002fe20000000000 */
[----:B------:R-:W-:Y:S01]  /*01f0*/  STL [R1+0x130], RZ ;  /* 0x000130ff01007387 */ /* 0x000fe20000100800 */
[----:B------:R-:W-:-:S03]  /*0200*/  SHF.R.S32.HI R5, RZ, 0x7, R5 ;  /* 0x00000007ff057819 */ /* 0x000fc60000011405 */
[----:B------:R-:W-:Y:S02]  /*0210*/  STL [R1+0x134], RZ ;  /* 0x000134ff01007387 */ /* 0x000fe40000100800 */
[----:B------:R-:W-:Y:S02]  /*0220*/  IMAD.SHL.U32 R6, R5, 0x8, RZ ;  /* 0x0000000805067824 */ /* 0x000fe400078e00ff */
[----:B------:R-:W-:Y:S03]  /*0230*/  STL [R1+0x138], RZ ;  /* 0x000138ff01007387 */ /* 0x000fe60000100800 */
[-C--:B------:R-:W-:Y:S01]  /*0240*/  IABS R9, R6.reuse ;  /* 0x0000000600097213 */ /* 0x080fe20000000000 */
[----:B------:R-:W-:Y:S01]  /*0250*/  STL [R1+0x13c], RZ ;  /* 0x00013cff01007387 */ /* 0x000fe20000100800 */
[----:B------:R-:W-:Y:S02]  /*0260*/  IABS R12, R6 ;  /* 0x00000006000c7213 */ /* 0x000fe40000000000 */
[----:B------:R-:W0:Y:S01]  /*0270*/  I2F.RP R0, R9 ;  /* 0x0000000900007306 */ /* 0x000e220000209400 */
[----:B------:R-:W-:Y:S04]  /*0280*/  STL [R1+0x180], RZ ;  /* 0x000180ff01007387 */ /* 0x000fe80000100800 */
[----:B------:R-:W-:Y:S04]  /*0290*/  STL [R1+0x184], RZ ;  /* 0x000184ff01007387 */ /* 0x000fe80000100800 */
[----:B------:R-:W-:Y:S04]  /*02a0*/  STL [R1+0x188], RZ ;  /* 0x000188ff01007387 */ /* 0x000fe80000100800 */
[----:B------:R-:W-:Y:S01]  /*02b0*/  STL [R1+0x18c], RZ ;  /* 0x00018cff01007387 */ /* 0x000fe20000100800 */
[----:B0-----:R-:W0:Y:S03]  /*02c0*/  MUFU.RCP R0, R0 ;  /* 0x0000000000007308 */ /* 0x001e260000001000 */
[----:B------:R-:W-:Y:S04]  /*02d0*/  STL [R1+0x90], RZ ;  /* 0x000090ff01007387 */ /* 0x000fe80000100800 */
[----:B------:R-:W-:Y:S04]  /*02e0*/  STL [R1+0x94], RZ ;  /* 0x000094ff01007387 */ /* 0x000fe80000100800 */
[----:B------:R-:W-:Y:S04]  /*02f0*/  STL [R1+0x98], RZ ;  /* 0x000098ff01007387 */ /* 0x000fe80000100800 */
[----:B------:R-:W-:Y:S01]  /*0300*/  STL [R1+0x9c], RZ ;  /* 0x00009cff01007387 */ /* 0x000fe20000100800 */
[----:B0-----:R-:W-:-:S03]  /*0310*/  VIADD R4, R0, 0xffffffe ;  /* 0x0ffffffe00047836 */ /* 0x001fc60000000000 */
[----:B------:R-:W-:Y:S01]  /*0320*/  STL [R1+0xb0], RZ ;  /* 0x0000b0ff01007387 */ /* 0x000fe20000100800 */
[----:B------:R-:W-:Y:S01]  /*0330*/  IMAD.MOV R0, RZ, RZ, -R12 ;  /* 0x000000ffff007224 */ /* 0x000fe200078e0a0c */
[----:B------:R0:W1:Y:S02]  /*0340*/  F2I.FTZ.U32.TRUNC.NTZ R5, R4 ;  /* 0x0000000400057305 */ /* 0x000064000021f000 */
[----:B------:R-:W-:Y:S04]  /*0350*/  STL [R1+0xb4], RZ ;  /* 0x0000b4ff01007387 */ /* 0x000fe80000100800 */
[----:B------:R-:W-:Y:S04]  /*0360*/  STL [R1+0xb8], RZ ;  /* 0x0000b8ff01007387 */ /* 0x000fe80000100800 */
[----:B------:R-:W-:Y:S01]  /*0370*/  STL [R1+0xbc], RZ ;  /* 0x0000bcff01007387 */ /* 0x000fe20000100800 */
[----:B0-----:R-:W-:-:S03]  /*0380*/  IMAD.MOV.U32 R4, RZ, RZ, RZ ;  /* 0x000000ffff047224 */ /* 0x001fc600078e00ff */
[----:B------:R-:W-:Y:S01]  /*0390*/  STL [R1+0xd0], RZ ;  /* 0x0000d0ff01007387 */ /* 0x000fe20000100800 */
[----:B-1----:R-:W-:-:S03]  /*03a0*/  IMAD.MOV R8, RZ, RZ, -R5 ;  /* 0x000000ffff087224 */ /* 0x002fc600078e0a05 */
[----:B------:R-:W-:Y:S01]  /*03b0*/  STL [R1+0xd4], RZ ;  /* 0x0000d4ff01007387 */ /* 0x000fe20000100800 */
[----:B------:R-:W-:-:S03]  /*03c0*/  IMAD R11, R8, R9, RZ ;  /* 0x00000009080b7224 */ /* 0x000fc600078e02ff */
[----:B------:R-:W-:Y:S01]  /*03d0*/  STL [R1+0xd8], RZ ;  /* 0x0000d8ff01007387 */ /* 0x000fe20000100800 */
[----:B------:R-:W-:Y:S02]  /*03e0*/  IMAD.MOV.U32 R8, RZ, RZ, R10 ;  /* 0x000000ffff087224 */ /* 0x000fe400078e000a */
[----:B------:R-:W-:Y:S01]  /*03f0*/  IMAD.HI.U32 R5, R5, R11, R4 ;  /* 0x0000000b05057227 */ /* 0x000fe200078e0004 */
[----:B------:R-:W-:Y:S04]  /*0400*/  STL [R1+0xdc], RZ ;  /* 0x0000dcff01007387 */ /* 0x000fe80000100800 */
[----:B------:R-:W-:Y:S01]  /*0410*/  STL [R1+0x100], RZ ;  /* 0x000100ff01007387 */ /* 0x000fe20000100800 */
[----:B------:R-:W-:-:S03]  /*0420*/  IMAD.HI.U32 R5, R5, R8, RZ ;  /* 0x0000000805057227 */ /* 0x000fc600078e00ff */
[----:B------:R-:W-:Y:S01]  /*0430*/  STL [R1+0x104], RZ ;  /* 0x000104ff01007387 */ /* 0x000fe20000100800 */
[----:B------:R-:W-:-:S03]  /*0440*/  IMAD R0, R5, R0, R8 ;  /* 0x0000000005007224 */ /* 0x000fc600078e0208 */
[----:B------:R-:W-:Y:S02]  /*0450*/  STL [R1+0x108], RZ ;  /* 0x000108ff01007387 */ /* 0x000fe40000100800 */
[----:B------:R-:W-:Y:S02]  /*0460*/  ISETP.GT.U32.AND P1, PT, R9, R0, PT ;  /* 0x000000000900720c */ /* 0x000fe40003f24070 */
[----:B------:R-:W-:Y:S04]  /*0470*/  STL [R1+0x10c], RZ ;  /* 0x00010cff01007387 */ /* 0x000fe80000100800 */
[----:B------:R-:W-:Y:S04]  /*0480*/  STL [R1+0x120], RZ ;  /* 0x000120ff01007387 */ /* 0x000fe80000100800 */
[----:B------:R-:W-:Y:S03]  /*0490*/  STL [R1+0x124], RZ ;  /* 0x000124ff01007387 */ /* 0x000fe60000100800 */
[----:B------:R-:W-:Y:S01]  /*04a0*/  @!P1 IMAD.IADD R0, R0, 0x1, -R9 ;  /* 0x0000000100009824 */ /* 0x000fe200078e0a09 */
[----:B------:R-:W-:Y:S01]  /*04b0*/  STL [R1+0x128], RZ ;  /* 0x000128ff01007387 */ /* 0x000fe20000100800 */
[----:B------:R-:W-:Y:S01]  /*04c0*/  @!P1 VIADD R5, R5, 0x1 ;  /* 0x0000000105059836 */ /* 0x000fe20000000000 */
[----:B------:R-:W-:-:S02]  /*04d0*/  ISETP.NE.AND P1, PT, R6, RZ, PT ;  /* 0x000000ff0600720c */ /* 0x000fc40003f25270 */
[----:B------:R-:W-:Y:S01]  /*04e0*/  STL [R1+0x12c], RZ ;  /* 0x00012cff01007387 */ /* 0x000fe20000100800 */
[----:B------:R-:W-:Y:S02]  /*04f0*/  ISETP.GE.U32.AND P0, PT, R0, R9, PT ;  /* 0x000000090000720c */ /* 0x000fe40003f06070 */
[----:B------:R-:W-:Y:S01]  /*0500*/  LOP3.LUT R0, R7, R6, RZ, 0x3c, !PT ;  /* 0x0000000607007212 */ /* 0x000fe200078e3cff */
[----:B------:R-:W-:Y:S03]  /*0510*/  STL [R1+0x150], RZ ;  /* 0x000150ff01007387 */ /* 0x000fe60000100800 */
[----:B------:R-:W-:Y:S01]  /*0520*/  ISETP.GE.AND P2, PT, R0, RZ, PT ;  /* 0x000000ff0000720c */ /* 0x000fe20003f46270 */
[----:B------:R-:W-:Y:S01]  /*0530*/  STL [R1+0x154], RZ ;  /* 0x000154ff01007387 */ /* 0x000fe20000100800 */
[----:B------:R-:W-:-:S03]  /*0540*/  VIADD R0, R2, 0x7f ;  /* 0x0000007f02007836 */ /* 0x000fc60000000000 */
[----:B------:R-:W-:Y:S02]  /*0550*/  STL [R1+0x158], RZ ;  /* 0x000158ff01007387 */ /* 0x000fe40000100800 */
[----:B------:R-:W-:Y:S02]  /*0560*/  @P0 VIADD R5, R5, 0x1 ;  /* 0x0000000105050836 */ /* 0x000fe40000000000 */
[----:B------:R-:W-:Y:S02]  /*0570*/  STL [R1+0x15c], RZ ;  /* 0x00015cff01007387 */ /* 0x000fe40000100800 */
[----:B------:R-:W-:Y:S01]  /*0580*/  IMAD.MOV.U32 R4, RZ, RZ, R5 ;  /* 0x000000ffff047224 */ /* 0x000fe200078e0005 */
[----:B------:R-:W-:Y:S01]  /*0590*/  SHF.R.S32.HI R5, RZ, 0x1f, R0 ;  /* 0x0000001fff057819 */ /* 0x000fe20000011400 */
[----:B------:R-:W-:Y:S02]  /*05a0*/  STL [R1+0x170], RZ ;  /* 0x000170ff01007387 */ /* 0x000fe40000100800 */
[----:B------:R-:W-:Y:S01]  /*05b0*/  @!P2 IMAD.MOV R4, RZ, RZ, -R4 ;  /* 0x000000ffff04a224 */ /* 0x000fe200078e0a04 */
[----:B------:R-:W-:Y:S01]  /*05c0*/  @!P1 LOP3.LUT R4, RZ, R6, RZ, 0x33, !PT ;  /* 0x00000006ff049212 */ /* 0x000fe200078e33ff */
[----:B------:R-:W-:Y:S01]  /*05d0*/  STL [R1+0x174], RZ ;  /* 0x000174ff01007387 */ /* 0x000fe20000100800 */
[----:B------:R-:W-:-:S03]  /*05e0*/  LEA.HI R5, R5, R0, RZ, 0x7 ;  /* 0x0000000005057211 */ /* 0x000fc600078f38ff */
[----:B------:R-:W-:Y:S01]  /*05f0*/  STL [R1+0x178], RZ ;  /* 0x000178ff01007387 */ /* 0x000fe20000100800 */
[----:B------:R-:W-:Y:S02]  /*0600*/  IMAD.SHL.U32 R8, R4, 0x8, RZ ;  /* 0x0000000804087824 */ /* 0x000fe400078e00ff */
[----:B------:R-:W-:Y:S01]  /*0610*/  IMAD.MOV R4, RZ, RZ, -R4 ;  /* 0x000000ffff047224 */ /* 0x000fe200078e0a04 */
[----:B------:R-:W-:Y:S02]  /*0620*/  STL [R1+0x17c], RZ ;  /* 0x00017cff01007387 */ /* 0x000fe40000100800 */
[----:B------:R-:W-:Y:S01]  /*0630*/  LEA.HI.SX32 R5, R5, -R8, 0x19 ;  /* 0x8000000805057211 */ /* 0x000fe200078fcaff */
[----:B------:R-:W-:Y:S01]  /*0640*/  IMAD R6, R6, R4, R7 ;  /* 0x0000000406067224 */ /* 0x000fe200078e0207 */
[----:B------:R-:W-:Y:S02]  /*0650*/  STL [R1+0x1a0], RZ ;  /* 0x0001a0ff01007387 */ /* 0x000fe40000100800 */
[----:B------:R-:W-:-:S02]  /*0660*/  VIMNMX R13, PT, PT, R5, 0x8, PT ;  /* 0x00000008050d7848 */ /* 0x000fc40003fe0100 */
[----:B------:R-:W-:Y:S01]  /*0670*/  STL [R1+0x1a4], RZ ;  /* 0x0001a4ff01007387 */ /* 0x000fe20000100800 */
[----:B------:R-:W-:Y:S02]  /*0680*/  IABS R11, R6 ;  /* 0x00000006000b7213 */ /* 0x000fe40000000000 */
[----:B------:R-:W-:Y:S01]  /*0690*/  IABS R9, R13 ;  /* 0x0000000d00097213 */ /* 0x000fe20000000000 */
[----:B------:R-:W-:Y:S03]  /*06a0*/  STL [R1+0x1a8], RZ ;  /* 0x0001a8ff01007387 */ /* 0x000fe60000100800 */
        /* <DEDUP_REMOVED lines=11> */
[----:B------:R-:W-:Y:S04]  /*0760*/  STL [R1+0xefc], RZ ;  /* 0x000efcff01007387 */ /* 0x000fe80000100800 */
[----:B------:R-:W-:Y:S01]  /*0770*/  STL [R1+0x830], RZ ;  /* 0x000830ff01007387 */ /* 0x000fe20000100800 */
[----:B------:R-:W0:Y:S03]  /*0780*/  F2I.FTZ.U32.TRUNC.NTZ R5, R5 ;  /* 0x0000000500057305 */ /* 0x000e26000021f000 */
[----:B------:R-:W-:Y:S04]  /*0790*/  STL [R1+0x834], RZ ;  /* 0x000834ff01007387 */ /* 0x000fe80000100800 */
[----:B------:R-:W-:Y:S04]  /*07a0*/  STL [R1+0x838], RZ ;  /* 0x000838ff01007387 */ /* 0x000fe80000100800 */
[----:B------:R-:W-:Y:S04]  /*07b0*/  STL [R1+0x83c], RZ ;  /* 0x00083cff01007387 */ /* 0x000fe80000100800 */
[----:B------:R-:W-:Y:S01]  /*07c0*/  STL [R1+0xee0], RZ ;  /* 0x000ee0ff01007387 */ /* 0x000fe20000100800 */
[----:B0-----:R-:W-:-:S03]  /*07d0*/  IMAD.MOV R10, RZ, RZ, -R5 ;  /* 0x000000ffff0a7224 */ /* 0x001fc600078e0a05 */
[----:B------:R-:W-:Y:S01]  /*07e0*/  STL [R1+0xee4], RZ ;  /* 0x000ee4ff01007387 */ /* 0x000fe20000100800 */
[----:B------:R-:W-:Y:S01]  /*07f0*/  IMAD.MOV.U32 R4, RZ, RZ, R10 ;  /* 0x000000ffff047224 */ /* 0x000fe200078e000a */
[----:B------:R-:W-:Y:S02]  /*0800*/  IABS R10, R13 ;  /* 0x0000000d000a7213 */ /* 0x000fe40000000000 */
[----:B------:R-:W-:Y:S01]  /*0810*/  STL [R1+0xee8], RZ ;  /* 0x000ee8ff01007387 */ /* 0x000fe20000100800 */
[----:B------:R-:W-:Y:S02]  /*0820*/  IMAD R7, R4, R9, RZ ;  /* 0x0000000904077224 */ /* 0x000fe400078e02ff */
[----:B------:R-:W-:Y:S01]  /*0830*/  IMAD.MOV.U32 R4, RZ, RZ, RZ ;  /* 0x000000ffff047224 */ /* 0x000fe200078e00ff */
[----:B------:R-:W-:Y:S01]  /*0840*/  STL [R1+0xeec], RZ ;  /* 0x000eecff01007387 */ /* 0x000fe20000100800 */
[----:B------:R-:W-:Y:S02]  /*0850*/  IMAD.MOV R0, RZ, RZ, -R10 ;  /* 0x000000ffff007224 */ /* 0x000fe400078e0a0a */
        /* <DEDUP_REMOVED lines=20> */
[----:B------:R-:W-:Y:S04]  /*09a0*/  STL [R1+0xeb8], RZ ;  /* 0x000eb8ff01007387 */ /* 0x000fe80000100800 */
[----:B------:R-:W-:Y:S02]  /*09b0*/  STL [R1+0xebc], RZ ;  /* 0x000ebcff01007387 */ /* 0x000fe40000100800 */
[----:B------:R-:W-:-:S02]  /*09c0*/  @P0 VIADD R60, R60, 0x1 ;  /* 0x000000013c3c0836 */ /* 0x000fc40000000000 */
[----:B------:R-:W-:Y:S04]  /*09d0*/  STL [R1+0xea0], RZ ;  /* 0x000ea0ff01007387 */ /* 0x000fe80000100800 */
[----:B------:R-:W-:Y:S01]  /*09e0*/  STL [R1+0xea4], RZ ;  /* 0x000ea4ff01007387 */ /* 0x000fe20000100800 */
[----:B------:R-:W-:Y:S01]  /*09f0*/  @!P2 IMAD.MOV R60, RZ, RZ, -R60 ;  /* 0x000000ffff3ca224 */ /* 0x000fe200078e0a3c */
[----:B------:R-:W-:Y:S02]  /*0a00*/  @!P1 LOP3.LUT R60, RZ, R13, RZ, 0x33, !PT ;  /* 0x0000000dff3c9212 */ /* 0x000fe400078e33ff */
[----:B------:R-:W-:Y:S03]  /*0a10*/  STL [R1+0xea8], RZ ;  /* 0x000ea8ff01007387 */ /* 0x000fe60000100800 */
[----:B------:R-:W-:Y:S01]  /*0a20*/  IMAD.MOV R0, RZ, RZ, -R60 ;  /* 0x000000ffff007224 */ /* 0x000fe200078e0a3c */
[----:B------:R-:W-:Y:S01]  /*0a30*/  STL [R1+0xeac], RZ ;  /* 0x000eacff01007387 */ /* 0x000fe20000100800 */
[----:B------:R-:W-:-:S02]  /*0a40*/  IMAD.SHL.U32 R60, R60, 0x80, RZ ;  /* 0x000000803c3c7824 */ /* 0x000fc400078e00ff */
[----:B------:R-:W-:Y:S01]  /*0a50*/  IMAD R0, R13, R0, R6 ;  /* 0x000000000d007224 */ /* 0x000fe200078e0206 */
[----:B------:R-:W-:Y:S01]  /*0a60*/  STL [R1+0xe90], RZ ;  /* 0x000e90ff01007387 */ /* 0x000fe20000100800 */
[C---:B------:R-:W-:Y:S02]  /*0a70*/  VIADD R5, R60.reuse, 0x1 ;  /* 0x000000013c057836 */ /* 0x040fe40000000000 */
[C---:B------:R-:W-:Y:S01]  /*0a80*/  VIADD R7, R60.reuse, 0x2 ;  /* 0x000000023c077836 */ /* 0x040fe20000000000 */
[----:B------:R-:W-:Y:S01]  /*0a90*/  STL [R1+0xe94], RZ ;  /* 0x000e94ff01007387 */ /* 0x000fe20000100800 */
[----:B------:R-:W-:Y:S02]  /*0aa0*/  VIADD R6, R60, 0x3 ;  /* 0x000000033c067836 */ /* 0x000fe40000000000 */
[----:B------:R-:W-:Y:S01]  /*0ab0*/  IMAD.IADD R0, R8, 0x1, R0 ;  /* 0x0000000108007824 */ /* 0x000fe200078e0200 */
[----:B------:R-:W-:Y:S01]  /*0ac0*/  STL [R1+0xe98], RZ ;  /* 0x000e98ff01007387 */ /* 0x000fe20000100800 */
[----:B------:R-:W-:-:S02]  /*0ad0*/  VIADD R61, R60, 0x5c ;  /* 0x0000005c3c3d7836 */ /* 0x000fc40000000000 */
[----:B------:R-:W-:Y:S01]  /*0ae0*/  IMAD.SHL.U32 R0, R0, 0x80, RZ ;  /* 0x0000008000007824 */ /* 0x000fe200078e00ff */
[----:B------:R-:W-:Y:S01]  /*0af0*/  STL [R1+0xe9c], RZ ;  /* 0x000e9cff01007387 */ /* 0x000fe20000100800 */
[C---:B------:R-:W-:Y:S02]  /*0b00*/  VIADD R59, R60.reuse, 0x5d ;  /* 0x0000005d3c3b7836 */ /* 0x040fe40000000000 */
[C---:B------:R-:W-:Y:S01]  /*0b10*/  VIADD R58, R60.reuse, 0x5e ;  /* 0x0000005e3c3a7836 */ /* 0x040fe20000000000 */
[----:B------:R-:W-:Y:S01]  /*0b20*/  STL [R1+0xe80], RZ ;  /* 0x000e80ff01007387 */ /* 0x000fe20000100800 */
[C---:B------:R-:W-:Y:S02]  /*0b30*/  VIADD R57, R60.reuse, 0x5f ;  /* 0x0000005f3c397836 */ /* 0x040fe40000000000 */
[C---:B------:R-:W-:Y:S01]  /*0b40*/  VIADD R56, R60.reuse, 0x60 ;  /* 0x000000603c387836 */ /* 0x040fe20000000000 */
[----:B------:R-:W-:Y:S01]  /*0b50*/  STL [R1+0xe84], RZ ;  /* 0x000e84ff01007387 */ /* 0x000fe20000100800 */
[----:B------:R-:W-:-:S02]  /*0b60*/  VIADD R39, R60, 0x61 ;  /* 0x000000613c277836 */ /* 0x000fc40000000000 */
[C---:B------:R-:W-:Y:S01]  /*0b70*/  VIADD R38, R60.reuse, 0x62 ;  /* 0x000000623c267836 */ /* 0x040fe20000000000 */
        /* <DEDUP_REMOVED lines=37> */
[----:B------:R-:W-:-:S03]  /*0dd0*/  VIADD R8, R60, 0x7c ;  /* 0x0000007c3c087836 */ /* 0x000fc60000000000 */
[----:B------:R-:W-:Y:S04]  /*0de0*/  STL [R1+0xe5c], RZ ;  /* 0x000e5cff01007387 */ /* 0x000fe80000100800 */
        /* <DEDUP_REMOVED lines=392> */
[----:B------:R-:W-:Y:S04]  /*2670*/  STL [R1], RZ ;  /* 0x000000ff01007387 */ /* 0x000fe80000100800 */
[----:B------:R-:W-:Y:S04]  /*2680*/  STL [R1+0x4], RZ ;  /* 0x000004ff01007387 */ /* 0x000fe80000100800 */
[----:B------:R-:W-:Y:S04]  /*2690*/  STL [R1+0x8], RZ ;  /* 0x000008ff01007387 */ /* 0x000fe80000100800 */
[----:B------:R-:W-:Y:S04]  /*26a0*/  STL [R1+0xc], RZ ;  /* 0x00000cff01007387 */ /* 0x000fe80000100800 */
[----:B------:R0:W-:Y:S04]  /*26b0*/  STL [R1+0x30c], R5 ;  /* 0x00030c0501007387 */ /* 0x0001e80000100800 */
[----:B------:R1:W-:Y:S04]  /*26c0*/  STL [R1+0x308], R7 ;  /* 0x0003080701007387 */ /* 0x0003e80000100800 */
[----:B------:R2:W-:Y:S01]  /*26d0*/  STL [R1+0x304], R6 ;  /* 0x0003040601007387 */ /* 0x0005e20000100800 */
[C---:B0-----:R-:W-:Y:S01]  /*26e0*/  VIADD R5, R60.reuse, 0x4 ;  /* 0x000000043c057836 */ /* 0x041fe20000000000 */
[----:B------:R-:W0:Y:S01]  /*26f0*/  S2R R14, SR_TID.X ;  /* 0x00000000000e7919 */ /* 0x000e220000002100 */
[----:B-1----:R-:W-:-:S03]  /*2700*/  VIADD R7, R60, 0x5 ;  /* 0x000000053c077836 */ /* 0x002fc60000000000 */
[----:B------:R1:W-:Y:S01]  /*2710*/  STL [R1+0x300], R5 ;  /* 0x0003000501007387 */ /* 0x0003e20000100800 */
[----:B--2---:R-:W-:-:S03]  /*2720*/  VIADD R6, R60, 0x6 ;  /* 0x000000063c067836 */ /* 0x004fc60000000000 */
[----:B------:R2:W-:Y:S04]  /*2730*/  STL [R1+0x2fc], R7 ;  /* 0x0002fc0701007387 */ /* 0x0005e80000100800 */
[----:B------:R3:W-:Y:S01]  /*2740*/  STL [R1+0x2f8], R6 ;  /* 0x0002f80601007387 */ /* 0x0007e20000100800 */
[C---:B-1----:R-:W-:Y:S02]  /*2750*/  VIADD R5, R60.reuse, 0x7 ;  /* 0x000000073c057836 */ /* 0x042fe40000000000 */
[----:B--2---:R-:W-:-:S03]  /*2760*/  VIADD R7, R60, 0x8 ;  /* 0x000000083c077836 */ /* 0x004fc60000000000 */
[----:B------:R1:W-:Y:S01]  /*2770*/  STL [R1+0x2f4], R5 ;  /* 0x0002f40501007387 */ /* 0x0003e20000100800 */
[----:B---3--:R-:W-:-:S03]  /*2780*/  VIADD R6, R60, 0x9 ;  /* 0x000000093c067836 */ /* 0x008fc60000000000 */
[----:B------:R2:W-:Y:S04]  /*2790*/  STL [R1+0x2f0], R7 ;  /* 0x0002f00701007387 */ /* 0x0005e80000100800 */
[----:B------:R3:W-:Y:S01]  /*27a0*/  STL [R1+0x2ec], R6 ;  /* 0x0002ec0601007387 */ /* 0x0007e20000100800 */
[----:B-1----:R-:W-:Y:S01]  /*27b0*/  VIADD R5, R60, 0xa ;  /* 0x0000000a3c057836 */ /* 0x002fe20000000000 */
[----:B0-----:R-:W-:Y:S01]  /*27c0*/  LOP3.LUT R4, R14, 0x1f, RZ, 0xc0, !PT ;  /* 0x0000001f0e047812 */ /* 0x001fe200078ec0ff */
[----:B--2---:R-:W-:-:S03]  /*27d0*/  VIADD R7, R60, 0xb ;  /* 0x0000000b3c077836 */ /* 0x004fc60000000000 */
[----:B------:R0:W-:Y:S01]  /*27e0*/  STL [R1+0x2e8], R5 ;  /* 0x0002e80501007387 */ /* 0x0001e20000100800 */
[----:B------:R-:W-:Y:S01]  /*27f0*/  LOP3.LUT R29, R0, 0x1f, R14, 0xf8, !PT ;  /* 0x0000001f001d7812 */ /* 0x000fe200078ef80e */
[----:B------:R-:W-:Y:S01]  /*2800*/  VIADD R14, R60, 0x76 ;  /* 0x000000763c0e7836 */ /* 0x000fe20000000000 */
[----:B------:R-:W-:Y:S01]  /*2810*/  LOP3.LUT R27, R0, 0x20, R4, 0xfe, !PT ;  /* 0x00000020001b7812 */ /* 0x000fe200078efe04 */
[C---:B---3--:R-:W-:Y:S01]  /*2820*/  VIADD R6, R60.reuse, 0xc ;  /* 0x0000000c3c067836 */ /* 0x048fe20000000000 */
[----:B------:R1:W-:Y:S01]  /*2830*/  STL [R1+0x2e4], R7 ;  /* 0x0002e40701007387 */ /* 0x0003e20000100800 */
[C---:B------:R-:W-:Y:S02]  /*2840*/  LOP3.LUT R4, R29.reuse, 0x60, RZ, 0xfc, !PT ;  /* 0x000000601d047812 */ /* 0x040fe400078efcff */
[----:B------:R-:W-:Y:S01]  /*2850*/  LOP3.LUT R26, R29, 0x40, RZ, 0xfc, !PT ;  /* 0x000000401d1a7812 */ /* 0x000fe200078efcff */
[----:B------:R2:W-:Y:S01]  /*2860*/  STL [R1+0x2e0], R6 ;  /* 0x0002e00601007387 */ /* 0x0005e20000100800 */
[----:B0-----:R-:W-:-:S02]  /*2870*/  VIADD R5, R60, 0xd ;  /* 0x0000000d3c057836 */ /* 0x001fc40000000000 */
[----:B-1----:R-:W-:-:S03]  /*2880*/  VIADD R7, R60, 0xe ;  /* 0x0000000e3c077836 */ /* 0x002fc60000000000 */
[----:B------:R0:W-:Y:S01]  /*2890*/  STL [R1+0x2dc], R5 ;  /* 0x0002dc0501007387 */ /* 0x0001e20000100800 */
[----:B--2---:R-:W-:-:S03]  /*28a0*/  VIADD R6, R60, 0xf ;  /* 0x0000000f3c067836 */ /* 0x004fc60000000000 */
[----:B------:R1:W-:Y:S04]  /*28b0*/  STL [R1+0x2d8], R7 ;  /* 0x0002d80701007387 */ /* 0x0003e80000100800 */
[----:B------:R2:W-:Y:S01]  /*28c0*/  STL [R1+0x2d4], R6 ;  /* 0x0002d40601007387 */ /* 0x0005e20000100800 */
[C---:B0-----:R-:W-:Y:S02]  /*28d0*/  VIADD R5, R60.reuse, 0x10 ;  /* 0x000000103c057836 */ /* 0x041fe40000000000 */
        /* <DEDUP_REMOVED lines=155> */
[----:B0-----:R-:W-:-:S03]  /*3290*/  VIADD R5, R60, 0x7f ;  /* 0x0000007f3c057836 */ /* 0x001fc60000000000 */
[----:B------:R1:W-:Y:S04]  /*32a0*/  STL [R1+0xf10], R4 ;  /* 0x000f100401007387 */ /* 0x0003e80000100800 */
[----:B------:R1:W-:Y:S01]  /*32b0*/  STL [R1+0xf14], R26 ;  /* 0x000f141a01007387 */ /* 0x0003e20000100800 */
[----:B----4-:R-:W-:Y:S05]  /*32c0*/  BRA.U !UP0, `(.L_x_0) ;  /* 0x000004e108dc7547 */ /* 0x010fea000b800000 */
[----:B------:R-:W-:Y:S01]  /*32d0*/  IABS R40, R2 ;  /* 0x0000000200287213 */ /* 0x000fe20000000000 */
[----:B------:R-:W-:Y:S01]  /*32e0*/  IMAD.MOV.U32 R51, RZ, RZ, R26 ;  /* 0x000000ffff337224 */ /* 0x000fe200078e001a */
[----:B------:R-:W-:Y:S01]  /*32f0*/  ISETP.GE.AND P0, PT, R5, RZ, PT ;  /* 0x000000ff0500720c */ /* 0x000fe20003f06270 */
[----:B------:R-:W-:Y:S01]  /*3300*/  IMAD.MOV.U32 R47, RZ, RZ, R4 ;  /* 0x000000ffff2f7224 */ /* 0x000fe200078e0004 */
[----:B-1----:R-:W0:Y:S01]  /*3310*/  I2F.RP R26, R40 ;  /* 0x00000028001a7306 */ /* 0x002e220000209400 */
[----:B------:R-:W-:Y:S01]  /*3320*/  IABS R4, R3 ;  /* 0x0000000300047213 */ /* 0x000fe20000000000 */
[----:B------:R-:W-:Y:S01]  /*3330*/  IMAD.MOV.U32 R50, RZ, RZ, R27 ;  /* 0x000000ffff327224 */ /* 0x000fe200078e001b */
[----:B------:R-:W-:Y:S01]  /*3340*/  ISETP.GE.AND P3, PT, R6, RZ, PT ;  /* 0x000000ff0600720c */ /* 0x000fe20003f66270 */
[----:B------:R-:W-:Y:S01]  /*3350*/  IMAD.MOV.U32 R49, RZ, RZ, R29 ;  /* 0x000000ffff317224 */ /* 0x000fe200078e001d */
[----:B------:R-:W-:Y:S01]  /*3360*/  IABS R41, R47 ;  /* 0x0000002f00297213 */ /* 0x000fe20000000000 */
[----:B------:R-:W-:Y:S01]  /*3370*/  IMAD.MOV.U32 R28, RZ, RZ, RZ ;  /* 0x000000ffff1c7224 */ /* 0x000fe200078e00ff */
[----:B------:R-:W1:Y:S01]  /*3380*/  LDCU UR45, c[0x0][0x3a4] ;  /* 0x00007480ff2d77ac */ /* 0x000e620008000800 */
[----:B------:R-:W2:Y:S01]  /*3390*/  I2F.RP R0, R4 ;  /* 0x0000000400007306 */ /* 0x000ea20000209400 */
[----:B------:R-:W-:Y:S01]  /*33a0*/  IABS R42, R49 ;  /* 0x00000031002a7213 */ /* 0x000fe20000000000 */
[----:B------:R-:W3:Y:S01]  /*33b0*/  LDCU.128 UR20, c[0x0][0x380] ;  /* 0x00007000ff1477ac */ /* 0x000ee20008000c00 */
[----:B------:R-:W4:Y:S05]  /*33c0*/  LDCU UR47, c[0x0][0x3b0] ;  /* 0x00007600ff2f77ac */ /* 0x000f2a0008000800 */
[----:B0-----:R-:W0:Y:S01]  /*33d0*/  MUFU.RCP R26, R26 ;  /* 0x0000001a001a7308 */ /* 0x001e220000001000 */
[----:B------:R-:W1:Y:S01]  /*33e0*/  LDCU UR39, c[0x0][0x3a8] ;  /* 0x00007500ff2777ac */ /* 0x000e620008000800 */
[----:B------:R-:W1:Y:S06]  /*33f0*/  LDCU UR5, c[0x0][0x3a8] ;  /* 0x00007500ff0577ac */ /* 0x000e6c0008000800 */
[----:B--2---:R-:W2:Y:S01]  /*3400*/  MUFU.RCP R0, R0 ;  /* 0x0000000000007308 */ /* 0x004ea20000001000 */
[----:B------:R-:W1:Y:S01]  /*3410*/  LDCU UR17, c[0x0][0x3a8] ;  /* 0x00007500ff1177ac */ /* 0x000e620008000800 */
[----:B------:R-:W1:Y:S01]  /*3420*/  LDCU UR27, c[0x0][0x3a8] ;  /* 0x00007500ff1b77ac */ /* 0x000e620008000800 */
[----:B0-----:R-:W-:Y:S01]  /*3430*/  VIADD R26, R26, 0xffffffe ;  /* 0x0ffffffe1a1a7836 */ /* 0x001fe20000000000 */
[----:B------:R-:W0:Y:S04]  /*3440*/  LDCU UR34, c[0x0][0x3a8] ;  /* 0x00007500ff2277ac */ /* 0x000e280008000800 */
[----:B------:R1:W0:Y:S01]  /*3450*/  F2I.FTZ.U32.TRUNC.NTZ R27, R26 ;  /* 0x0000001a001b7305 */ /* 0x000222000021f000 */
[----:B------:R-:W3:Y:S01]  /*3460*/  LDCU UR11, c[0x0][0x3a8] ;  /* 0x00007500ff0b77ac */ /* 0x000ee20008000800 */
[----:B--2---:R-:W-:Y:S01]  /*3470*/  VIADD R0, R0, 0xffffffe ;  /* 0x0ffffffe00007836 */ /* 0x004fe20000000000 */
[----:B------:R-:W2:Y:S05]  /*3480*/  LDCU UR9, c[0x0][0x3a8] ;  /* 0x00007500ff0977ac */ /* 0x000eaa0008000800 */
[----:B------:R0:W2:Y:S01]  /*3490*/  F2I.FTZ.U32.TRUNC.NTZ R29, R0 ;  /* 0x00000000001d7305 */ /* 0x0000a2000021f000 */
[----:B-1----:R-:W-:Y:S01]  /*34a0*/  IMAD.MOV.U32 R26, RZ, RZ, RZ ;  /* 0x000000ffff1a7224 */ /* 0x002fe200078e00ff */
[----:B------:R-:W1:Y:S01]  /*34b0*/  LDCU UR37, c[0x0][0x3a8] ;  /* 0x00007500ff2577ac */ /* 0x000e620008000800 */
[----:B------:R-:W1:Y:S01]  /*34c0*/  LDCU UR6, c[0x0][0x3a8] ;  /* 0x00007500ff0677ac */ /* 0x000e620008000800 */
[----:B0-----:R-:W-:Y:S01]  /*34d0*/  IMAD.MOV R0, RZ, RZ, -R27 ;  /* 0x000000ffff007224 */ /* 0x001fe200078e0a1b */
[----:B------:R-:W0:Y:S03]  /*34e0*/  LDCU UR15, c[0x0][0x3a8] ;  /* 0x00007500ff0f77ac */ /* 0x000e260008000800 */
[----:B------:R-:W-:Y:S01]  /*34f0*/  IMAD R43, R0, R40, RZ ;  /* 0x00000028002b7224 */ /* 0x000fe200078e02ff */
[----:B------:R-:W0:Y:S01]  /*3500*/  LDCU UR32, c[0x0][0x3a8] ;  /* 0x00007500ff2077ac */ /* 0x000e220008000800 */
[----:B--2---:R-:W-:-:S02]  /*3510*/  IMAD.MOV R0, RZ, RZ, -R29 ;  /* 0x000000ffff007224 */ /* 0x004fc400078e0a1d */
[----:B------:R-:W-:Y:S01]  /*3520*/  IMAD.HI.U32 R43, R27, R43, R26 ;  /* 0x0000002b1b2b7227 */ /* 0x000fe200078e001a */
[----:B------:R-:W-:Y:S01]  /*3530*/  IABS R27, R50 ;  /* 0x00000032001b7213 */ /* 0x000fe20000000000 */
[----:B------:R-:W2:Y:S01]  /*3540*/  LDCU UR25, c[0x0][0x3a8] ;  /* 0x00007500ff1977ac */ /* 0x000ea20008000800 */
[----:B------:R-:W-:Y:S01]  /*3550*/  IABS R26, R51 ;  /* 0x00000033001a7213 */ /* 0x000fe20000000000 */
[----:B------:R-:W-:Y:S02]  /*3560*/  IMAD R0, R0, R4, RZ ;  /* 0x0000000400007224 */ /* 0x000fe400078e02ff */
[C---:B------:R-:W-:Y:S01]  /*3570*/  IMAD.HI.U32 R46, R43.reuse, R42, RZ ;  /* 0x0000002a2b2e7227 */ /* 0x040fe200078e00ff */
[----:B------:R-:W0:Y:S03]  /*3580*/  LDCU UR13, c[0x0][0x3a8] ;  /* 0x00007500ff0d77ac */ /* 0x000e260008000800 */
[C---:B------:R-:W-:Y:S01]  /*3590*/  IMAD.HI.U32 R44, R43.reuse, R27, RZ ;  /* 0x0000001b2b2c7227 */ /* 0x040fe200078e00ff */
[----:B------:R-:W0:Y:S03]  /*35a0*/  LDCU UR29, c[0x0][0x3a8] ;  /* 0x00007500ff1d77ac */ /* 0x000e260008000800 */
[C---:B------:R-:W-:Y:S01]  /*35b0*/  IMAD.HI.U32 R45, R43.reuse, R26, RZ ;  /* 0x0000001a2b2d7227 */ /* 0x040fe200078e00ff */
[----:B------:R-:W0:Y:S03]  /*35c0*/  LDCU UR38, c[0x0][0x3a8] ;  /* 0x00007500ff2677ac */ /* 0x000e260008000800 */
[----:B------:R-:W-:Y:S01]  /*35d0*/  IMAD.MOV R46, RZ, RZ, -R46 ;  /* 0x000000ffff2e7224 */ /* 0x000fe200078e0a2e */
[----:B------:R-:W0:Y:S01]  /*35e0*/  LDCU UR36, c[0x0][0x3a8] ;  /* 0x00007500ff2477ac */ /* 0x000e220008000800 */
[----:B------:R-:W-:Y:S01]  /*35f0*/  IMAD.HI.U32 R43, R43, R41, RZ ;  /* 0x000000292b2b7227 */ /* 0x000fe200078e00ff */
[----:B------:R-:W0:Y:S03]  /*3600*/  LDCU UR35, c[0x0][0x3a8] ;  /* 0x00007500ff2377ac */ /* 0x000e260008000800 */
[----:B------:R-:W-:Y:S01]  /*3610*/  IMAD.HI.U32 R0, R29, R0, R28 ;  /* 0x000000001d007227 */ /* 0x000fe200078e001c */
[----:B------:R-:W-:Y:S01]  /*3620*/  IABS R28, R60 ;  /* 0x0000003c001c7213 */ /* 0x000fe20000000000 */
[----:B------:R-:W0:Y:S02]  /*3630*/  LDCU UR33, c[0x0][0x3a8] ;  /* 0x00007500ff2177ac */ /* 0x000e240008000800 */
[----:B------:R-:W-:-:S02]  /*3640*/  IMAD R42, R40, R46, R42 ;  /* 0x0000002e282a7224 */ /* 0x000fc400078e022a */
[----:B------:R-:W-:Y:S01]  /*3650*/  IMAD.MOV R29, RZ, RZ, -R43 ;  /* 0x000000ffff1d7224 */ /* 0x000fe200078e0a2b */
[----:B------:R-:W-:Y:S01]  /*3660*/  IABS R43, R5 ;  /* 0x00000005002b7213 */ /* 0x000fe20000000000 */
[----:B------:R-:W-:Y:S01]  /*3670*/  IMAD.MOV R45, RZ, RZ, -R45 ;  /* 0x000000ffff2d7224 */ /* 0x000fe200078e0a2d */
[C---:B------:R-:W-:Y:S01]  /*3680*/  ISETP.GT.U32.AND P1, PT, R40.reuse, R42, PT ;  /* 0x0000002a2800720c */ /* 0x040fe20003f24070 */
[C---:B------:R-:W-:Y:S01]  /*3690*/  IMAD R41, R40.reuse, R29, R41 ;  /* 0x0000001d28297224 */ /* 0x040fe200078e0229 */
[----:B------:R-:W-:Y:S01]  /*36a0*/  IABS R29, R6 ;  /* 0x00000006001d7213 */ /* 0x000fe20000000000 */
[----:B------:R-:W-:Y:S01]  /*36b0*/  IMAD.MOV R44, RZ, RZ, -R44 ;  /* 0x000000ffff2c7224 */ /* 0x000fe200078e0a2c */
[----:B------:R-:W0:Y:S01]  /*36c0*/  LDCU UR31, c[0x0][0x3a8] ;  /* 0x00007500ff1f77ac */ /* 0x000e220008000800 */
[C---:B------:R-:W-:Y:S01]  /*36d0*/  IMAD R26, R40.reuse, R45, R26 ;  /* 0x0000002d281a7224 */ /* 0x040fe200078e021a */
[C---:B------:R-:W-:Y:S01]  /*36e0*/  ISETP.GT.U32.AND P2, PT, R40.reuse, R41, PT ;  /* 0x000000292800720c */ /* 0x040fe20003f44070 */
[----:B------:R-:W-:Y:S01]  /*36f0*/  IMAD R27, R40, R44, R27 ;  /* 0x0000002c281b7224 */ /* 0x000fe200078e021b */
[----:B------:R-:W0:Y:S01]  /*3700*/  LDCU UR30, c[0x0][0x3a8] ;  /* 0x00007500ff1e77ac */ /* 0x000e220008000800 */
[----:B------:R-:W-:Y:S01]  /*3710*/  IMAD.HI.U32 R5, R0, R28, RZ ;  /* 0x0000001c00057227 */ /* 0x000fe200078e00ff */
[----:B------:R-:W-:-:S02]  /*3720*/  ISETP.GT.U32.AND P5, PT, R40, R26, PT ;  /* 0x0000001a2800720c */ /* 0x000fc40003fa4070 */
[----:B------:R-:W-:Y:S01]  /*3730*/  ISETP.GT.U32.AND P4, PT, R40, R27, PT ;  /* 0x0000001b2800720c */ /* 0x000fe20003f84070 */
[--C-:B------:R-:W-:Y:S01]  /*3740*/  @!P1 IMAD.IADD R42, R42, 0x1, -R40.reuse ;  /* 0x000000012a2a9824 */ /* 0x100fe200078e0a28 */
[----:B------:R-:W0:Y:S01]  /*3750*/  LDCU UR28, c[0x0][0x3a8] ;  /* 0x00007500ff1c77ac */ /* 0x000e220008000800 */
[----:B------:R-:W-:Y:S02]  /*3760*/  IMAD.MOV R5, RZ, RZ, -R5 ;  /* 0x000000ffff057224 */ /* 0x000fe400078e0a05 */
[----:B------:R-:W-:Y:S01]  /*3770*/  IMAD.HI.U32 R6, R0, R43, RZ ;  /* 0x0000002b00067227 */ /* 0x000fe200078e00ff */
[----:B------:R-:W-:Y:S01]  /*3780*/  ISETP.GT.U32.AND P1, PT, R40, R42, PT ;  /* 0x0000002a2800720c */ /* 0x000fe20003f24070 */
[----:B------:R-:W0:Y:S02]  /*3790*/  LDCU UR26, c[0x0][0x3a8] ;  /* 0x00007500ff1a77ac */ /* 0x000e240008000800 */
[--C-:B------:R-:W-:Y:S01]  /*37a0*/  @!P2 IMAD.IADD R41, R41, 0x1, -R40.reuse ;  /* 0x000000012929a824 */ /* 0x100fe200078e0a28 */
[----:B------:R-:W-:Y:S01]  /*37b0*/  ISETP.GE.AND P2, PT, R7, RZ, PT ;  /* 0x000000ff0700720c */ /* 0x000fe20003f46270 */
[--C-:B------:R-:W-:Y:S01]  /*37c0*/  @!P5 IMAD.IADD R26, R26, 0x1, -R40.reuse ;  /* 0x000000011a1ad824 */ /* 0x100fe200078e0a28 */
[----:B------:R-:W0:Y:S01]  /*37d0*/  LDCU UR24, c[0x0][0x3a8] ;  /* 0x00007500ff1877ac */ /* 0x000e220008000800 */
[----:B------:R-:W-:Y:S01]  /*37e0*/  @!P4 IMAD.IADD R27, R27, 0x1, -R40 ;  /* 0x000000011b1bc824 */ /* 0x000fe200078e0a28 */
[----:B------:R-:W-:Y:S01]  /*37f0*/  ISETP.GT.U32.AND P5, PT, R40, R41, PT ;  /* 0x000000292800720c */ /* 0x000fe20003fa4070 */
[----:B------:R-:W-:Y:S01]  /*3800*/  IMAD R5, R4, R5, R28 ;  /* 0x0000000504057224 */ /* 0x000fe200078e021c */
[----:B------:R-:W-:Y:S01]  /*3810*/  ISETP.GT.U32.AND P6, PT, R40, R26, PT ;  /* 0x0000001a2800720c */ /* 0x000fe20003fc4070 */
[----:B------:R-:W-:Y:S01]  /*3820*/  IMAD.HI.U32 R28, R0, R29, RZ ;  /* 0x0000001d001c7227 */ /* 0x000fe200078e00ff */
[----:B------:R-:W-:Y:S01]  /*3830*/  ISETP.GT.U32.AND P4, PT, R40, R27, PT ;  /* 0x0000001b2800720c */ /* 0x000fe20003f84070 */
[----:B------:R-:W0:Y:S02]  /*3840*/  LDCU UR19, c[0x0][0x3a8] ;  /* 0x00007500ff1377ac */ /* 0x000e240008000800 */
[----:B------:R-:W-:Y:S01]  /*3850*/  @!P1 IMAD.IADD R42, R42, 0x1, -R40 ;  /* 0x000000012a2a9824 */ /* 0x000fe200078e0a28 */
[----:B------:R-:W-:Y:S01]  /*3860*/  ISETP.GE.AND P1, PT, R49, RZ, PT ;  /* 0x000000ff3100720c */ /* 0x000fe20003f26270 */
[----:B------:R-:W-:Y:S01]  /*3870*/  IMAD.MOV R6, RZ, RZ, -R6 ;  /* 0x000000ffff067224 */ /* 0x000fe200078e0a06 */
[----:B------:R-:W0:Y:S01]  /*3880*/  LDCU UR18, c[0x0][0x3a8] ;  /* 0x00007500ff1277ac */ /* 0x000e220008000800 */
[----:B------:R-:W-:-:S02]  /*3890*/  IMAD.MOV R44, RZ, RZ, -R28 ;  /* 0x000000ffff2c7224 */ /* 0x000fc400078e0a1c */
[--C-:B------:R-:W-:Y:S01]  /*38a0*/  @!P5 IMAD.IADD R41, R41, 0x1, -R40.reuse ;  /* 0x000000012929d824 */ /* 0x100fe200078e0a28 */
[----:B------:R-:W-:Y:S01]  /*38b0*/  ISETP.GE.AND P5, PT, R51, RZ, PT ;  /* 0x000000ff3300720c */ /* 0x000fe20003fa6270 */
[--C-:B------:R-:W-:Y:S01]  /*38c0*/  @!P6 IMAD.IADD R26, R26, 0x1, -R40.reuse ;  /* 0x000000011a1ae824 */ /* 0x100fe200078e0a28 */
[----:B------:R-:W-:Y:S01]  /*38d0*/  ISETP.GT.U32.AND P6, PT, R4, R5, PT ;  /* 0x000000050400720c */ /* 0x000fe20003fc4070 */
[----:B------:R-:W-:Y:S01]  /*38e0*/  @!P4 IMAD.IADD R27, R27, 0x1, -R40 ;  /* 0x000000011b1bc824 */ /* 0x000fe200078e0a28 */
[----:B------:R-:W-:Y:S01]  /*38f0*/  ISETP.GE.AND P4, PT, R50, RZ, PT ;  /* 0x000000ff3200720c */ /* 0x000fe20003f86270 */
[C---:B------:R-:W-:Y:S01]  /*3900*/  IMAD R28, R4.reuse, R6, R43 ;  /* 0x00000006041c7224 */ /* 0x040fe200078e022b */
[----:B------:R-:W-:Y:S01]  /*3910*/  IABS R43, R7 ;  /* 0x00000007002b7213 */ /* 0x000fe20000000000 */
[----:B------:R-:W-:Y:S01]  /*3920*/  @!P1 IMAD.MOV R42, RZ, RZ, -R42 ;  /* 0x000000ffff2a9224 */ /* 0x000fe200078e0a2a */
[----:B------:R-:W-:Y:S01]  /*3930*/  ISETP.GE.AND P1, PT, R47, RZ, PT ;  /* 0x000000ff2f00720c */ /* 0x000fe20003f26270 */
[----:B------:R-:W-:Y:S01]  /*3940*/  IMAD R6, R4, R44, R29 ;  /* 0x0000002c04067224 */ /* 0x000fe200078e021d */
[----:B------:R-:W-:Y:S01]  /*3950*/  IABS R29, R8 ;  /* 0x00000008001d7213 */ /* 0x000fe20000000000 */
[----:B------:R-:W-:Y:S01]  /*3960*/  IMAD.HI.U32 R44, R0, R43, RZ ;  /* 0x0000002b002c7227 */ /* 0x000fe200078e00ff */
[----:B------:R-:W0:Y:S03]  /*3970*/  LDCU UR16, c[0x0][0x3a8] ;  /* 0x00007500ff1077ac */ /* 0x000e260008000800 */
[----:B------:R-:W-:Y:S01]  /*3980*/  @!P5 IMAD.MOV R26, RZ, RZ, -R26 ;  /* 0x000000ffff1ad224 */ /* 0x000fe200078e0a1a */
[----:B------:R-:W-:Y:S01]  /*3990*/  ISETP.GT.U32.AND P5, PT, R4, R28, PT ;  /* 0x0000001c0400720c */ /* 0x000fe20003fa4070 */
[----:B------:R-:W-:Y:S01]  /*39a0*/  IMAD.HI.U32 R7, R0, R29, RZ ;  /* 0x0000001d00077227 */ /* 0x000fe200078e00ff */
[----:B------:R-:W0:Y:S03]  /*39b0*/  LDCU UR14, c[0x0][0x3a8] ;  /* 0x00007500ff0e77ac */ /* 0x000e260008000800 */
[----:B------:R-:W-:Y:S01]  /*39c0*/  @!P6 IMAD.IADD R5, R5, 0x1, -R4 ;  /* 0x000000010505e824 */ /* 0x000fe200078e0a04 */
[----:B------:R-:W0:Y:S01]  /*39d0*/  LDCU UR12, c[0x0][0x3a8] ;  /* 0x00007500ff0c77ac */ /* 0x000e220008000800 */
[----:B------:R-:W-:-:S02]  /*39e0*/  IMAD.MOV R44, RZ, RZ, -R44 ;  /* 0x000000ffff2c7224 */ /* 0x000fc400078e0a2c */
[----:B------:R-:W-:Y:S01]  /*39f0*/  IMAD.MOV R7, RZ, RZ, -R7 ;  /* 0x000000ffff077224 */ /* 0x000fe200078e0a07 */
[----:B------:R-:W-:Y:S01]  /*3a00*/  ISETP.GT.U32.AND P6, PT, R4, R5, PT ;  /* 0x000000050400720c */ /* 0x000fe20003fc4070 */
[----:B------:R-:W-:Y:S01]  /*3a10*/  @!P4 IMAD.MOV R27, RZ, RZ, -R27 ;  /* 0x000000ffff1bc224 */ /* 0x000fe200078e0a1b */
[----:B------:R-:W-:Y:S01]  /*3a20*/  ISETP.NE.AND P4, PT, R2, RZ, PT ;  /* 0x000000ff0200720c */ /* 0x000fe20003f85270 */
[----:B------:R-:W-:Y:S01]  /*3a30*/  @!P1 IMAD.MOV R41, RZ, RZ, -R41 ;  /* 0x000000ffff299224 */ /* 0x000fe200078e0a29 */
[----:B------:R-:W-:Y:S01]  /*3a40*/  LOP3.LUT R2, RZ, R2, RZ, 0x33, !PT ;  /* 0x00000002ff027212 */ /* 0x000fe200078e33ff */
[C---:B------:R-:W-:Y:S01]  /*3a50*/  IMAD R40, R4.reuse, R44, R43 ;  /* 0x0000002c04287224 */ /* 0x040fe200078e022b */
[C---:B------:R-:W-:Y:S01]  /*3a60*/  ISETP.GT.U32.AND P1, PT, R4.reuse, R6, PT ;  /* 0x000000060400720c */ /* 0x040fe20003f24070 */
[----:B------:R-:W-:Y:S01]  /*3a70*/  IMAD R29, R4, R7, R29 ;  /* 0x00000007041d7224 */ /* 0x000fe200078e021d */
[----:B------:R-:W-:Y:S01]  /*3a80*/  SEL R42, R2, R42, !P4 ;  /* 0x0000002a022a7207 */ /* 0x000fe20006000000 */
[--C-:B------:R-:W-:Y:S01]  /*3a90*/  @!P5 IMAD.IADD R28, R28, 0x1, -R4.reuse ;  /* 0x000000011c1cd824 */ /* 0x100fe200078e0a04 */
[C---:B------:R-:W-:Y:S01]  /*3aa0*/  SEL R27, R2.reuse, R27, !P4 ;  /* 0x0000001b021b7207 */ /* 0x040fe20006000000 */
[----:B------:R-:W-:Y:S01]  /*3ab0*/  IMAD.MOV.U32 R47, RZ, RZ, R61 ;  /* 0x000000ffff2f7224 */ /* 0x000fe200078e003d */
[C---:B------:R-:W-:Y:S01]  /*3ac0*/  SEL R26, R2.reuse, R26, !P4 ;  /* 0x0000001a021a7207 */ /* 0x040fe20006000000 */
[----:B------:R0:W-:Y:S01]  /*3ad0*/  STL [R1+0x21c], R42 ;  /* 0x00021c2a01007387 */ /* 0x0001e20000100800 */
[----:B------:R-:W-:Y:S01]  /*3ae0*/  SEL R2, R2, R41, !P4 ;  /* 0x0000002902027207 */ /* 0x000fe20006000000 */
[--C-:B------:R-:W-:Y:S01]  /*3af0*/  @!P6 IMAD.IADD R5, R5, 0x1, -R4.reuse ;  /* 0x000000010505e824 */ /* 0x100fe200078e0a04 */
[C---:B------:R-:W-:Y:S01]  /*3b00*/  ISETP.GT.U32.AND P4, PT, R4.reuse, R40, PT ;  /* 0x000000280400720c */ /* 0x040fe20003f84070 */
[----:B------:R1:W-:Y:S01]  /*3b10*/  STL [R1+0x218], R27 ;  /* 0x0002181b01007387 */ /* 0x0003e20000100800 */
[----:B------:R-:W-:Y:S01]  /*3b20*/  ISETP.GT.U32.AND P5, PT, R4, R29, PT ;  /* 0x0000001d0400720c */ /* 0x000fe20003fa4070 */
[--C-:B------:R-:W-:Y:S01]  /*3b30*/  @!P1 IMAD.IADD R6, R6, 0x1, -R4.reuse ;  /* 0x0000000106069824 */ /* 0x100fe200078e0a04 */
[----:B------:R-:W-:Y:S01]  /*3b40*/  ISETP.GE.AND P6, PT, R60, RZ, PT ;  /* 0x000000ff3c00720c */ /* 0x000fe20003fc6270 */
[----:B------:R2:W-:Y:S01]  /*3b50*/  STL [R1+0x214], R26 ;  /* 0x0002141a01007387 */ /* 0x0005e20000100800 */
[----:B------:R-:W-:Y:S01]  /*3b60*/  IABS R7, R9 ;  /* 0x0000000900077213 */ /* 0x000fe20000000000 */
[----:B------:R-:W3:Y:S01]  /*3b70*/  LDCU UR10, c[0x0][0x3a8] ;  /* 0x00007500ff0a77ac */ /* 0x000ee20008000800 */
[----:B0-----:R-:W-:Y:S01]  /*3b80*/  IABS R42, R11 ;  /* 0x0000000b002a7213 */ /* 0x001fe20000000000 */
[----:B------:R0:W-:Y:S01]  /*3b90*/  STL [R1+0x210], R2 ;  /* 0x0002100201007387 */ /* 0x0001e20000100800 */
[----:B------:R-:W-:Y:S01]  /*3ba0*/  ISETP.GT.U32.AND P1, PT, R4, R28, PT ;  /* 0x0000001c0400720c */ /* 0x000fe20003f24070 */
[----:B-1----:R-:W-:Y:S01]  /*3bb0*/  IMAD.MOV.U32 R27, RZ, RZ, R7 ;  /* 0x000000ffff1b7224 */ /* 0x002fe200078e0007 */
[----:B------:R-:W-:Y:S01]  /*3bc0*/  IABS R61, R22 ;  /* 0x00000016003d7213 */ /* 0x000fe20000000000 */
[--C-:B------:R-:W-:Y:S01]  /*3bd0*/  @!P4 IMAD.IADD R40, R40, 0x1, -R4.reuse ;  /* 0x000000012828c824 */ /* 0x100fe200078e0a04 */
[----:B------:R-:W-:Y:S01]  /*3be0*/  ISETP.GT.U32.AND P4, PT, R4, R6, PT ;  /* 0x000000060400720c */ /* 0x000fe20003f84070 */
[----:B------:R-:W-:Y:S01]  /*3bf0*/  @!P5 IMAD.IADD R29, R29, 0x1, -R4 ;  /* 0x000000011d1dd824 */ /* 0x000fe200078e0a04 */
[----:B--2---:R-:W-:Y:S01]  /*3c00*/  IABS R26, R10 ;  /* 0x0000000a001a7213 */ /* 0x004fe20000000000 */
[----:B------:R-:W-:Y:S01]  /*3c10*/  IMAD.HI.U32 R7, R0, R27, RZ ;  /* 0x0000001b00077227 */ /* 0x000fe200078e00ff */
[----:B------:R-:W-:Y:S01]  /*3c20*/  STL [R1+0x22b0], R60 ;  /* 0x0022b03c01007387 */ /* 0x000fe20000100800 */
[----:B------:R-:W1:Y:S01]  /*3c30*/  LDCU UR44, c[0x0][0x3a8] ;  /* 0x00007500ff2c77ac */ /* 0x000e620008000800 */
[----:B------:R-:W-:Y:S01]  /*3c40*/  ISETP.GT.U32.AND P5, PT, R4, R29, PT ;  /* 0x0000001d0400720c */ /* 0x000fe20003fa4070 */
[----:B------:R-:W-:Y:S01]  /*3c50*/  IMAD.HI.U32 R41, R0, R26, RZ ;  /* 0x0000001a00297227 */ /* 0x000fe200078e00ff */
[----:B------:R-:W2:Y:S03]  /*3c60*/  LDCU UR43, c[0x0][0x3a8] ;  /* 0x00007500ff2b77ac */ /* 0x000ea60008000800 */
[----:B0-----:R-:W-:-:S02]  /*3c70*/  IMAD.MOV.U32 R2, RZ, RZ, R5 ;  /* 0x000000ffff027224 */ /* 0x001fc400078e0005 */
[----:B------:R-:W-:Y:S01]  /*3c80*/  IMAD.MOV R41, RZ, RZ, -R41 ;  /* 0x000000ffff297224 */ /* 0x000fe200078e0a29 */
[----:B------:R-:W0:Y:S01]  /*3c90*/  LDCU UR42, c[0x0][0x3a8] ;  /* 0x00007500ff2a77ac */ /* 0x000e220008000800 */
[----:B------:R-:W-:Y:S02]  /*3ca0*/  IMAD.MOV.U32 R5, RZ, RZ, R42 ;  /* 0x000000ffff057224 */ /* 0x000fe400078e002a */
[----:B------:R-:W-:Y:S01]  /*3cb0*/  IMAD R26, R4, R41, R26 ;  /* 0x00000029041a7224 */ /* 0x000fe200078e021a */
[----:B------:R-:W0:Y:S01]  /*3cc0*/  LDCU UR46, c[0x0][0x3a8] ;  /* 0x00007500ff2e77ac */ /* 0x000e220008000800 */
[----:B------:R-:W-:Y:S01]  /*3cd0*/  IMAD.HI.U32 R41, R0, R5, RZ ;  /* 0x0000000500297227 */ /* 0x000fe200078e00ff */
[----:B------:R-:W0:Y:S03]  /*3ce0*/  LDCU UR8, c[0x0][0x3a8] ;  /* 0x00007500ff0877ac */ /* 0x000e260008000800 */
[----:B------:R-:W-:Y:S01]  /*3cf0*/  @!P6 IMAD.MOV R2, RZ, RZ, -R2 ;  /* 0x000000ffff02e224 */ /* 0x000fe200078e0a02 */
[----:B------:R-:W-:Y:S01]  /*3d00*/  ISETP.GT.U32.AND P6, PT, R4, R40, PT ;  /* 0x000000280400720c */ /* 0x000fe20003fc4070 */
[----:B------:R-:W-:-:S02]  /*3d10*/  IMAD.MOV R7, RZ, RZ, -R7 ;  /* 0x000000ffff077224 */ /* 0x000fc400078e0a07 */
[----:B------:R-:W-:Y:S01]  /*3d20*/  IMAD.MOV R41, RZ, RZ, -R41 ;  /* 0x000000ffff297224 */ /* 0x000fe200078e0a29 */
[----:B------:R0:W-:Y:S01]  /*3d30*/  STL [R1+0x23ec], R2 ;  /* 0x0023ec0201007387 */ /* 0x0001e20000100800 */
[----:B------:R-:W-:Y:S01]  /*3d40*/  IMAD R27, R4, R7, R27 ;  /* 0x00000007041b7224 */ /* 0x000fe200078e021b */
[----:B------:R-:W-:Y:S01]  /*3d50*/  IABS R7, R12 ;  /* 0x0000000c00077213 */ /* 0x000fe20000000000 */
[--C-:B------:R-:W-:Y:S01]  /*3d60*/  @!P4 IMAD.IADD R6, R6, 0x1, -R4.reuse ;  /* 0x000000010606c824 */ /* 0x100fe200078e0a04 */
[C---:B------:R-:W-:Y:S01]  /*3d70*/  ISETP.GT.U32.AND P4, PT, R4.reuse, R26, PT ;  /* 0x0000001a0400720c */ /* 0x040fe20003f84070 */
[----:B------:R-:W-:Y:S01]  /*3d80*/  IMAD R5, R4, R41, R5 ;  /* 0x0000002904057224 */ /* 0x000fe200078e0205 */
[----:B------:R-:W-:Y:S01]  /*3d90*/  IABS R41, R14 ;  /* 0x0000000e00297213 */ /* 0x000fe20000000000 */
[--C-:B------:R-:W-:Y:S01]  /*3da0*/  @!P1 IMAD.IADD R28, R28, 0x1, -R4.reuse ;  /* 0x000000011c1c9824 */ /* 0x100fe200078e0a04 */
[C---:B------:R-:W-:Y:S01]  /*3db0*/  ISETP.GT.U32.AND P1, PT, R4.reuse, R27, PT ;  /* 0x0000001b0400720c */ /* 0x040fe20003f24070 */
[--C-:B------:R-:W-:Y:S01]  /*3dc0*/  @!P5 IMAD.IADD R29, R29, 0x1, -R4.reuse ;  /* 0x000000011d1dd824 */ /* 0x100fe200078e0a04 */
[----:B------:R-:W-:Y:S01]  /*3dd0*/  ISETP.GT.U32.AND P5, PT, R4, R5, PT ;  /* 0x000000050400720c */ /* 0x000fe20003fa4070 */
[----:B------:R-:W-:Y:S01]  /*3de0*/  @!P6 IMAD.IADD R40, R40, 0x1, -R4 ;  /* 0x000000012828e824 */ /* 0x000fe200078e0a04 */
[----:B------:R-:W-:Y:S01]  /*3df0*/  ISETP.GE.AND P6, PT, R8, RZ, PT ;  /* 0x000000ff0800720c */ /* 0x000fe20003fc6270 */
[----:B------:R-:W-:Y:S01]  /*3e00*/  IMAD.HI.U32 R42, R0, R7, RZ ;  /* 0x00000007002a7227 */ /* 0x000fe200078e00ff */
[----:B------:R-:W-:-:S03]  /*3e10*/  IABS R8, R13 ;  /* 0x0000000d00087213 */ /* 0x000fc60000000000 */
[----:B------:R-:W-:Y:S02]  /*3e20*/  IMAD.MOV R42, RZ, RZ, -R42 ;  /* 0x000000ffff2a7224 */ /* 0x000fe400078e0a2a */
[----:B------:R-:W-:Y:S01]  /*3e30*/  @!P4 IMAD.IADD R26, R26, 0x1, -R4 ;  /* 0x000000011a1ac824 */ /* 0x000fe200078e0a04 */
[----:B------:R-:W-:Y:S01]  /*3e40*/  ISETP.GE.AND P4, PT, R10, RZ, PT ;  /* 0x000000ff0a00720c */ /* 0x000fe20003f86270 */
[----:B------:R-:W-:Y:S02]  /*3e50*/  IMAD.MOV.U32 R44, RZ, RZ, R28 ;  /* 0x000000ffff2c7224 */ /* 0x000fe400078e001c */
[----:B------:R-:W-:Y:S02]  /*3e60*/  IMAD.MOV.U32 R43, RZ, RZ, R6 ;  /* 0x000000ffff2b7224 */ /* 0x000fe400078e0006 */
[----:B------:R-:W-:Y:S01]  /*3e70*/  @!P1 IMAD.IADD R27, R27, 0x1, -R4 ;  /* 0x000000011b1b9824 */ /* 0x000fe200078e0a04 */
[----:B------:R-:W-:Y:S01]  /*3e80*/  ISETP.GE.AND P1, PT, R9, RZ, PT ;  /* 0x000000ff0900720c */ /* 0x000fe20003f26270 */
[----:B------:R-:W-:-:S02]  /*3e90*/  IMAD R7, R4, R42, R7 ;  /* 0x0000002a04077224 */ /* 0x000fc400078e0207 */
[----:B------:R-:W-:Y:S01]  /*3ea0*/  @!P5 IMAD.IADD R5, R5, 0x1, -R4 ;  /* 0x000000010505d824 */ /* 0x000fe200078e0a04 */
[----:B------:R-:W-:Y:S01]  /*3eb0*/  ISETP.GT.U32.AND P5, PT, R4, R26, PT ;  /* 0x0000001a0400720c */ /* 0x000fe20003fa4070 */
[----:B------:R-:W-:Y:S02]  /*3ec0*/  IMAD.MOV.U32 R6, RZ, RZ, R40 ;  /* 0x000000ffff067224 */ /* 0x000fe400078e0028 */
[----:B0-----:R-:W-:Y:S02]  /*3ed0*/  IMAD.MOV.U32 R2, RZ, RZ, R29 ;  /* 0x000000ffff027224 */ /* 0x001fe400078e001d */
[----:B------:R-:W-:Y:S02]  /*3ee0*/  IMAD.MOV.U32 R9, RZ, RZ, R41 ;  /* 0x000000ffff097224 */ /* 0x000fe400078e0029 */
[----:B------:R-:W-:-:S04]  /*3ef0*/  IMAD.HI.U32 R10, R0, R8, RZ ;  /* 0x00000008000a7227 */ /* 0x000fc800078e00ff */
[----:B------:R-:W-:Y:S01]  /*3f00*/  @!P0 IMAD.MOV R44, RZ, RZ, -R44 ;  /* 0x000000ffff2c8224 */ /* 0x000fe200078e0a2c */
[C---:B------:R-:W-:Y:S01]  /*3f10*/  ISETP.GT.U32.AND P0, PT, R4.reuse, R27, PT ;  /* 0x0000001b0400720c */ /* 0x040fe20003f04070 */
[----:B------:R-:W-:Y:S01]  /*3f20*/  @!P3 IMAD.MOV R43, RZ, RZ, -R43 ;  /* 0x000000ffff2bb224 */ /* 0x000fe200078e0a2b */
[C---:B------:R-:W-:Y:S01]  /*3f30*/  ISETP.GT.U32.AND P3, PT, R4.reuse, R5, PT ;  /* 0x000000050400720c */ /* 0x040fe20003f64070 */
[----:B------:R-:W-:Y:S01]  /*3f40*/  @!P2 IMAD.MOV R6, RZ, RZ, -R6 ;  /* 0x000000ffff06a224 */ /* 0x000fe200078e0a06 */
[----:B------:R-:W-:Y:S01]  /*3f50*/  STL [R1+0x6c], R44 ;  /* 0x00006c2c01007387 */ /* 0x000fe20000100800 */
[----:B------:R-:W-:Y:S01]  /*3f60*/  @!P6 IMAD.MOV R2, RZ, RZ, -R2 ;  /* 0x000000ffff02e224 */ /* 0x000fe200078e0a02 */
[----:B------:R-:W-:Y:S01]  /*3f70*/  ISETP.GT.U32.AND P6, PT, R4, R7, PT ;  /* 0x000000070400720c */ /* 0x000fe20003fc4070 */
[----:B------:R-:W-:Y:S01]  /*3f80*/  IMAD.HI.U32 R28, R0, R9, RZ ;  /* 0x00000009001c7227 */ /* 0x000fe200078e00ff */
[----:B------:R-:W-:Y:S01]  /*3f90*/  STL [R1+0x48], R43 ;  /* 0x0000482b01007387 */ /* 0x000fe20000100800 */
[----:B------:R-:W-:-:S02]  /*3fa0*/  ISETP.GE.AND P2, PT, R11, RZ, PT ;  /* 0x000000ff0b00720c */ /* 0x000fc40003f46270 */
[----:B------:R-:W-:Y:S01]  /*3fb0*/  IMAD.MOV R10, RZ, RZ, -R10 ;  /* 0x000000ffff0a7224 */ /* 0x000fe200078e0a0a */
[----:B------:R0:W-:Y:S01]  /*3fc0*/  STL [R1+0x40], R6 ;  /* 0x0000400601007387 */ /* 0x0001e20000100800 */
[----:B------:R-:W-:Y:S02]  /*3fd0*/  IMAD.MOV R28, RZ, RZ, -R28 ;  /* 0x000000ffff1c7224 */ /* 0x000fe400078e0a1c */
[--C-:B------:R-:W-:Y:S01]  /*3fe0*/  @!P5 IMAD.IADD R26, R26, 0x1, -R4.reuse ;  /* 0x000000011a1ad824 */ /* 0x100fe200078e0a04 */
[----:B------:R1:W-:Y:S01]  /*3ff0*/  STL [R1+0x3c], R2 ;  /* 0x00003c0201007387 */ /* 0x0003e20000100800 */
[----:B------:R-:W-:Y:S02]  /*4000*/  IMAD R9, R4, R28, R9 ;  /* 0x0000001c04097224 */ /* 0x000fe400078e0209 */
[--C-:B------:R-:W-:Y:S01]  /*4010*/  @!P0 IMAD.IADD R27, R27, 0x1, -R4.reuse ;  /* 0x000000011b1b8824 */ /* 0x100fe200078e0a04 */
[----:B------:R-:W-:Y:S01]  /*4020*/  ISETP.GE.AND P0, PT, R12, RZ, PT ;  /* 0x000000ff0c00720c */ /* 0x000fe20003f06270 */
[----:B------:R-:W-:Y:S01]  /*4030*/  @!P6 IMAD.IADD R7, R7, 0x1, -R4 ;  /* 0x000000010707e824 */ /* 0x000fe200078e0a04 */
[C---:B------:R-:W-:Y:S01]  /*4040*/  ISETP.GT.U32.AND P6, PT, R4.reuse, R9, PT ;  /* 0x000000090400720c */ /* 0x040fe20003fc4070 */
[C---:B0-----:R-:W-:Y:S01]  /*4050*/  IMAD R6, R4.reuse, R10, R8 ;  /* 0x0000000a04067224 */ /* 0x041fe200078e0208 */
[----:B------:R-:W-:Y:S01]  /*4060*/  IABS R8, R15 ;  /* 0x0000000f00087213 */ /* 0x000fe20000000000 */
[----:B------:R-:W-:Y:S01]  /*4070*/  @!P3 IMAD.IADD R5, R5, 0x1, -R4 ;  /* 0x000000010505b824 */ /* 0x000fe200078e0a04 */
[----:B------:R-:W-:Y:S01]  /*4080*/  ISETP.GE.AND P3, PT, R13, RZ, PT ;  /* 0x000000ff0d00720c */ /* 0x000fe20003f66270 */
[----:B-1----:R-:W-:Y:S01]  /*4090*/  IMAD.MOV.U32 R2, RZ, RZ, R27 ;  /* 0x000000ffff027224 */ /* 0x002fe200078e001b */
[----:B------:R-:W-:Y:S01]  /*40a0*/  ISETP.GT.U32.AND P5, PT, R4, R6, PT ;  /* 0x000000060400720c */ /* 0x000fe20003fa4070 */
[----:B------:R-:W-:Y:S01]  /*40b0*/  IMAD.HI.U32 R11, R0, R8, RZ ;  /* 0x00000008000b7227 */ /* 0x000fe200078e00ff */
[----:B------:R-:W-:-:S02]  /*40c0*/  IABS R10, R16 ;  /* 0x00000010000a7213 */ /* 0x000fc40000000000 */
[----:B------:R-:W-:Y:S01]  /*40d0*/  IABS R13, R17 ;  /* 0x00000011000d7213 */ /* 0x000fe20000000000 */
[----:B------:R-:W-:Y:S01]  /*40e0*/  @!P1 IMAD.MOV R2, RZ, RZ, -R2 ;  /* 0x000000ffff029224 */ /* 0x000fe200078e0a02 */
[----:B------:R-:W-:Y:S01]  /*40f0*/  ISETP.GE.AND P1, PT, R14, RZ, PT ;  /* 0x000000ff0e00720c */ /* 0x000fe20003f26270 */
[----:B------:R-:W-:Y:S02]  /*4100*/  @!P6 IMAD.IADD R9, R9, 0x1, -R4 ;  /* 0x000000010909e824 */ /* 0x000fe400078e0a04 */
[----:B------:R-:W-:Y:S01]  /*4110*/  IMAD.MOV R11, RZ, RZ, -R11 ;  /* 0x000000ffff0b7224 */ /* 0x000fe200078e0a0b */
[----:B------:R0:W-:Y:S01]  /*4120*/  STL [R1+0x38], R2 ;  /* 0x0000380201007387 */ /* 0x0001e20000100800 */
[----:B------:R-:W-:-:S04]  /*4130*/  IMAD.HI.U32 R12, R0, R10, RZ ;  /* 0x0000000a000c7227 */ /* 0x000fc800078e00ff */
[----:B------:R-:W-:Y:S01]  /*4140*/  @!P5 IMAD.IADD R6, R6, 0x1, -R4 ;  /* 0x000000010606d824 */ /* 0x000fe200078e0a04 */
[C---:B------:R-:W-:Y:S01]  /*4150*/  ISETP.GT.U32.AND P5, PT, R4.reuse, R7, PT ;  /* 0x000000070400720c */ /* 0x040fe20003fa4070 */
[----:B------:R-:W-:Y:S02]  /*4160*/  IMAD.MOV.U32 R14, RZ, RZ, R13 ;  /* 0x000000ffff0e7224 */ /* 0x000fe400078e000d */
[----:B------:R-:W-:Y:S01]  /*4170*/  IMAD.MOV R12, RZ, RZ, -R12 ;  /* 0x000000ffff0c7224 */ /* 0x000fe200078e0a0c */
[C---:B------:R-:W-:Y:S01]  /*4180*/  ISETP.GT.U32.AND P6, PT, R4.reuse, R6, PT ;  /* 0x000000060400720c */ /* 0x040fe20003fc4070 */
[----:B0-----:R-:W-:Y:S02]  /*4190*/  IMAD.MOV.U32 R2, RZ, RZ, R26 ;  /* 0x000000ffff027224 */ /* 0x001fe400078e001a */
[C---:B------:R-:W-:Y:S02]  /*41a0*/  IMAD R26, R4.reuse, R11, R8 ;  /* 0x0000000b041a7224 */ /* 0x040fe400078e0208 */
[----:B------:R-:W-:Y:S01]  /*41b0*/  @!P4 IMAD.MOV R2, RZ, RZ, -R2 ;  /* 0x000000ffff02c224 */ /* 0x000fe200078e0a02 */
[----:B------:R-:W-:Y:S01]  /*41c0*/  ISETP.GT.U32.AND P4, PT, R4, R9, PT ;  /* 0x000000090400720c */ /* 0x000fe20003f84070 */
[----:B------:R-:W-:-:S03]  /*41d0*/  IMAD.HI.U32 R8, R0, R14, RZ ;  /* 0x0000000e00087227 */ /* 0x000fc600078e00ff */
[----:B------:R0:W-:Y:S01]  /*41e0*/  STL [R1+0x34], R2 ;  /* 0x0000340201007387 */ /* 0x0001e20000100800 */
[----:B------:R-:W-:Y:S02]  /*41f0*/  IMAD R10, R4, R12, R10 ;  /* 0x0000000c040a7224 */ /* 0x000fe400078e020a */
[----:B------:R-:W-:Y:S02]  /*4200*/  IMAD.MOV R8, RZ, RZ, -R8 ;  /* 0x000000ffff087224 */ /* 0x000fe400078e0a08 */
[----:B------:R-:W-:Y:S01]  /*4210*/  @!P6 IMAD.IADD R6, R6, 0x1, -R4 ;  /* 0x000000010606e824 */ /* 0x000fe200078e0a04 */
[C---:B------:R-:W-:Y:S01]  /*4220*/  ISETP.GT.U32.AND P6, PT, R4.reuse, R10, PT ;  /* 0x0000000a0400720c */ /* 0x040fe20003fc4070 */
[C---:B------:R-:W-:Y:S01]  /*4230*/  IMAD R14, R4.reuse, R8, R14 ;  /* 0x00000008040e7224 */ /* 0x040fe200078e020e */
[----:B------:R-:W-:Y:S01]  /*4240*/  IABS R8, R18 ;  /* 0x0000001200087213 */ /* 0x000fe20000000000 */
[--C-:B------:R-:W-:Y:S02]  /*4250*/  @!P4 IMAD.IADD R9, R9, 0x1, -R4.reuse ;  /* 0x000000010909c824 */ /* 0x100fe400078e0a04 */
[----:B------:R-:W-:Y:S01]  /*4260*/  @!P5 IMAD.IADD R7, R7, 0x1, -R4 ;  /* 0x000000010707d824 */ /* 0x000fe200078e0a04 */
[----:B------:R-:W-:Y:S01]  /*4270*/  ISETP.GT.U32.AND P4, PT, R4, R14, PT ;  /* 0x0000000e0400720c */ /* 0x000fe20003f84070 */
[----:B------:R-:W-:Y:S01]  /*4280*/  IMAD.HI.U32 R12, R0, R8, RZ ;  /* 0x00000008000c7227 */ /* 0x000fe200078e00ff */
[----:B------:R-:W-:-:S03]  /*4290*/  ISETP.GT.U32.AND P5, PT, R4, R26, PT ;  /* 0x0000001a0400720c */ /* 0x000fc60003fa4070 */
[----:B0-----:R-:W-:Y:S01]  /*42a0*/  IMAD.MOV.U32 R2, RZ, RZ, R7 ;  /* 0x000000ffff027224 */ /* 0x001fe200078e0007 */
[----:B------:R-:W-:Y:S01]  /*42b0*/  IABS R7, R19 ;  /* 0x0000001300077213 */ /* 0x000fe20000000000 */
[----:B------:R-:W-:Y:S02]  /*42c0*/  @!P6 IMAD.IADD R10, R10, 0x1, -R4 ;  /* 0x000000010a0ae824 */ /* 0x000fe400078e0a04 */
[----:B------:R-:W-:Y:S01]  /*42d0*/  @!P2 IMAD.MOV R5, RZ, RZ, -R5 ;  /* 0x000000ffff05a224 */ /* 0x000fe200078e0a05 */
[----:B------:R-:W-:Y:S01]  /*42e0*/  ISETP.GE.AND P2, PT, R15, RZ, PT ;  /* 0x000000ff0f00720c */ /* 0x000fe20003f46270 */
[----:B------:R-:W-:Y:S01]  /*42f0*/  @!P0 IMAD.MOV R2, RZ, RZ, -R2 ;  /* 0x000000ffff028224 */ /* 0x000fe200078e0a02 */
[----:B------:R-:W-:Y:S01]  /*4300*/  ISETP.GT.U32.AND P6, PT, R4, R10, PT ;  /* 0x0000000a0400720c */ /* 0x000fe20003fc4070 */
[----:B------:R-:W-:Y:S01]  /*4310*/  @!P4 IMAD.IADD R14, R14, 0x1, -R4 ;  /* 0x000000010e0ec824 */ /* 0x000fe200078e0a04 */
[----:B------:R0:W-:Y:S01]  /*4320*/  STL [R1+0x30], R5 ;  /* 0x0000300501007387 */ /* 0x0001e20000100800 */
[----:B------:R-:W-:Y:S01]  /*4330*/  IMAD.MOV R12, RZ, RZ, -R12 ;  /* 0x000000ffff0c7224 */ /* 0x000fe200078e0a0c */
[----:B------:R-:W-:Y:S01]  /*4340*/  ISETP.GE.AND P0, PT, R16, RZ, PT ;  /* 0x000000ff1000720c */ /* 0x000fe20003f06270 */
[----:B------:R-:W-:Y:S01]  /*4350*/  IMAD.HI.U32 R11, R0, R7, RZ ;  /* 0x00000007000b7227 */ /* 0x000fe200078e00ff */
[C---:B------:R-:W-:Y:S01]  /*4360*/  ISETP.GT.U32.AND P4, PT, R4.reuse, R14, PT ;  /* 0x0000000e0400720c */ /* 0x040fe20003f84070 */
[----:B------:R1:W-:Y:S02]  /*4370*/  STL [R1+0x2c], R2 ;  /* 0x00002c0201007387 */ /* 0x0003e40000100800 */
[----:B------:R-:W-:-:S02]  /*4380*/  IMAD R8, R4, R12, R8 ;  /* 0x0000000c04087224 */ /* 0x000fc400078e0208 */
[----:B------:R-:W-:Y:S01]  /*4390*/  IMAD.MOV R13, RZ, RZ, -R11 ;  /* 0x000000ffff0d7224 */ /* 0x000fe200078e0a0b */
[----:B0-----:R-:W-:Y:S01]  /*43a0*/  IABS R5, R21 ;  /* 0x0000001500057213 */ /* 0x001fe20000000000 */
[----:B------:R-:W-:Y:S01]  /*43b0*/  @!P6 IMAD.IADD R10, R10, 0x1, -R4 ;  /* 0x000000010a0ae824 */ /* 0x000fe200078e0a04 */
[C---:B------:R-:W-:Y:S01]  /*43c0*/  ISETP.GT.U32.AND P6, PT, R4.reuse, R8, PT ;  /* 0x000000080400720c */ /* 0x040fe20003fc4070 */
[----:B------:R-:W-:Y:S01]  /*43d0*/  IMAD R7, R4, R13, R7 ;  /* 0x0000000d04077224 */ /* 0x000fe200078e0207 */
[----:B------:R-:W-:Y:S01]  /*43e0*/  IABS R13, R25 ;  /* 0x00000019000d7213 */ /* 0x000fe20000000000 */
[----:B-1----:R-:W-:Y:S01]  /*43f0*/  IMAD.MOV.U32 R2, RZ, RZ, R6 ;  /* 0x000000ffff027224 */ /* 0x002fe200078e0006 */
[----:B------:R-:W-:Y:S01]  /*4400*/  IABS R6, R20 ;  /* 0x0000001400067213 */ /* 0x000fe20000000000 */
[----:B------:R-:W-:Y:S01]  /*4410*/  @!P4 IMAD.IADD R14, R14, 0x1, -R4 ;  /* 0x000000010e0ec824 */ /* 0x000fe200078e0a04 */
[----:B------:R-:W-:Y:S01]  /*4420*/  ISETP.GT.U32.AND P4, PT, R4, R7, PT ;  /* 0x000000070400720c */ /* 0x000fe20003f84070 */
[----:B------:R-:W-:-:S04]  /*4430*/  IMAD.HI.U32 R11, R0, R5, RZ ;  /* 0x00000005000b7227 */ /* 0x000fc800078e00ff */
[----:B------:R-:W-:-:S04]  /*4440*/  IMAD.HI.U32 R12, R0, R6, RZ ;  /* 0x00000006000c7227 */ /* 0x000fc800078e00ff */
[----:B------:R-:W-:Y:S02]  /*4450*/  IMAD.MOV R12, RZ, RZ, -R12 ;  /* 0x000000ffff0c7224 */ /* 0x000fe400078e0a0c */
[----:B------:R-:W-:Y:S02]  /*4460*/  IMAD.MOV R11, RZ, RZ, -R11 ;  /* 0x000000ffff0b7224 */ /* 0x000fe400078e0a0b */
[C---:B------:R-:W-:Y:S01]  /*4470*/  IMAD R6, R4.reuse, R12, R6 ;  /* 0x0000000c04067224 */ /* 0x040fe200078e0206 */
[----:B------:R-:W-:Y:S01]  /*4480*/  IABS R12, R24 ;  /* 0x00000018000c7213 */ /* 0x000fe20000000000 */
[----:B------:R-:W-:Y:S01]  /*4490*/  IMAD R5, R4, R11, R5 ;  /* 0x0000000b04057224 */ /* 0x000fe200078e0205 */
[----:B------:R-:W-:Y:S01]  /*44a0*/  IABS R11, R23 ;  /* 0x00000017000b7213 */ /* 0x000fe20000000000 */
[--C-:B------:R-:W-:Y:S01]  /*44b0*/  @!P6 IMAD.IADD R8, R8, 0x1, -R4.reuse ;  /* 0x000000010808e824 */ /* 0x100fe200078e0a04 */
[----:B------:R-:W-:Y:S01]  /*44c0*/  ISETP.GT.U32.AND P6, PT, R4, R6, PT ;  /* 0x000000060400720c */ /* 0x000fe20003fc4070 */
[----:B------:R-:W-:-:S02]  /*44d0*/  @!P5 IMAD.IADD R26, R26, 0x1, -R4 ;  /* 0x000000011a1ad824 */ /* 0x000fc400078e0a04 */
[----:B------:R-:W-:Y:S01]  /*44e0*/  @!P3 IMAD.MOV R2, RZ, RZ, -R2 ;  /* 0x000000ffff02b224 */ /* 0x000fe200078e0a02 */
[----:B------:R-:W-:Y:S01]  /*44f0*/  ISETP.GE.AND P3, PT, R17, RZ, PT ;  /* 0x000000ff1100720c */ /* 0x000fe20003f66270 */
[----:B------:R-:W-:Y:S01]  /*4500*/  IMAD.HI.U32 R15, R0, R61, RZ ;  /* 0x0000003d000f7227 */ /* 0x000fe200078e00ff */
[C---:B------:R-:W-:Y:S02]  /*4510*/  ISETP.GT.U32.AND P5, PT, R4.reuse, R26, PT ;  /* 0x0000001a0400720c */ /* 0x040fe40003fa4070 */
[----:B------:R0:W-:Y:S01]  /*4520*/  STL [R1+0x28], R2 ;  /* 0x0000280201007387 */ /* 0x0001e20000100800 */
[--C-:B------:R-:W-:Y:S01]  /*4530*/  @!P4 IMAD.IADD R7, R7, 0x1, -R4.reuse ;  /* 0x000000010707c824 */ /* 0x100fe200078e0a04 */
[----:B------:R-:W-:Y:S01]  /*4540*/  ISETP.GT.U32.AND P4, PT, R4, R5, PT ;  /* 0x000000050400720c */ /* 0x000fe20003f84070 */
[----:B------:R-:W-:Y:S02]  /*4550*/  IMAD.MOV R15, RZ, RZ, -R15 ;  /* 0x000000ffff0f7224 */ /* 0x000fe400078e0a0f */
[----:B------:R-:W-:-:S02]  /*4560*/  @!P6 IMAD.IADD R6, R6, 0x1, -R4 ;  /* 0x000000010606e824 */ /* 0x000fc400078e0a04 */
[----:B------:R-:W-:Y:S01]  /*4570*/  IMAD R61, R4, R15, R61 ;  /* 0x0000000f043d7224 */ /* 0x000fe200078e023d */
[----:B------:R-:W-:Y:S01]  /*4580*/  IABS R15, R30 ;  /* 0x0000001e000f7213 */ /* 0x000fe20000000000 */
[----:B------:R-:W-:-:S03]  /*4590*/  IMAD.HI.U32 R27, R0, R11, RZ ;  /* 0x0000000b001b7227 */ /* 0x000fc600078e00ff */
[C---:B------:R-:W-:Y:S01]  /*45a0*/  ISETP.GT.U32.AND P6, PT, R4.reuse, R61, PT ;  /* 0x0000003d0400720c */ /* 0x040fe20003fc4070 */
[----:B0-----:R-:W-:Y:S02]  /*45b0*/  IMAD.MOV.U32 R2, RZ, RZ, R9 ;  /* 0x000000ffff027224 */ /* 0x001fe400078e0009 */
[----:B------:R-:W-:Y:S01]  /*45c0*/  @!P4 IMAD.IADD R5, R5, 0x1, -R4 ;  /* 0x000000010505c824 */ /* 0x000fe200078e0a04 */
[----:B------:R-:W-:Y:S01]  /*45d0*/  ISETP.GE.AND P4, PT, R19, RZ, PT ;  /* 0x000000ff1300720c */ /* 0x000fe20003f86270 */
[----:B------:R-:W-:Y:S01]  /*45e0*/  @!P1 IMAD.MOV R2, RZ, RZ, -R2 ;  /* 0x000000ffff029224 */ /* 0x000fe200078e0a02 */
[----:B------:R-:W-:Y:S01]  /*45f0*/  ISETP.GT.U32.AND P1, PT, R4, R8, PT ;  /* 0x000000080400720c */ /* 0x000fe20003f24070 */
[----:B------:R-:W-:Y:S01]  /*4600*/  @!P5 IMAD.IADD R26, R26, 0x1, -R4 ;  /* 0x000000011a1ad824 */ /* 0x000fe200078e0a04 */
[----:B------:R-:W-:Y:S01]  /*4610*/  ISETP.GE.AND P5, PT, R18, RZ, PT ;  /* 0x000000ff1200720c */ /* 0x000fe20003fa6270 */
[----:B------:R-:W-:Y:S01]  /*4620*/  IMAD.MOV R27, RZ, RZ, -R27 ;  /* 0x000000ffff1b7224 */ /* 0x000fe200078e0a1b */
[----:B------:R0:W-:Y:S01]  /*4630*/  STL [R1+0x24], R2 ;  /* 0x0000240201007387 */ /* 0x0001e20000100800 */
[----:B------:R-:W-:-:S02]  /*4640*/  IMAD.MOV.U32 R28, RZ, RZ, R26 ;  /* 0x000000ffff1c7224 */ /* 0x000fc400078e001a */
[----:B------:R-:W-:Y:S02]  /*4650*/  IMAD.MOV.U32 R9, RZ, RZ, R10 ;  /* 0x000000ffff097224 */ /* 0x000fe400078e000a */
[----:B------:R-:W-:Y:S01]  /*4660*/  @!P2 IMAD.MOV R28, RZ, RZ, -R28 ;  /* 0x000000ffff1ca224 */ /* 0x000fe200078e0a1c */
[C---:B------:R-:W-:Y:S01]  /*4670*/  ISETP.GT.U32.AND P2, PT, R4.reuse, R7, PT ;  /* 0x000000070400720c */ /* 0x040fe20003f44070 */
[C---:B------:R-:W-:Y:S02]  /*4680*/  IMAD R11, R4.reuse, R27, R11 ;  /* 0x0000001b040b7224 */ /* 0x040fe400078e020b */
[----:B------:R-:W-:Y:S01]  /*4690*/  @!P6 IMAD.IADD R61, R61, 0x1, -R4 ;  /* 0x000000013d3de824 */ /* 0x000fe200078e0a04 */
[----:B------:R-:W-:Y:S01]  /*46a0*/  STL [R1+0x20], R28 ;  /* 0x0000201c01007387 */ /* 0x000fe20000100800 */
[----:B0-----:R-:W-:Y:S02]  /*46b0*/  IMAD.MOV.U32 R2, RZ, RZ, R14 ;  /* 0x000000ffff027224 */ /* 0x001fe400078e000e */
[----:B------:R-:W-:Y:S01]  /*46c0*/  @!P0 IMAD.MOV R9, RZ, RZ, -R9 ;  /* 0x000000ffff098224 */ /* 0x000fe200078e0a09 */
[C---:B------:R-:W-:Y:S01]  /*46d0*/  ISETP.GT.U32.AND P0, PT, R4.reuse, R6, PT ;  /* 0x000000060400720c */ /* 0x040fe20003f04070 */
[----:B------:R-:W-:Y:S01]  /*46e0*/  @!P3 IMAD.MOV R2, RZ, RZ, -R2 ;  /* 0x000000ffff02b224 */ /* 0x000fe200078e0a02 */
[----:B------:R-:W-:Y:S01]  /*46f0*/  ISETP.GT.U32.AND P3, PT, R4, R5, PT ;  /* 0x000000050400720c */ /* 0x000fe20003f64070 */
[----:B------:R-:W-:Y:S01]  /*4700*/  @!P1 IMAD.IADD R8, R8, 0x1, -R4 ;  /* 0x0000000108089824 */ /* 0x000fe200078e0a04 */
[----:B------:R-:W-:Y:S01]  /*4710*/  ISETP.GT.U32.AND P6, PT, R4, R61, PT ;  /* 0x0000003d0400720c */ /* 0x000fe20003fc4070 */
[----:B------:R-:W-:Y:S01]  /*4720*/  IMAD.HI.U32 R16, R0, R15, RZ ;  /* 0x0000000f00107227 */ /* 0x000fe200078e00ff */
[----:B------:R-:W-:Y:S01]  /*4730*/  ISETP.GT.U32.AND P1, PT, R4, R11, PT ;  /* 0x0000000b0400720c */ /* 0x000fe20003f24070 */
[----:B------:R-:W-:Y:S02]  /*4740*/  STL [R1+0x14], R9 ;  /* 0x0000140901007387 */ /* 0x000fe40000100800 */
[----:B------:R-:W-:-:S02]  /*4750*/  IMAD.HI.U32 R18, R0, R12, RZ ;  /* 0x0000000c00127227 */ /* 0x000fc400078e00ff */
[----:B------:R0:W-:Y:S02]  /*4760*/  STL [R1+0x10], R2 ;  /* 0x0000100201007387 */ /* 0x0001e40000100800 */
[----:B------:R-:W-:-:S04]  /*4770*/  IMAD.HI.U32 R17, R0, R13, RZ ;  /* 0x0000000d00117227 */ /* 0x000fc800078e00ff */
[----:B------:R-:W-:Y:S01]  /*4780*/  @!P3 IMAD.IADD R5, R5, 0x1, -R4 ;  /* 0x000000010505b824 */ /* 0x000fe200078e0a04 */
[----:B------:R-:W-:Y:S01]  /*4790*/  ISETP.GE.AND P3, PT, R20, RZ, PT ;  /* 0x000000ff1400720c */ /* 0x000fe20003f66270 */
[----:B------:R-:W-:Y:S02]  /*47a0*/  IMAD.MOV R16, RZ, RZ, -R16 ;  /* 0x000000ffff107224 */ /* 0x000fe400078e0a10 */
[----:B------:R-:W-:Y:S02]  /*47b0*/  IMAD.MOV R18, RZ, RZ, -R18 ;  /* 0x000000ffff127224 */ /* 0x000fe400078e0a12 */
[----:B------:R-:W-:Y:S02]  /*47c0*/  IMAD.MOV R17, RZ, RZ, -R17 ;  /* 0x000000ffff117224 */ /* 0x000fe400078e0a11 */
[--C-:B------:R-:W-:Y:S02]  /*47d0*/  @!P2 IMAD.IADD R7, R7, 0x1, -R4.reuse ;  /* 0x000000010707a824 */ /* 0x100fe400078e0a04 */
[----:B------:R-:W-:Y:S01]  /*47e0*/  IMAD R14, R4, R16, R15 ;  /* 0x00000010040e7224 */ /* 0x000fe200078e020f */
[----:B------:R-:W-:Y:S01]  /*47f0*/  IABS R15, R31 ;  /* 0x0000001f000f7213 */ /* 0x000fe20000000000 */
[----:B------:R-:W-:Y:S01]  /*4800*/  @!P0 IMAD.IADD R6, R6, 0x1, -R4 ;  /* 0x0000000106068824 */ /* 0x000fe200078e0a04 */
[----:B------:R-:W-:Y:S01]  /*4810*/  IABS R16, R32 ;  /* 0x0000002000107213 */ /* 0x000fe20000000000 */
[----:B------:R-:W-:-:S02]  /*4820*/  IMAD R12, R4, R18, R12 ;  /* 0x00000012040c7224 */ /* 0x000fc400078e020c */
[C---:B------:R-:W-:Y:S02]  /*4830*/  IMAD R13, R4.reuse, R17, R13 ;  /* 0x00000011040d7224 */ /* 0x040fe400078e020d */
[----:B------:R-:W-:Y:S01]  /*4840*/  IMAD.MOV.U32 R18, RZ, RZ, R8 ;  /* 0x000000ffff127224 */ /* 0x000fe200078e0008 */
[C---:B------:R-:W-:Y:S01]  /*4850*/  ISETP.GT.U32.AND P2, PT, R4.reuse, R12, PT ;  /* 0x0000000c0400720c */ /* 0x040fe20003f44070 */
[----:B------:R-:W-:Y:S01]  /*4860*/  IMAD.MOV.U32 R17, RZ, RZ, R7 ;  /* 0x000000ffff117224 */ /* 0x000fe200078e0007 */
[C---:B------:R-:W-:Y:S01]  /*4870*/  ISETP.GT.U32.AND P0, PT, R4.reuse, R13, PT ;  /* 0x0000000d0400720c */ /* 0x040fe20003f04070 */
[--C-:B------:R-:W-:Y:S01]  /*4880*/  @!P6 IMAD.IADD R61, R61, 0x1, -R4.reuse ;  /* 0x000000013d3de824 */ /* 0x100fe200078e0a04 */
[----:B------:R-:W-:Y:S01]  /*4890*/  ISETP.GT.U32.AND P6, PT, R4, R14, PT ;  /* 0x0000000e0400720c */ /* 0x000fe20003fc4070 */
[----:B------:R-:W-:Y:S01]  /*48a0*/  @!P1 IMAD.IADD R11, R11, 0x1, -R4 ;  /* 0x000000010b0b9824 */ /* 0x000fe200078e0a04 */
[----:B------:R-:W-:Y:S01]  /*48b0*/  ISETP.GE.AND P1, PT, R21, RZ, PT ;  /* 0x000000ff1500720c */ /* 0x000fe20003f26270 */
[----:B0-----:R-:W-:-:S02]  /*48c0*/  IMAD.MOV.U32 R2, RZ, RZ, R6 ;  /* 0x000000ffff027224 */ /* 0x001fc400078e0006 */
[----:B------:R-:W-:-:S04]  /*48d0*/  IMAD.HI.U32 R10, R0, R15, RZ ;  /* 0x0000000f000a7227 */ /* 0x000fc800078e00ff */
[----:B------:R-:W-:Y:S02]  /*48e0*/  @!P5 IMAD.MOV R18, RZ, RZ, -R18 ;  /* 0x000000ffff12d224 */ /* 0x000fe400078e0a12 */
[----:B------:R-:W-:Y:S02]  /*48f0*/  @!P4 IMAD.MOV R17, RZ, RZ, -R17 ;  /* 0x000000ffff11c224 */ /* 0x000fe400078e0a11 */
[----:B------:R-:W-:Y:S01]  /*4900*/  @!P3 IMAD.MOV R2, RZ, RZ, -R2 ;  /* 0x000000ffff02b224 */ /* 0x000fe200078e0a02 */
[----:B------:R-:W-:Y:S01]  /*4910*/  STL [R1+0xc], R18 ;  /* 0x00000c1201007387 */ /* 0x000fe20000100800 */
[----:B------:R-:W-:Y:S02]  /*4920*/  IMAD.MOV R10, RZ, RZ, -R10 ;  /* 0x000000ffff0a7224 */ /* 0x000fe400078e0a0a */
[----:B------:R-:W-:Y:S01]  /*4930*/  IMAD.HI.U32 R9, R0, R16, RZ ;  /* 0x0000001000097227 */ /* 0x000fe200078e00ff */
[----:B------:R-:W-:Y:S03]  /*4940*/  STL [R1+0x8], R17 ;  /* 0x0000081101007387 */ /* 0x000fe60000100800 */
[----:B------:R-:W-:Y:S01]  /*4950*/  IMAD R15, R4, R10, R15 ;  /* 0x0000000a040f7224 */ /* 0x000fe200078e020f */
[----:B------:R0:W-:Y:S01]  /*4960*/  STL [R1+0x4], R2 ;  /* 0x0000040201007387 */ /* 0x0001e20000100800 */
[--C-:B------:R-:W-:Y:S01]  /*4970*/  @!P6 IMAD.IADD R14, R14, 0x1, -R4.reuse ;  /* 0x000000010e0ee824 */ /* 0x100fe200078e0a04 */
[C---:B------:R-:W-:Y:S01]  /*4980*/  ISETP.GT.U32.AND P6, PT, R4.reuse, R11, PT ;  /* 0x0000000b0400720c */ /* 0x040fe20003fc4070 */
[----:B------:R-:W-:Y:S01]  /*4990*/  IMAD.MOV R9, RZ, RZ, -R9 ;  /* 0x000000ffff097224 */ /* 0x000fe200078e0a09 */
[----:B------:R-:W-:Y:S01]  /*49a0*/  IABS R19, R35 ;  /* 0x0000002300137213 */ /* 0x000fe20000000000 */
[----:B------:R-:W-:Y:S01]  /*49b0*/  @!P0 IMAD.IADD R13, R13, 0x1, -R4 ;  /* 0x000000010d0d8824 */ /* 0x000fe200078e0a04 */
[----:B------:R-:W-:Y:S01]  /*49c0*/  ISETP.GE.AND P0, PT, R23, RZ, PT ;  /* 0x000000ff1700720c */ /* 0x000fe20003f06270 */
[----:B------:R-:W-:Y:S01]  /*49d0*/  IMAD R16, R4, R9, R16 ;  /* 0x0000000904107224 */ /* 0x000fe200078e0210 */
[----:B------:R-:W-:Y:S01]  /*49e0*/  IABS R9, R33 ;  /* 0x0000002100097213 */ /* 0x000fe20000000000 */
[----:B------:R-:W-:Y:S01]  /*49f0*/  @!P2 IMAD.IADD R12, R12, 0x1, -R4 ;  /* 0x000000010c0ca824 */ /* 0x000fe200078e0a04 */
[C---:B------:R-:W-:Y:S01]  /*4a00*/  ISETP.GT.U32.AND P5, PT, R4.reuse, R14, PT ;  /* 0x0000000e0400720c */ /* 0x040fe20003fa4070 */
[----:B0-----:R-:W-:Y:S01]  /*4a10*/  IMAD.MOV.U32 R2, RZ, RZ, R5 ;  /* 0x000000ffff027224 */ /* 0x001fe200078e0005 */
[C---:B------:R-:W-:Y:S01]  /*4a20*/  ISETP.GT.U32.AND P3, PT, R4.reuse, R13, PT ;  /* 0x0000000d0400720c */ /* 0x040fe20003f64070 */
[----:B------:R-:W2:Y:S01]  /*4a30*/  LDL.LU R53, [R1+0x1c] ;  /* 0x00001c0001357983 */ /* 0x000ea20000300800 */
[C---:B------:R-:W-:Y:S01]  /*4a40*/  ISETP.GT.U32.AND P4, PT, R4.reuse, R12, PT ;  /* 0x0000000c0400720c */ /* 0x040fe20003f84070 */
[----:B------:R-:W-:Y:S01]  /*4a50*/  @!P1 IMAD.MOV R2, RZ, RZ, -R2 ;  /* 0x000000ffff029224 */ /* 0x000fe200078e0a02 */
[----:B------:R-:W-:Y:S01]  /*4a60*/  ISETP.GT.U32.AND P1, PT, R4, R15, PT ;  /* 0x0000000f0400720c */ /* 0x000fe20003f24070 */
[----:B------:R-:W-:Y:S01]  /*4a70*/  IMAD.HI.U32 R5, R0, R9, RZ ;  /* 0x0000000900057227 */ /* 0x000fe200078e00ff */
[----:B------:R-:W-:Y:S01]  /*4a80*/  IABS R20, R36 ;  /* 0x0000002400147213 */ /* 0x000fe20000000000 */
[----:B------:R-:W3:Y:S01]  /*4a90*/  LDL.LU R50, [R1+0x50] ;  /* 0x0000500001327983 */ /* 0x000ee20000300800 */
[----:B------:R-:W-:Y:S01]  /*4aa0*/  ISETP.GE.AND P2, PT, R22, RZ, PT ;  /* 0x000000ff1600720c */ /* 0x000fe20003f46270 */
[----:B------:R-:W-:-:S02]  /*4ab0*/  @!P6 IMAD.IADD R11, R11, 0x1, -R4 ;  /* 0x000000010b0be824 */ /* 0x000fc400078e0a04 */
[----:B------:R-:W-:Y:S01]  /*4ac0*/  IMAD.MOV R17, RZ, RZ, -R5 ;  /* 0x000000ffff117224 */ /* 0x000fe200078e0a05 */
[----:B------:R-:W-:Y:S01]  /*4ad0*/  IABS R5, R34 ;  /* 0x0000002200057213 */ /* 0x000fe20000000000 */
[----:B------:R-:W-:-:S04]  /*4ae0*/  @!P0 IMAD.MOV R11, RZ, RZ, -R11 ;  /* 0x000000ffff0b8224 */ /* 0x000fc800078e0a0b */
[--C-:B------:R-:W-:Y:S02]  /*4af0*/  @!P1 IMAD.IADD R15, R15, 0x1, -R4.reuse ;  /* 0x000000010f0f9824 */ /* 0x100fe400078e0a04 */
[----:B------:R-:W-:-:S03]  /*4b00*/  @!P5 IMAD.IADD R14, R14, 0x1, -R4 ;  /* 0x000000010e0ed824 */ /* 0x000fc600078e0a04 */
[----:B------:R-:W-:Y:S01]  /*4b10*/  ISETP.GT.U32.AND P0, PT, R4, R15, PT ;  /* 0x0000000f0400720c */ /* 0x000fe20003f04070 */
[----:B------:R-:W-:Y:S01]  /*4b20*/  IMAD.HI.U32 R6, R0, R5, RZ ;  /* 0x0000000500067227 */ /* 0x000fe200078e00ff */
[----:B------:R-:W-:-:S03]  /*4b30*/  ISETP.GE.AND P5, PT, R31, RZ, PT ;  /* 0x000000ff1f00720c */ /* 0x000fc60003fa6270 */
[----:B------:R-:W-:Y:S01]  /*4b40*/  IMAD.MOV R6, RZ, RZ, -R6 ;  /* 0x000000ffff067224 */ /* 0x000fe200078e0a06 */
[----:B------:R-:W-:-:S03]  /*4b50*/  ISETP.GT.U32.AND P6, PT, R4, R16, PT ;  /* 0x000000100400720c */ /* 0x000fc60003fc4070 */
[----:B------:R-:W-:-:S04]  /*4b60*/  IMAD R18, R4, R6, R5 ;  /* 0x0000000604127224 */ /* 0x000fc800078e0205 */
[----:B------:R-:W-:-:S04]  /*4b70*/  @!P0 IMAD.IADD R15, R15, 0x1, -R4 ;  /* 0x000000010f0f8824 */ /* 0x000fc800078e0a04 */
[----:B------:R-:W-:Y:S01]  /*4b80*/  @!P5 IMAD.MOV R15, RZ, RZ, -R15 ;  /* 0x000000ffff0fd224 */ /* 0x000fe200078e0a0f */
[C---:B------:R-:W-:Y:S01]  /*4b90*/  ISETP.GT.U32.AND P5, PT, R4.reuse, R18, PT ;  /* 0x000000120400720c */ /* 0x040fe20003fa4070 */
[----:B------:R-:W-:Y:S02]  /*4ba0*/  IMAD R17, R4, R17, R9 ;  /* 0x0000001104117224 */ /* 0x000fe400078e0209 */
[----:B------:R-:W-:Y:S02]  /*4bb0*/  @!P6 IMAD.IADD R16, R16, 0x1, -R4 ;  /* 0x000000011010e824 */ /* 0x000fe400078e0a04 */
[----:B------:R-:W-:Y:S01]  /*4bc0*/  IMAD.HI.U32 R5, R0, R19, RZ ;  /* 0x0000001300057227 */ /* 0x000fe200078e00ff */
[----:B------:R-:W-:-:S03]  /*4bd0*/  ISETP.GT.U32.AND P6, PT, R4, R17, PT ;  /* 0x000000110400720c */ /* 0x000fc60003fc4070 */
[--C-:B------:R-:W-:Y:S01]  /*4be0*/  @!P3 IMAD.IADD R13, R13, 0x1, -R4.reuse ;  /* 0x000000010d0db824 */ /* 0x100fe200078e0a04 */
[----:B------:R-:W-:Y:S01]  /*4bf0*/  ISETP.GE.AND P3, PT, R30, RZ, PT ;  /* 0x000000ff1e00720c */ /* 0x000fe20003f66270 */
[----:B------:R-:W-:Y:S02]  /*4c00*/  IMAD.MOV R5, RZ, RZ, -R5 ;  /* 0x000000ffff057224 */ /* 0x000fe400078e0a05 */
[--C-:B------:R-:W-:Y:S02]  /*4c10*/  @!P5 IMAD.IADD R18, R18, 0x1, -R4.reuse ;  /* 0x000000011212d824 */ /* 0x100fe400078e0a04 */
[----:B------:R-:W-:Y:S02]  /*4c20*/  IMAD R19, R4, R5, R19 ;  /* 0x0000000504137224 */ /* 0x000fe400078e0213 */
[----:B------:R-:W-:Y:S01]  /*4c30*/  IMAD.HI.U32 R5, R0, R20, RZ ;  /* 0x0000001400057227 */ /* 0x000fe200078e00ff */
[----:B------:R-:W-:Y:S01]  /*4c40*/  ISETP.GT.U32.AND P5, PT, R4, R18, PT ;  /* 0x000000120400720c */ /* 0x000fe20003fa4070 */
[----:B------:R-:W-:Y:S01]  /*4c50*/  STL [R1], R2 ;  /* 0x0000000201007387 */ /* 0x000fe20000100800 */
[----:B------:R-:W-:Y:S01]  /*4c60*/  IABS R22, R38 ;  /* 0x0000002600167213 */ /* 0x000fe20000000000 */
[--C-:B------:R-:W-:Y:S01]  /*4c70*/  @!P4 IMAD.IADD R12, R12, 0x1, -R4.reuse ;  /* 0x000000010c0cc824 */ /* 0x100fe200078e0a04 */
[----:B------:R-:W-:Y:S01]  /*4c80*/  ISETP.GE.AND P4, PT, R25, RZ, PT ;  /* 0x000000ff1900720c */ /* 0x000fe20003f86270 */
[----:B------:R-:W-:Y:S01]  /*4c90*/  IMAD.MOV R5, RZ, RZ, -R5 ;  /* 0x000000ffff057224 */ /* 0x000fe200078e0a05 */
[----:B------:R-:W4:Y:S01]  /*4ca0*/  LDL.LU R51, [R1+0x54] ;  /* 0x0000540001337983 */ /* 0x000f220000300800 */
[----:B------:R-:W-:Y:S01]  /*4cb0*/  @!P6 IMAD.IADD R17, R17, 0x1, -R4 ;  /* 0x000000011111e824 */ /* 0x000fe200078e0a04 */
[----:B------:R-:W-:Y:S01]  /*4cc0*/  IABS R23, R39 ;  /* 0x0000002700177213 */ /* 0x000fe20000000000 */
[----:B------:R-:W-:Y:S01]  /*4cd0*/  @!P3 IMAD.MOV R14, RZ, RZ, -R14 ;  /* 0x000000ffff0eb224 */ /* 0x000fe200078e0a0e */
[----:B------:R-:W-:Y:S01]  /*4ce0*/  ISETP.GE.AND P3, PT, R34, RZ, PT ;  /* 0x000000ff2200720c */ /* 0x000fe20003f66270 */
[C---:B------:R-:W-:Y:S01]  /*4cf0*/  IMAD R20, R4.reuse, R5, R20 ;  /* 0x0000000504147224 */ /* 0x040fe200078e0214 */
[----:B------:R-:W-:Y:S01]  /*4d00*/  ISETP.GT.U32.AND P6, PT, R4, R17, PT ;  /* 0x000000110400720c */ /* 0x000fe20003fc4070 */
[----:B------:R-:W-:Y:S01]  /*4d10*/  IMAD.HI.U32 R6, R0, R22, RZ ;  /* 0x0000001600067227 */ /* 0x000fe200078e00ff */
[----:B------:R-:W-:Y:S01]  /*4d20*/  IABS R21, R37 ;  /* 0x0000002500157213 */ /* 0x000fe20000000000 */
[----:B------:R-:W4:Y:S02]  /*4d30*/  LDL.LU R54, [R1+0x58] ;  /* 0x0000580001367983 */ /* 0x000f240000300800 */
[----:B------:R-:W-:Y:S01]  /*4d40*/  @!P5 IMAD.IADD R18, R18, 0x1, -R4 ;  /* 0x000000011212d824 */ /* 0x000fe200078e0a04 */
[----:B------:R-:W-:Y:S01]  /*4d50*/  ISETP.GT.U32.AND P5, PT, R4, R20, PT ;  /* 0x000000140400720c */ /* 0x000fe20003fa4070 */
[----:B------:R-:W-:Y:S01]  /*4d60*/  IMAD.MOV R6, RZ, RZ, -R6 ;  /* 0x000000ffff067224 */ /* 0x000fe200078e0a06 */
[----:B------:R-:W4:Y:S01]  /*4d70*/  LDL.LU R48, [R1+0x5c] ;  /* 0x00005c0001307983 */ /* 0x000f220000300800 */
[----:B------:R-:W-:-:S03]  /*4d80*/  IMAD.HI.U32 R5, R0, R23, RZ ;  /* 0x0000001700057227 */ /* 0x000fc600078e00ff */
[----:B------:R-:W4:Y:S01]  /*4d90*/  LDL.LU R55, [R1+0xf0] ;  /* 0x0000f00001377983 */ /* 0x000f220000300800 */
[----:B------:R-:W-:Y:S01]  /*4da0*/  @!P4 IMAD.MOV R13, RZ, RZ, -R13 ;  /* 0x000000ffff0dc224 */ /* 0x000fe200078e0a0d */
[----:B------:R-:W-:Y:S01]  /*4db0*/  ISETP.GE.AND P4, PT, R33, RZ, PT ;  /* 0x000000ff2100720c */ /* 0x000fe20003f86270 */
[----:B------:R-:W-:Y:S02]  /*4dc0*/  IMAD R22, R4, R6, R22 ;  /* 0x0000000604167224 */ /* 0x000fe400078e0216 */
[----:B------:R-:W-:Y:S02]  /*4dd0*/  IMAD.MOV R6, RZ, RZ, -R5 ;  /* 0x000000ffff067224 */ /* 0x000fe400078e0a05 */
[----:B------:R-:W-:-:S04]  /*4de0*/  IMAD.HI.U32 R7, R0, R21, RZ ;  /* 0x0000001500077227 */ /* 0x000fc800078e00ff */
[C---:B------:R-:W-:Y:S02]  /*4df0*/  IMAD R23, R4.reuse, R6, R23 ;  /* 0x0000000604177224 */ /* 0x040fe400078e0217 */
[----:B------:R-:W-:Y:S01]  /*4e00*/  @!P3 IMAD.MOV R18, RZ, RZ, -R18 ;  /* 0x000000ffff12b224 */ /* 0x000fe200078e0a12 */
[C---:B------:R-:W-:Y:S01]  /*4e10*/  ISETP.GT.U32.AND P3, PT, R4.reuse, R22, PT ;  /* 0x000000160400720c */ /* 0x040fe20003f64070 */
[--C-:B------:R-:W-:Y:S01]  /*4e20*/  @!P6 IMAD.IADD R17, R17, 0x1, -R4.reuse ;  /* 0x000000011111e824 */ /* 0x100fe200078e0a04 */
[----:B------:R-:W-:Y:S01]  /*4e30*/  ISETP.GT.U32.AND P6, PT, R4, R19, PT ;  /* 0x000000130400720c */ /* 0x000fe20003fc4070 */
[----:B------:R-:W-:Y:S02]  /*4e40*/  IMAD.MOV R7, RZ, RZ, -R7 ;  /* 0x000000ffff077224 */ /* 0x000fe400078e0a07 */
[----:B------:R-:W-:Y:S01]  /*4e50*/  @!P2 IMAD.MOV R61, RZ, RZ, -R61 ;  /* 0x000000ffff3da224 */ /* 0x000fe200078e0a3d */
[----:B------:R-:W-:Y:S01]  /*4e60*/  ISETP.GE.AND P2, PT, R24, RZ, PT ;  /* 0x000000ff1800720c */ /* 0x000fe20003f46270 */
[----:B------:R-:W-:Y:S01]  /*4e70*/  @!P5 IMAD.IADD R20, R20, 0x1, -R4 ;  /* 0x000000011414d824 */ /* 0x000fe200078e0a04 */
[C---:B------:R-:W-:Y:S01]  /*4e80*/  ISETP.GT.U32.AND P5, PT, R4.reuse, R23, PT ;  /* 0x000000170400720c */ /* 0x040fe20003fa4070 */
[----:B------:R-:W-:Y:S01]  /*4e90*/  IMAD R21, R4, R7, R21 ;  /* 0x0000000704157224 */ /* 0x000fe200078e0215 */
[----:B------:R-:W-:Y:S01]  /*4ea0*/  IABS R24, R56 ;  /* 0x0000003800187213 */ /* 0x000fe20000000000 */
[----:B------:R-:W-:-:S03]  /*4eb0*/  @!P4 IMAD.MOV R17, RZ, RZ, -R17 ;  /* 0x000000ffff11c224 */ /* 0x000fc600078e0a11 */
[----:B------:R-:W-:Y:S01]  /*4ec0*/  ISETP.GT.U32.AND P4, PT, R4, R21, PT ;  /* 0x000000150400720c */ /* 0x000fe20003f84070 */
[----:B------:R-:W-:Y:S01]  /*4ed0*/  IMAD.HI.U32 R5, R0, R24, RZ ;  /* 0x0000001800057227 */ /* 0x000fe200078e00ff */
[----:B------:R-:W-:-:S03]  /*4ee0*/  IABS R25, R57 ;  /* 0x0000003900197213 */ /* 0x000fc60000000000 */
[--C-:B------:R-:W-:Y:S02]  /*4ef0*/  @!P3 IMAD.IADD R22, R22, 0x1, -R4.reuse ;  /* 0x000000011616b824 */ /* 0x100fe400078e0a04 */
[--C-:B------:R-:W-:Y:S02]  /*4f00*/  @!P6 IMAD.IADD R19, R19, 0x1, -R4.reuse ;  /* 0x000000011313e824 */ /* 0x100fe400078e0a04 */
[----:B------:R-:W-:Y:S02]  /*4f10*/  IMAD.MOV R5, RZ, RZ, -R5 ;  /* 0x000000ffff057224 */ /* 0x000fe400078e0a05 */
[----:B------:R-:W-:Y:S01]  /*4f20*/  @!P5 IMAD.IADD R23, R23, 0x1, -R4 ;  /* 0x000000011717d824 */ /* 0x000fe200078e0a04 */
[C---:B------:R-:W-:Y:S01]  /*4f30*/  ISETP.GT.U32.AND P5, PT, R4.reuse, R22, PT ;  /* 0x000000160400720c */ /* 0x040fe20003fa4070 */
[C---:B------:R-:W-:Y:S01]  /*4f40*/  IMAD R24, R4.reuse, R5, R24 ;  /* 0x0000000504187224 */ /* 0x040fe200078e0218 */
[----:B------:R-:W-:Y:S01]  /*4f50*/  ISETP.GT.U32.AND P6, PT, R4, R19, PT ;  /* 0x000000130400720c */ /* 0x000fe20003fc4070 */
[----:B------:R-:W-:Y:S01]  /*4f60*/  IMAD.HI.U32 R5, R0, R25, RZ ;  /* 0x0000001900057227 */ /* 0x000fe200078e00ff */
[----:B------:R-:W-:-:S03]  /*4f70*/  ISETP.GE.AND P0, PT, R35, RZ, PT ;  /* 0x000000ff2300720c */ /* 0x000fc60003f06270 */
[----:B------:R-:W-:Y:S01]  /*4f80*/  @!P2 IMAD.MOV R12, RZ, RZ, -R12 ;  /* 0x000000ffff0ca224 */ /* 0x000fe200078e0a0c */
[----:B------:R-:W-:Y:S01]  /*4f90*/  ISETP.GT.U32.AND P2, PT, R4, R16, PT ;  /* 0x000000100400720c */ /* 0x000fe20003f44070 */
[--C-:B------:R-:W-:Y:S02]  /*4fa0*/  @!P4 IMAD.IADD R21, R21, 0x1, -R4.reuse ;  /* 0x000000011515c824 */ /* 0x100fe400078e0a04 */
[----:B------:R-:W-:Y:S01]  /*4fb0*/  IMAD.MOV R5, RZ, RZ, -R5 ;  /* 0x000000ffff057224 */ /* 0x000fe200078e0a05 */
[----:B------:R-:W-:Y:S02]  /*4fc0*/  ISETP.GE.AND P1, PT, R32, RZ, PT ;  /* 0x000000ff2000720c */ /* 0x000fe40003f26270 */
[C---:B------:R-:W-:Y:S01]  /*4fd0*/  ISETP.GT.U32.AND P3, PT, R4.reuse, R21, PT ;  /* 0x000000150400720c */ /* 0x040fe20003f64070 */
[----:B------:R-:W-:Y:S01]  /*4fe0*/  IMAD R25, R4, R5, R25 ;  /* 0x0000000504197224 */ /* 0x000fe200078e0219 */
[----:B------:R-:W-:Y:S01]  /*4ff0*/  IABS R26, R58 ;  /* 0x0000003a001a7213 */ /* 0x000fe20000000000 */
[----:B------:R-:W-:-:S02]  /*5000*/  @!P5 IMAD.IADD R22, R22, 0x1, -R4 ;  /* 0x000000011616d824 */ /* 0x000fc400078e0a04 */
[----:B------:R-:W-:Y:S01]  /*5010*/  @!P6 IMAD.IADD R19, R19, 0x1, -R4 ;  /* 0x000000011313e824 */ /* 0x000fe200078e0a04 */
[----:B------:R-:W-:Y:S01]  /*5020*/  ISETP.GT.U32.AND P5, PT, R4, R25, PT ;  /* 0x000000190400720c */ /* 0x000fe20003fa4070 */
[----:B------:R-:W-:Y:S01]  /*5030*/  IMAD.HI.U32 R7, R0, R26, RZ ;  /* 0x0000001a00077227 */ /* 0x000fe200078e00ff */
[----:B------:R-:W-:-:S03]  /*5040*/  ISETP.GT.U32.AND P4, PT, R4, R20, PT ;  /* 0x000000140400720c */ /* 0x000fc60003f84070 */
[----:B------:R-:W-:Y:S02]  /*5050*/  @!P2 IMAD.IADD R16, R16, 0x1, -R4 ;  /* 0x000000011010a824 */ /* 0x000fe400078e0a04 */
[----:B------:R-:W-:Y:S01]  /*5060*/  @!P0 IMAD.MOV R19, RZ, RZ, -R19 ;  /* 0x000000ffff138224 */ /* 0x000fe200078e0a13 */
[----:B------:R-:W-:Y:S01]  /*5070*/  ISETP.GT.U32.AND P0, PT, R4, R23, PT ;  /* 0x000000170400720c */ /* 0x000fe20003f04070 */
[----:B------:R-:W-:Y:S01]  /*5080*/  IMAD.MOV R7, RZ, RZ, -R7 ;  /* 0x000000ffff077224 */ /* 0x000fe200078e0a07 */
[----:B------:R-:W-:Y:S01]  /*5090*/  ISETP.GE.AND P2, PT, R36, RZ, PT ;  /* 0x000000ff2400720c */ /* 0x000fe20003f46270 */
[----:B------:R-:W-:Y:S01]  /*50a0*/  @!P1 IMAD.MOV R16, RZ, RZ, -R16 ;  /* 0x000000ffff109224 */ /* 0x000fe200078e0a10 */
[----:B------:R-:W-:Y:S01]  /*50b0*/  ISETP.GE.AND P1, PT, R37, RZ, PT ;  /* 0x000000ff2500720c */ /* 0x000fe20003f26270 */
[----:B------:R-:W-:Y:S01]  /*50c0*/  @!P3 IMAD.IADD R21, R21, 0x1, -R4 ;  /* 0x000000011515b824 */ /* 0x000fe200078e0a04 */
[----:B------:R-:W-:Y:S01]  /*50d0*/  ISETP.GE.AND P6, PT, R38, RZ, PT ;  /* 0x000000ff2600720c */ /* 0x000fe20003fc6270 */
[----:B------:R-:W-:Y:S01]  /*50e0*/  IMAD R26, R4, R7, R26 ;  /* 0x00000007041a7224 */ /* 0x000fe200078e021a */
[----:B------:R-:W-:Y:S01]  /*50f0*/  ISETP.GE.AND P3, PT, R39, RZ, PT ;  /* 0x000000ff2700720c */ /* 0x000fe20003f66270 */
[--C-:B------:R-:W-:Y:S01]  /*5100*/  @!P5 IMAD.IADD R25, R25, 0x1, -R4.reuse ;  /* 0x000000011919d824 */ /* 0x100fe200078e0a04 */
[----:B------:R-:W-:Y:S01]  /*5110*/  STL [R1+0x23b4], R61 ;  /* 0x0023b43d01007387 */ /* 0x000fe20000100800 */
[----:B------:R-:W-:Y:S01]  /*5120*/  @!P4 IMAD.IADD R20, R20, 0x1, -R4 ;  /* 0x000000011414c824 */ /* 0x000fe200078e0a04 */
[----:B------:R-:W-:-:S02]  /*5130*/  ISETP.GT.U32.AND P5, PT, R4, R26, PT ;  /* 0x0000001a0400720c */ /* 0x000fc40003fa4070 */
[----:B------:R0:W-:Y:S01]  /*5140*/  STL [R1+0x23b8], R11 ;  /* 0x0023b80b01007387 */ /* 0x0001e20000100800 */
[----:B------:R-:W-:-:S03]  /*5150*/  @!P0 IMAD.IADD R23, R23, 0x1, -R4 ;  /* 0x0000000117178824 */ /* 0x000fc600078e0a04 */
[----:B------:R-:W-:Y:S01]  /*5160*/  STL [R1+0x23bc], R12 ;  /* 0x0023bc0c01007387 */ /* 0x000fe20000100800 */
[----:B------:R-:W-:-:S03]  /*5170*/  @!P2 IMAD.MOV R20, RZ, RZ, -R20 ;  /* 0x000000ffff14a224 */ /* 0x000fc600078e0a14 */
[----:B------:R-:W-:Y:S01]  /*5180*/  STL [R1+0x23c0], R13 ;  /* 0x0023c00d01007387 */ /* 0x000fe20000100800 */
[----:B------:R-:W-:-:S03]  /*5190*/  @!P1 IMAD.MOV R21, RZ, RZ, -R21 ;  /* 0x000000ffff159224 */ /* 0x000fc600078e0a15 */
[----:B------:R-:W-:Y:S01]  /*51a0*/  STL [R1+0x23c4], R14 ;  /* 0x0023c40e01007387 */ /* 0x000fe20000100800 */
[----:B------:R-:W-:-:S03]  /*51b0*/  @!P6 IMAD.MOV R22, RZ, RZ, -R22 ;  /* 0x000000ffff16e224 */ /* 0x000fc600078e0a16 */
[----:B------:R-:W-:Y:S01]  /*51c0*/  STL [R1+0x23c8], R15 ;  /* 0x0023c80f01007387 */ /* 0x000fe20000100800 */
[----:B------:R-:W-:-:S03]  /*51d0*/  @!P3 IMAD.MOV R23, RZ, RZ, -R23 ;  /* 0x000000ffff17b224 */ /* 0x000fc600078e0a17 */
[----:B------:R-:W-:Y:S04]  /*51e0*/  STL [R1+0x23cc], R16 ;  /* 0x0023cc1001007387 */ /* 0x000fe80000100800 */
[----:B------:R-:W-:Y:S04]  /*51f0*/  STL [R1+0x23d0], R17 ;  /* 0x0023d01101007387 */ /* 0x000fe80000100800 */
[----:B------:R-:W-:Y:S04]  /*5200*/  STL [R1+0x23d4], R18 ;  /* 0x0023d41201007387 */ /* 0x000fe80000100800 */
[----:B------:R-:W-:Y:S01]  /*5210*/  STL [R1+0x23d8], R19 ;  /* 0x0023d81301007387 */ /* 0x000fe20000100800 */
[----:B------:R-:W-:-:S03]  /*5220*/  @!P5 IMAD.IADD R26, R26, 0x1, -R4 ;  /* 0x000000011a1ad824 */ /* 0x000fc600078e0a04 */
[----:B------:R-:W-:Y:S01]  /*5230*/  STL [R1+0x23dc], R20 ;  /* 0x0023dc1401007387 */ /* 0x000fe20000100800 */
[----:B------:R-:W-:-:S03]  /*5240*/  IABS R28, R47 ;  /* 0x0000002f001c7213 */ /* 0x000fc60000000000 */
[----:B------:R-:W-:Y:S01]  /*5250*/  STL [R1+0x23e0], R21 ;  /* 0x0023e01501007387 */ /* 0x000fe20000100800 */
[----:B------:R-:W-:-:S03]  /*5260*/  ISETP.GE.AND P5, PT, R47, RZ, PT ;  /* 0x000000ff2f00720c */ /* 0x000fc60003fa6270 */
[----:B------:R-:W-:Y:S04]  /*5270*/  STL [R1+0x23e4], R22 ;  /* 0x0023e41601007387 */ /* 0x000fe80000100800 */
[----:B------:R-:W-:Y:S04]  /*5280*/  STL [R1+0x23e8], R23 ;  /* 0x0023e81701007387 */ /* 0x000fe80000100800 */
[----:B------:R-:W4:Y:S04]  /*5290*/  LDL.LU R49, [R1+0xf4] ;  /* 0x0000f40001317983 */ /* 0x000f280000300800 */
[----:B------:R-:W4:Y:S01]  /*52a0*/  LDL.LU R47, [R1+0xf8] ;  /* 0x0000f800012f7983 */ /* 0x000f220000300800 */
[----:B------:R-:W-:-:S02]  /*52b0*/  ISETP.GT.U32.AND P4, PT, R4, R24, PT ;  /* 0x000000180400720c */ /* 0x000fc40003f84070 */
[----:B------:R-:W-:-:S05]  /*52c0*/  IABS R27, R59 ;  /* 0x0000003b001b7213 */ /* 0x000fca0000000000 */
[----:B------:R-:W-:-:S04]  /*52d0*/  IMAD.HI.U32 R6, R0, R27, RZ ;  /* 0x0000001b00067227 */ /* 0x000fc800078e00ff */
[----:B------:R-:W-:Y:S02]  /*52e0*/  IMAD.MOV R6, RZ, RZ, -R6 ;  /* 0x000000ffff067224 */ /* 0x000fe400078e0a06 */
[----:B------:R-:W-:Y:S02]  /*52f0*/  @!P4 IMAD.IADD R24, R24, 0x1, -R4 ;  /* 0x000000011818c824 */ /* 0x000fe400078e0a04 */
[----:B------:R-:W-:Y:S02]  /*5300*/  IMAD R27, R4, R6, R27 ;  /* 0x00000006041b7224 */ /* 0x000fe400078e021b */
[----:B------:R-:W-:Y:S01]  /*5310*/  IMAD.HI.U32 R5, R0, R28, RZ ;  /* 0x0000001c00057227 */ /* 0x000fe200078e00ff */
[C---:B------:R-:W-:Y:S02]  /*5320*/  ISETP.GT.U32.AND P2, PT, R4.reuse, R24, PT ;  /* 0x000000180400720c */ /* 0x040fe40003f44070 */
[----:B------:R-:W-:Y:S01]  /*5330*/  ISETP.GT.U32.AND P6, PT, R4, R27, PT ;  /* 0x0000001b0400720c */ /* 0x000fe20003fc4070 */
[----:B------:R-:W-:-:S04]  /*5340*/  IMAD.MOV R5, RZ, RZ, -R5 ;  /* 0x000000ffff057224 */ /* 0x000fc800078e0a05 */
[----:B------:R-:W-:-:S06]  /*5350*/  IMAD R28, R4, R5, R28 ;  /* 0x00000005041c7224 */ /* 0x000fcc00078e021c */
[--C-:B------:R-:W-:Y:S01]  /*5360*/  @!P2 IMAD.IADD R24, R24, 0x1, -R4.reuse ;  /* 0x000000011818a824 */ /* 0x100fe200078e0a04 */
[C---:B------:R-:W-:Y:S01]  /*5370*/  ISETP.GT.U32.AND P2, PT, R4.reuse, R28, PT ;  /* 0x0000001c0400720c */ /* 0x040fe20003f44070 */
[----:B------:R-:W-:Y:S01]  /*5380*/  @!P6 IMAD.IADD R27, R27, 0x1, -R4 ;  /* 0x000000011b1be824 */ /* 0x000fe200078e0a04 */
[----:B------:R-:W-:-:S11]  /*5390*/  ISETP.GT.U32.AND P6, PT, R4, R26, PT ;  /* 0x0000001a0400720c */ /* 0x000fd60003fc4070 */
[--C-:B------:R-:W-:Y:S01]  /*53a0*/  @!P2 IMAD.IADD R28, R28, 0x1, -R4.reuse ;  /* 0x000000011c1ca824 */ /* 0x100fe200078e0a04 */
[----:B------:R-:W-:Y:S01]  /*53b0*/  ISETP.GT.U32.AND P2, PT, R4, R27, PT ;  /* 0x0000001b0400720c */ /* 0x000fe20003f44070 */
[----:B------:R-:W-:Y:S01]  /*53c0*/  @!P6 IMAD.IADD R26, R26, 0x1, -R4 ;  /* 0x000000011a1ae824 */ /* 0x000fe200078e0a04 */
[----:B------:R-:W-:Y:S02]  /*53d0*/  ISETP.GE.AND P0, PT, R56, RZ, PT ;  /* 0x000000ff3800720c */ /* 0x000fe40003f06270 */
[----:B------:R-:W-:Y:S02]  /*53e0*/  ISETP.GT.U32.AND P1, PT, R4, R25, PT ;  /* 0x000000190400720c */ /* 0x000fe40003f24070 */
[----:B--2---:R-:W-:-:S05]  /*53f0*/  IABS R29, R53 ;  /* 0x00000035001d7213 */ /* 0x004fca0000000000 */
[----:B------:R-:W-:Y:S01]  /*5400*/  IMAD.HI.U32 R5, R0, R29, RZ ;  /* 0x0000001d00057227 */ /* 0x000fe200078e00ff */
[----:B---3--:R-:W-:-:S03]  /*5410*/  IABS R30, R50 ;  /* 0x00000032001e7213 */ /* 0x008fc60000000000 */
[----:B------:R-:W-:Y:S02]  /*5420*/  IMAD.MOV R5, RZ, RZ, -R5 ;  /* 0x000000ffff057224 */ /* 0x000fe400078e0a05 */
[----:B------:R-:W-:-:S04]  /*5430*/  IMAD.HI.U32 R6, R0, R30, RZ ;  /* 0x0000001e00067227 */ /* 0x000fc800078e00ff */
[----:B------:R-:W-:Y:S02]  /*5440*/  IMAD R29, R4, R5, R29 ;  /* 0x00000005041d7224 */ /* 0x000fe400078e021d */
[----:B------:R-:W-:-:S03]  /*5450*/  IMAD.MOV R6, RZ, RZ, -R6 ;  /* 0x000000ffff067224 */ /* 0x000fc600078e0a06 */
[C---:B------:R-:W-:Y:S01]  /*5460*/  ISETP.GT.U32.AND P6, PT, R4.reuse, R29, PT ;  /* 0x0000001d0400720c */ /* 0x040fe20003fc4070 */
[----:B------:R-:W-:Y:S02]  /*5470*/  IMAD R30, R4, R6, R30 ;  /* 0x00000006041e7224 */ /* 0x000fe400078e021e */
[----:B------:R-:W-:-:S03]  /*5480*/  @!P2 IMAD.IADD R27, R27, 0x1, -R4 ;  /* 0x000000011b1ba824 */ /* 0x000fc600078e0a04 */
[----:B------:R-:W-:Y:S02]  /*5490*/  ISETP.GT.U32.AND P2, PT, R4, R30, PT ;  /* 0x0000001e0400720c */ /* 0x000fe40003f44070 */
[----:B------:R-:W-:-:S05]  /*54a0*/  ISETP.GE.AND P4, PT, R57, RZ, PT ;  /* 0x000000ff3900720c */ /* 0x000fca0003f86270 */
[----:B------:R-:W-:Y:S02]  /*54b0*/  @!P6 IMAD.IADD R29, R29, 0x1, -R4 ;  /* 0x000000011d1de824 */ /* 0x000fe400078e0a04 */
[----:B------:R-:W-:Y:S01]  /*54c0*/  @!P0 IMAD.MOV R24, RZ, RZ, -R24 ;  /* 0x000000ffff188224 */ /* 0x000fe200078e0a18 */
[----:B------:R-:W-:Y:S02]  /*54d0*/  ISETP.GT.U32.AND P0, PT, R4, R28, PT ;  /* 0x0000001c0400720c */ /* 0x000fe40003f04070 */
[----:B----4-:R-:W-:-:S05]  /*54e0*/  IABS R31, R51 ;  /* 0x00000033001f7213 */ /* 0x010fca0000000000 */
[----:B------:R-:W-:-:S04]  /*54f0*/  IMAD.HI.U32 R5, R0, R31, RZ ;  /* 0x0000001f00057227 */ /* 0x000fc800078e00ff */
[----:B------:R-:W-:-:S04]  /*5500*/  IMAD.MOV R5, RZ, RZ, -R5 ;  /* 0x000000ffff057224 */ /* 0x000fc800078e0a05 */
[----:B------:R-:W-:-:S05]  /*5510*/  IMAD R31, R4, R5, R31 ;  /* 0x00000005041f7224 */ /* 0x000fca00078e021f */
[----:B------:R-:W-:Y:S01]  /*5520*/  ISETP.GT.U32.AND P6, PT, R4, R31, PT ;  /* 0x0000001f0400720c */ /* 0x000fe20003fc4070 */
[--C-:B------:R-:W-:Y:S01]  /*5530*/  @!P1 IMAD.IADD R25, R25, 0x1, -R4.reuse ;  /* 0x0000000119199824 */ /* 0x100fe200078e0a04 */
[----:B------:R-:W-:Y:S01]  /*5540*/  IABS R7, R48 ;  /* 0x0000003000077213 */ /* 0x000fe20000000000 */
[----:B------:R-:W-:Y:S01]  /*5550*/  @!P2 IMAD.IADD R30, R30, 0x1, -R4 ;  /* 0x000000011e1ea824 */ /* 0x000fe200078e0a04 */
[----:B------:R-:W-:Y:S02]  /*5560*/  IABS R6, R55 ;  /* 0x0000003700067213 */ /* 0x000fe40000000000 */
[----:B------:R-:W-:Y:S02]  /*5570*/  ISETP.GE.AND P2, PT, R50, RZ, PT ;  /* 0x000000ff3200720c */ /* 0x000fe40003f46270 */
[----:B------:R-:W2:Y:S01]  /*5580*/  LDL.LU R50, [R1+0xfc] ;  /* 0x0000fc0001327983 */ /* 0x000ea20000300800 */
[----:B------:R-:W-:Y:S01]  /*5590*/  @!P4 IMAD.MOV R25, RZ, RZ, -R25 ;  /* 0x000000ffff19c224 */ /* 0x000fe200078e0a19 */
[----:B------:R-:W-:Y:S01]  /*55a0*/  ISETP.GT.U32.AND P4, PT, R4, R29, PT ;  /* 0x0000001d0400720c */ /* 0x000fe20003f84070 */
[----:B------:R-:W-:Y:S01]  /*55b0*/  IMAD.HI.U32 R8, R0, R7, RZ ;  /* 0x0000000700087227 */ /* 0x000fe200078e00ff */
[----:B------:R-:W-:-:S03]  /*55c0*/  IABS R32, R54 ;  /* 0x0000003600207213 */ /* 0x000fc60000000000 */
[----:B------:R-:W-:Y:S01]  /*55d0*/  @!P6 IMAD.IADD R31, R31, 0x1, -R4 ;  /* 0x000000011f1fe824 */ /* 0x000fe200078e0a04 */
[----:B------:R-:W-:Y:S01]  /*55e0*/  ISETP.GT.U32.AND P6, PT, R4, R30, PT ;  /* 0x0000001e0400720c */ /* 0x000fe20003fc4070 */
[----:B------:R-:W-:Y:S01]  /*55f0*/  IMAD.HI.U32 R5, R0, R6, RZ ;  /* 0x0000000600057227 */ /* 0x000fe200078e00ff */
[----:B------:R-:W-:-:S03]  /*5600*/  ISETP.GE.AND P1, PT, R59, RZ, PT ;  /* 0x000000ff3b00720c */ /* 0x000fc60003f26270 */
[----:B------:R-:W-:Y:S02]  /*5610*/  IMAD.MOV R8, RZ, RZ, -R8 ;  /* 0x000000ffff087224 */ /* 0x000fe400078e0a08 */
[----:B------:R-:W-:Y:S02]  /*5620*/  IMAD.MOV R5, RZ, RZ, -R5 ;  /* 0x000000ffff057224 */ /* 0x000fe400078e0a05 */
[----:B------:R-:W-:-:S04]  /*5630*/  IMAD.HI.U32 R9, R0, R32, RZ ;  /* 0x0000002000097227 */ /* 0x000fc800078e00ff */
[----:B------:R-:W-:Y:S02]  /*5640*/  @!P0 IMAD.IADD R28, R28, 0x1, -R4 ;  /* 0x000000011c1c8824 */ /* 0x000fe400078e0a04 */
[C---:B------:R-:W-:Y:S02]  /*5650*/  IMAD R7, R4.reuse, R8, R7 ;  /* 0x0000000804077224 */ /* 0x040fe400078e0207 */
[C---:B------:R-:W-:Y:S02]  /*5660*/  IMAD R6, R4.reuse, R5, R6 ;  /* 0x0000000504067224 */ /* 0x040fe400078e0206 */
[----:B------:R-:W-:Y:S02]  /*5670*/  IMAD.MOV R9, RZ, RZ, -R9 ;  /* 0x000000ffff097224 */ /* 0x000fe400078e0a09 */
[----:B------:R-:W-:Y:S01]  /*5680*/  @!P5 IMAD.MOV R28, RZ, RZ, -R28 ;  /* 0x000000ffff1cd224 */ /* 0x000fe200078e0a1c */
[C---:B------:R-:W-:Y:S01]  /*5690*/  ISETP.GT.U32.AND P5, PT, R4.reuse, R7, PT ;  /* 0x000000070400720c */ /* 0x040fe20003fa4070 */
[--C-:B------:R-:W-:Y:S01]  /*56a0*/  @!P4 IMAD.IADD R29, R29, 0x1, -R4.reuse ;  /* 0x000000011d1dc824 */ /* 0x100fe200078e0a04 */
[----:B------:R-:W-:Y:S01]  /*56b0*/  ISETP.GT.U32.AND P4, PT, R4, R6, PT ;  /* 0x000000060400720c */ /* 0x000fe20003f84070 */
[----:B------:R-:W-:Y:S01]  /*56c0*/  @!P6 IMAD.IADD R30, R30, 0x1, -R4 ;  /* 0x000000011e1ee824 */ /* 0x000fe200078e0a04 */
[----:B------:R-:W-:Y:S01]  /*56d0*/  ISETP.GE.AND P6, PT, R51, RZ, PT ;  /* 0x000000ff3300720c */ /* 0x000fe20003fc6270 */
[----:B------:R-:W-:Y:S01]  /*56e0*/  IMAD R32, R4, R9, R32 ;  /* 0x0000000904207224 */ /* 0x000fe200078e0220 */
[----:B------:R-:W3:Y:S01]  /*56f0*/  LDL.LU R51, [R1+0x110] ;  /* 0x0001100001337983 */ /* 0x000ee20000300800 */
[----:B------:R-:W-:Y:S01]  /*5700*/  ISETP.GE.AND P0, PT, R53, RZ, PT ;  /* 0x000000ff3500720c */ /* 0x000fe20003f06270 */
[----:B------:R-:W-:-:S02]  /*5710*/  @!P1 IMAD.MOV R27, RZ, RZ, -R27 ;  /* 0x000000ffff1b9224 */ /* 0x000fc400078e0a1b */
[----:B------:R-:W-:-:S03]  /*5720*/  ISETP.GT.U32.AND P1, PT, R4, R32, PT ;  /* 0x000000200400720c */ /* 0x000fc60003f24070 */
[--C-:B------:R-:W-:Y:S02]  /*5730*/  @!P5 IMAD.IADD R7, R7, 0x1, -R4.reuse ;  /* 0x000000010707d824 */ /* 0x100fe400078e0a04 */
[----:B------:R-:W-:-:S05]  /*5740*/  @!P4 IMAD.IADD R6, R6, 0x1, -R4 ;  /* 0x000000010606c824 */ /* 0x000fca00078e0a04 */
[----:B------:R-:W-:Y:S01]  /*5750*/  @!P0 IMAD.MOV R29, RZ, RZ, -R29 ;  /* 0x000000ffff1d8224 */ /* 0x000fe200078e0a1d */
[C---:B------:R-:W-:Y:S02]  /*5760*/  ISETP.GT.U32.AND P0, PT, R4.reuse, R7, PT ;  /* 0x000000070400720c */ /* 0x040fe40003f04070 */
[----:B------:R-:W-:Y:S01]  /*5770*/  ISETP.GT.U32.AND P4, PT, R4, R6, PT ;  /* 0x000000060400720c */ /* 0x000fe20003f84070 */
[--C-:B------:R-:W-:Y:S01]  /*5780*/  @!P1 IMAD.IADD R32, R32, 0x1, -R4.reuse ;  /* 0x0000000120209824 */ /* 0x100fe200078e0a04 */
[----:B------:R-:W-:Y:S02]  /*5790*/  ISETP.GE.AND P1, PT, R48, RZ, PT ;  /* 0x000000ff3000720c */ /* 0x000fe40003f26270 */
[----:B------:R-:W4:Y:S07]  /*57a0*/  LDL.LU R48, [R1+0x114] ;  /* 0x0001140001307983 */ /* 0x000f2e0000300800 */
[----:B------:R-:W-:-:S02]  /*57b0*/  @!P0 IMAD.IADD R7, R7, 0x1, -R4 ;  /* 0x0000000107078824 */ /* 0x000fc400078e0a04 */
[----:B------:R-:W-:Y:S01]  /*57c0*/  @!P4 IMAD.IADD R6, R6, 0x1, -R4 ;  /* 0x000000010606c824 */ /* 0x000fe200078e0a04 */
[----:B------:R-:W-:Y:S02]  /*57d0*/  IABS R8, R49 ;  /* 0x0000003100087213 */ /* 0x000fe40000000000 */
[----:B------:R-:W-:Y:S02]  /*57e0*/  ISETP.GE.AND P0, PT, R49, RZ, PT ;  /* 0x000000ff3100720c */ /* 0x000fe40003f06270 */
[----:B------:R-:W-:Y:S01]  /*57f0*/  IABS R5, R47 ;  /* 0x0000002f00057213 */ /* 0x000fe20000000000 */
[----:B------:R-:W4:Y:S01]  /*5800*/  LDL.LU R49, [R1+0x118] ;  /* 0x0001180001317983 */ /* 0x000f220000300800 */
[----:B------:R-:W-:-:S03]  /*5810*/  ISETP.GE.AND P4, PT, R47, RZ, PT ;  /* 0x000000ff2f00720c */ /* 0x000fc60003f86270 */
[----:B------:R-:W4:Y:S01]  /*5820*/  LDL.LU R47, [R1+0x11c] ;  /* 0x00011c00012f7983 */ /* 0x000f220000300800 */
[----:B------:R-:W-:Y:S01]  /*5830*/  ISETP.GE.AND P3, PT, R58, RZ, PT ;  /* 0x000000ff3a00720c */ /* 0x000fe20003f66270 */
[----:B------:R-:W-:-:S04]  /*5840*/  IMAD.HI.U32 R10, R0, R8, RZ ;  /* 0x00000008000a7227 */ /* 0x000fc800078e00ff */
[----:B------:R-:W-:-:S04]  /*5850*/  IMAD.HI.U32 R9, R0, R5, RZ ;  /* 0x0000000500097227 */ /* 0x000fc800078e00ff */
[----:B------:R-:W-:Y:S02]  /*5860*/  IMAD.MOV R10, RZ, RZ, -R10 ;  /* 0x000000ffff0a7224 */ /* 0x000fe400078e0a0a */
[----:B------:R-:W-:Y:S02]  /*5870*/  IMAD.MOV R33, RZ, RZ, -R9 ;  /* 0x000000ffff217224 */ /* 0x000fe400078e0a09 */
[C---:B------:R-:W-:Y:S02]  /*5880*/  IMAD R9, R4.reuse, R10, R8 ;  /* 0x0000000a04097224 */ /* 0x040fe400078e0208 */
[----:B------:R-:W-:Y:S01]  /*5890*/  @!P3 IMAD.MOV R26, RZ, RZ, -R26 ;  /* 0x000000ffff1ab224 */ /* 0x000fe200078e0a1a */
[C---:B------:R-:W-:Y:S01]  /*58a0*/  ISETP.GT.U32.AND P3, PT, R4.reuse, R31, PT ;  /* 0x0000001f0400720c */ /* 0x040fe20003f64070 */
[----:B------:R-:W-:Y:S01]  /*58b0*/  @!P2 IMAD.MOV R30, RZ, RZ, -R30 ;  /* 0x000000ffff1ea224 */ /* 0x000fe200078e0a1e */
[C---:B------:R-:W-:Y:S01]  /*58c0*/  ISETP.GT.U32.AND P2, PT, R4.reuse, R9, PT ;  /* 0x000000090400720c */ /* 0x040fe20003f44070 */
[----:B0-----:R-:W-:Y:S01]  /*58d0*/  IMAD.MOV.U32 R11, RZ, RZ, R7 ;  /* 0x000000ffff0b7224 */ /* 0x001fe200078e0007 */
[----:B------:R-:W-:-:S03]  /*58e0*/  ISETP.GT.U32.AND P5, PT, R4, R32, PT ;  /* 0x000000200400720c */ /* 0x000fc60003fa4070 */
[----:B------:R-:W-:Y:S02]  /*58f0*/  @!P1 IMAD.MOV R11, RZ, RZ, -R11 ;  /* 0x000000ffff0b9224 */ /* 0x000fe400078e0a0b */
[----:B------:R-:W-:-:S03]  /*5900*/  IMAD R5, R4, R33, R5 ;  /* 0x0000002104057224 */ /* 0x000fc600078e0205 */
[----:B------:R-:W-:Y:S01]  /*5910*/  STL [R1+0xa8], R11 ;  /* 0x0000a80b01007387 */ /* 0x000fe20000100800 */
[--C-:B------:R-:W-:Y:S01]  /*5920*/  @!P3 IMAD.IADD R31, R31, 0x1, -R4.reuse ;  /* 0x000000011f1fb824 */ /* 0x100fe200078e0a04 */
[----:B------:R-:W-:Y:S01]  /*5930*/  ISETP.GE.AND P3, PT, R54, RZ, PT ;  /* 0x000000ff3600720c */ /* 0x000fe20003f66270 */
[--C-:B------:R-:W-:Y:S02]  /*5940*/  @!P2 IMAD.IADD R9, R9, 0x1, -R4.reuse ;  /* 0x000000010909a824 */ /* 0x100fe400078e0a04 */
[----:B------:R-:W-:Y:S01]  /*5950*/  @!P6 IMAD.MOV R31, RZ, RZ, -R31 ;  /* 0x000000ffff1fe224 */ /* 0x000fe200078e0a1f */
[----:B------:R-:W-:Y:S01]  /*5960*/  ISETP.GE.AND P6, PT, R55, RZ, PT ;  /* 0x000000ff3700720c */ /* 0x000fe20003fc6270 */
[----:B------:R-:W-:Y:S01]  /*5970*/  @!P5 IMAD.IADD R32, R32, 0x1, -R4 ;  /* 0x000000012020d824 */ /* 0x000fe200078e0a04 */
[----:B------:R-:W-:Y:S01]  /*5980*/  ISETP.GT.U32.AND P5, PT, R4, R5, PT ;  /* 0x000000050400720c */ /* 0x000fe20003fa4070 */
[----:B------:R-:W-:-:S06]  /*5990*/  IMAD.MOV.U32 R2, RZ, RZ, R6 ;  /* 0x000000ffff027224 */ /* 0x000fcc00078e0006 */
[----:B------:R-:W-:Y:S01]  /*59a0*/  @!P3 IMAD.MOV R32, RZ, RZ, -R32 ;  /* 0x000000ffff20b224 */ /* 0x000fe200078e0a20 */
[----:B------:R-:W-:-:S03]  /*59b0*/  ISETP.GT.U32.AND P3, PT, R4, R9, PT ;  /* 0x000000090400720c */ /* 0x000fc60003f64070 */
[----:B------:R-:W-:Y:S02]  /*59c0*/  @!P6 IMAD.MOV R2, RZ, RZ, -R2 ;  /* 0x000000ffff02e224 */ /* 0x000fe400078e0a02 */
[----:B------:R-:W-:-:S05]  /*59d0*/  @!P5 IMAD.IADD R5, R5, 0x1, -R4 ;  /* 0x000000010505d824 */ /* 0x000fca00078e0a04 */
[----:B------:R-:W-:-:S03]  /*59e0*/  ISETP.GT.U32.AND P5, PT, R4, R5, PT ;  /* 0x000000050400720c */ /* 0x000fc60003fa4070 */
[----:B------:R-:W-:-:S10]  /*59f0*/  @!P3 IMAD.IADD R9, R9, 0x1, -R4 ;  /* 0x000000010909b824 */ /* 0x000fd400078e0a04 */
[----:B------:R-:W-:Y:S01]  /*5a00*/  @!P5 IMAD.IADD R5, R5, 0x1, -R4 ;  /* 0x000000010505d824 */ /* 0x000fe200078e0a04 */
[----:B--2---:R-:W-:Y:S02]  /*5a10*/  IABS R8, R50 ;  /* 0x0000003200087213 */ /* 0x004fe40000000000 */
[----:B------:R-:W-:Y:S02]  /*5a20*/  ISETP.GE.AND P2, PT, R50, RZ, PT ;  /* 0x000000ff3200720c */ /* 0x000fe40003f46270 */
[----:B------:R-:W2:Y:S01]  /*5a30*/  LDL.LU R50, [R1+0x140] ;  /* 0x0001400001327983 */ /* 0x000ea20000300800 */
[----:B------:R-:W-:-:S04]  /*5a40*/  IMAD.HI.U32 R10, R0, R8, RZ ;  /* 0x00000008000a7227 */ /* 0x000fc800078e00ff */
[----:B------:R-:W-:-:S04]  /*5a50*/  IMAD.MOV R10, RZ, RZ, -R10 ;  /* 0x000000ffff0a7224 */ /* 0x000fc800078e0a0a */
[----:B------:R-:W-:-:S05]  /*5a60*/  IMAD R8, R4, R10, R8 ;  /* 0x0000000a04087224 */ /* 0x000fca00078e0208 */
[----:B------:R-:W-:Y:S02]  /*5a70*/  ISETP.GT.U32.AND P1, PT, R4, R8, PT ;  /* 0x000000080400720c */ /* 0x000fe40003f24070 */
[----:B---3--:R-:W-:Y:S02]  /*5a80*/  IABS R33, R51 ;  /* 0x0000003300217213 */ /* 0x008fe40000000000 */
[----:B------:R-:W-:Y:S02]  /*5a90*/  ISETP.GE.AND P6, PT, R51, RZ, PT ;  /* 0x000000ff3300720c */ /* 0x000fe40003fc6270 */
[----:B------:R-:W3:Y:S07]  /*5aa0*/  LDL.LU R51, [R1+0x144] ;  /* 0x0001440001337983 */ /* 0x000eee0000300800 */
[----:B------:R-:W-:Y:S01]  /*5ab0*/  @!P1 IMAD.IADD R8, R8, 0x1, -R4 ;  /* 0x0000000108089824 */ /* 0x000fe200078e0a04 */
[----:B------:R0:W-:Y:S02]  /*5ac0*/  STL [R1+0xd4], R2 ;  /* 0x0000d40201007387 */ /* 0x0001e40000100800 */
[----:B0-----:R-:W-:-:S04]  /*5ad0*/  IMAD.MOV.U32 R2, RZ, RZ, R9 ;  /* 0x000000ffff027224 */ /* 0x001fc800078e0009 */
[----:B------:R-:W-:Y:S01]  /*5ae0*/  @!P0 IMAD.MOV R2, RZ, RZ, -R2 ;  /* 0x000000ffff028224 */ /* 0x000fe200078e0a02 */
[----:B------:R-:W-:Y:S02]  /*5af0*/  ISETP.GT.U32.AND P0, PT, R4, R8, PT ;  /* 0x000000080400720c */ /* 0x000fe40003f04070 */
[----:B----4-:R-:W-:Y:S02]  /*5b00*/  IABS R7, R48 ;  /* 0x0000003000077213 */ /* 0x010fe40000000000 */
[----:B------:R-:W-:Y:S02]  /*5b10*/  ISETP.GE.AND P3, PT, R48, RZ, PT ;  /* 0x000000ff3000720c */ /* 0x000fe40003f66270 */
[----:B------:R-:W4:Y:S04]  /*5b20*/  LDL.LU R48, [R1+0x148] ;  /* 0x0001480001307983 */ /* 0x000f280000300800 */
[----:B------:R0:W-:Y:S02]  /*5b30*/  STL [R1+0x10c], R2 ;  /* 0x00010c0201007387 */ /* 0x0001e40000100800 */
[----:B0-----:R-:W-:-:S04]  /*5b40*/  IMAD.MOV.U32 R2, RZ, RZ, R5 ;  /* 0x000000ffff027224 */ /* 0x001fc800078e0005 */
[----:B------:R-:W-:Y:S02]  /*5b50*/  @!P4 IMAD.MOV R2, RZ, RZ, -R2 ;  /* 0x000000ffff02c224 */ /* 0x000fe400078e0a02 */
[----:B------:R-:W-:-:S03]  /*5b60*/  @!P0 IMAD.IADD R8, R8, 0x1, -R4 ;  /* 0x0000000108088824 */ /* 0x000fc600078e0a04 */
[----:B------:R0:W-:Y:S01]  /*5b70*/  STL [R1+0x110], R2 ;  /* 0x0001100201007387 */ /* 0x0001e20000100800 */
[----:B------:R-:W-:Y:S02]  /*5b80*/  IABS R34, R47 ;  /* 0x0000002f00227213 */ /* 0x000fe40000000000 */
[----:B------:R-:W-:Y:S02]  /*5b90*/  ISETP.GE.AND P0, PT, R47, RZ, PT ;  /* 0x000000ff2f00720c */ /* 0x000fe40003f06270 */
[----:B------:R-:W4:Y:S01]  /*5ba0*/  LDL.LU R47, [R1+0x14c] ;  /* 0x00014c00012f7983 */ /* 0x000f220000300800 */
[----:B------:R-:W-:-:S04]  /*5bb0*/  IMAD.HI.U32 R10, R0, R33, RZ ;  /* 0x00000021000a7227 */ /* 0x000fc800078e00ff */
[----:B------:R-:W-:-:S04]  /*5bc0*/  IMAD.MOV R10, RZ, RZ, -R10 ;  /* 0x000000ffff0a7224 */ /* 0x000fc800078e0a0a */
[C---:B------:R-:W-:Y:S01]  /*5bd0*/  IMAD R33, R4.reuse, R10, R33 ;  /* 0x0000000a04217224 */ /* 0x040fe200078e0221 */
[----:B------:R-:W-:Y:S02]  /*5be0*/  IABS R10, R49 ;  /* 0x00000031000a7213 */ /* 0x000fe40000000000 */
[----:B------:R-:W-:Y:S02]  /*5bf0*/  ISETP.GE.AND P1, PT, R49, RZ, PT ;  /* 0x000000ff3100720c */ /* 0x000fe40003f26270 */
[----:B------:R-:W-:Y:S01]  /*5c00*/  ISETP.GT.U32.AND P5, PT, R4, R33, PT ;  /* 0x000000210400720c */ /* 0x000fe20003fa4070 */
[----:B------:R-:W4:Y:S01]  /*5c10*/  LDL.LU R49, [R1+0x160] ;  /* 0x0001600001317983 */ /* 0x000f220000300800 */
[----:B------:R-:W-:-:S04]  /*5c20*/  IMAD.HI.U32 R6, R0, R7, RZ ;  /* 0x0000000700067227 */ /* 0x000fc800078e00ff */
[----:B------:R-:W-:Y:S02]  /*5c30*/  IMAD.MOV R6, RZ, RZ, -R6 ;  /* 0x000000ffff067224 */ /* 0x000fe400078e0a06 */
[----:B------:R-:W-:Y:S02]  /*5c40*/  IMAD.MOV.U32 R9, RZ, RZ, R10 ;  /* 0x000000ffff097224 */ /* 0x000fe400078e000a */
[----:B------:R-:W-:-:S03]  /*5c50*/  IMAD R6, R4, R6, R7 ;  /* 0x0000000604067224 */ /* 0x000fc600078e0207 */
[----:B------:R-:W-:Y:S02]  /*5c60*/  @!P5 IMAD.IADD R33, R33, 0x1, -R4 ;  /* 0x000000012121d824 */ /* 0x000fe400078e0a04 */
[----:B------:R-:W-:Y:S01]  /*5c70*/  IMAD.HI.U32 R35, R0, R9, RZ ;  /* 0x0000000900237227 */ /* 0x000fe200078e00ff */
[C---:B------:R-:W-:Y:S02]  /*5c80*/  ISETP.GT.U32.AND P4, PT, R4.reuse, R6, PT ;  /* 0x000000060400720c */ /* 0x040fe40003f84070 */
[----:B------:R-:W-:Y:S01]  /*5c90*/  ISETP.GT.U32.AND P5, PT, R4, R33, PT ;  /* 0x000000210400720c */ /* 0x000fe20003fa4070 */
[----:B------:R-:W-:-:S04]  /*5ca0*/  IMAD.MOV R35, RZ, RZ, -R35 ;  /* 0x000000ffff237224 */ /* 0x000fc800078e0a23 */
[----:B------:R-:W-:Y:S02]  /*5cb0*/  IMAD R9, R4, R35, R9 ;  /* 0x0000002304097224 */ /* 0x000fe400078e0209 */
[----:B------:R-:W-:-:S04]  /*5cc0*/  IMAD.MOV.U32 R11, RZ, RZ, R8 ;  /* 0x000000ffff0b7224 */ /* 0x000fc800078e0008 */
[--C-:B------:R-:W-:Y:S02]  /*5cd0*/  @!P4 IMAD.IADD R6, R6, 0x1, -R4.reuse ;  /* 0x000000010606c824 */ /* 0x100fe400078e0a04 */
[----:B------:R-:W-:Y:S01]  /*5ce0*/  @!P5 IMAD.IADD R33, R33, 0x1, -R4 ;  /* 0x000000012121d824 */ /* 0x000fe200078e0a04 */
[C---:B------:R-:W-:Y:S02]  /*5cf0*/  ISETP.GT.U32.AND P5, PT, R4.reuse, R9, PT ;  /* 0x000000090400720c */ /* 0x040fe40003fa4070 */
[----:B------:R-:W-:Y:S01]  /*5d00*/  ISETP.GT.U32.AND P4, PT, R4, R6, PT ;  /* 0x000000060400720c */ /* 0x000fe20003f84070 */
[----:B0-----:R-:W-:Y:S02]  /*5d10*/  IMAD.MOV.U32 R2, RZ, RZ, R33 ;  /* 0x000000ffff027224 */ /* 0x001fe400078e0021 */
[----:B------:R-:W-:Y:S02]  /*5d20*/  @!P2 IMAD.MOV R11, RZ, RZ, -R11 ;  /* 0x000000ffff0ba224 */ /* 0x000fe400078e0a0b */
[----:B------:R-:W-:-:S02]  /*5d30*/  @!P6 IMAD.MOV R2, RZ, RZ, -R2 ;  /* 0x000000ffff02e224 */ /* 0x000fc400078e0a02 */
[----:B------:R-:W-:Y:S01]  /*5d40*/  IMAD.HI.U32 R10, R0, R34, RZ ;  /* 0x00000022000a7227 */ /* 0x000fe200078e00ff */
[----:B------:R-:W-:Y:S03]  /*5d50*/  STL [R1+0xf0], R11 ;  /* 0x0000f00b01007387 */ /* 0x000fe60000100800 */
[----:B------:R-:W-:Y:S01]  /*5d60*/  @!P5 IMAD.IADD R9, R9, 0x1, -R4 ;  /* 0x000000010909d824 */ /* 0x000fe200078e0a04 */
[----:B------:R0:W-:Y:S01]  /*5d70*/  STL [R1+0x104], R2 ;  /* 0x0001040201007387 */ /* 0x0001e20000100800 */
[----:B------:R-:W-:Y:S02]  /*5d80*/  IMAD.MOV R10, RZ, RZ, -R10 ;  /* 0x000000ffff0a7224 */ /* 0x000fe400078e0a0a */
[----:B------:R-:W-:Y:S01]  /*5d90*/  @!P4 IMAD.IADD R6, R6, 0x1, -R4 ;  /* 0x000000010606c824 */ /* 0x000fe200078e0a04 */
[C---:B------:R-:W-:Y:S01]  /*5da0*/  ISETP.GT.U32.AND P5, PT, R4.reuse, R9, PT ;  /* 0x000000090400720c */ /* 0x040fe20003fa4070 */
[----:B------:R-:W-:-:S02]  /*5db0*/  IMAD R34, R4, R10, R34 ;  /* 0x0000000a04227224 */ /* 0x000fc400078e0222 */
[----:B0-----:R-:W-:-:S03]  /*5dc0*/  IMAD.MOV.U32 R2, RZ, RZ, R6 ;  /* 0x000000ffff027224 */ /* 0x001fc600078e0006 */
[----:B------:R-:W-:Y:S01]  /*5dd0*/  ISETP.GT.U32.AND P2, PT, R4, R34, PT ;  /* 0x000000220400720c */ /* 0x000fe20003f44070 */
[----:B------:R-:W-:-:S06]  /*5de0*/  @!P3 IMAD.MOV R2, RZ, RZ, -R2 ;  /* 0x000000ffff02b224 */ /* 0x000fcc00078e0a02 */
[----:B------:R-:W-:-:S06]  /*5df0*/  @!P5 IMAD.IADD R9, R9, 0x1, -R4 ;  /* 0x000000010909d824 */ /* 0x000fcc00078e0a04 */
[----:B------:R-:W-:-:S05]  /*5e00*/  @!P2 IMAD.IADD R34, R34, 0x1, -R4 ;  /* 0x000000012222a824 */ /* 0x000fca00078e0a04 */
[----:B------:R-:W-:Y:S01]  /*5e10*/  ISETP.GT.U32.AND P2, PT, R4, R34, PT ;  /* 0x000000220400720c */ /* 0x000fe20003f44070 */
[----:B------:R-:W-:-:S04]  /*5e20*/  IMAD.MOV.U32 R11, RZ, RZ, R9 ;  /* 0x000000ffff0b7224 */ /* 0x000fc800078e0009 */
[----:B------:R-:W-:-:S08]  /*5e30*/  @!P1 IMAD.MOV R11, RZ, RZ, -R11 ;  /* 0x000000ffff0b9224 */ /* 0x000fd000078e0a0b */
[----:B------:R-:W-:Y:S01]  /*5e40*/  @!P2 IMAD.IADD R34, R34, 0x1, -R4 ;  /* 0x000000012222a824 */ /* 0x000fe200078e0a04 */
[----:B--2---:R-:W-:Y:S02]  /*5e50*/  IABS R5, R50 ;  /* 0x0000003200057213 */ /* 0x004fe40000000000 */
[----:B------:R-:W-:Y:S02]  /*5e60*/  ISETP.GE.AND P6, PT, R50, RZ, PT ;  /* 0x000000ff3200720c */ /* 0x000fe40003fc6270 */
[----:B------:R-:W2:Y:S04]  /*5e70*/  LDL.LU R50, [R1+0x164] ;  /* 0x0001640001327983 */ /* 0x000ea80000300800 */
[----:B------:R0:W-:Y:S01]  /*5e80*/  STL [R1+0x108], R2 ;  /* 0x0001080201007387 */ /* 0x0001e20000100800 */
[----:B---3--:R-:W-:-:S02]  /*5e90*/  IABS R7, R51 ;  /* 0x0000003300077213 */ /* 0x008fc40000000000 */
[----:B------:R-:W-:Y:S02]  /*5ea0*/  ISETP.GE.AND P5, PT, R51, RZ, PT ;  /* 0x000000ff3300720c */ /* 0x000fe40003fa6270 */
[----:B------:R-:W3:Y:S01]  /*5eb0*/  LDL.LU R51, [R1+0x168] ;  /* 0x0001680001337983 */ /* 0x000ee20000300800 */
[----:B------:R-:W-:-:S03]  /*5ec0*/  IMAD.HI.U32 R8, R0, R7, RZ ;  /* 0x0000000700087227 */ /* 0x000fc600078e00ff */
[----:B------:R-:W3:Y:S01]  /*5ed0*/  LDL.LU R55, [R1+0x16c] ;  /* 0x00016c0001377983 */ /* 0x000ee20000300800 */
[----:B------:R-:W-:Y:S02]  /*5ee0*/  IMAD.MOV R8, RZ, RZ, -R8 ;  /* 0x000000ffff087224 */ /* 0x000fe400078e0a08 */
[----:B0-----:R-:W-:Y:S01]  /*5ef0*/  IMAD.MOV.U32 R2, RZ, RZ, R34 ;  /* 0x000000ffff027224 */ /* 0x001fe200078e0022 */
[----:B------:R0:W-:Y:S01]  /*5f00*/  STL [R1+0x100], R11 ;  /* 0x0001000b01007387 */ /* 0x0001e20000100800 */
[----:B------:R-:W-:Y:S02]  /*5f10*/  IMAD R7, R4, R8, R7 ;  /* 0x0000000804077224 */ /* 0x000fe400078e0207 */
[----:B------:R-:W-:Y:S01]  /*5f20*/  @!P0 IMAD.MOV R2, RZ, RZ, -R2 ;  /* 0x000000ffff028224 */ /* 0x000fe200078e0a02 */
[----:B----4-:R-:W-:Y:S02]  /*5f30*/  IABS R8, R47 ;  /* 0x0000002f00087213 */ /* 0x010fe40000000000 */
[----:B------:R-:W-:-:S02]  /*5f40*/  ISETP.GE.AND P0, PT, R47, RZ, PT ;  /* 0x000000ff2f00720c */ /* 0x000fc40003f06270 */
[----:B------:R-:W4:Y:S01]  /*5f50*/  LDL.LU R47, [R1+0x190] ;  /* 0x00019000012f7983 */ /* 0x000f220000300800 */
[----:B------:R-:W-:-:S04]  /*5f60*/  IMAD.HI.U32 R10, R0, R5, RZ ;  /* 0x00000005000a7227 */ /* 0x000fc800078e00ff */
[----:B------:R-:W-:Y:S01]  /*5f70*/  IMAD.MOV R10, RZ, RZ, -R10 ;  /* 0x000000ffff0a7224 */ /* 0x000fe200078e0a0a */
[----:B------:R-:W-:Y:S01]  /*5f80*/  ISETP.GE.AND P1, PT, R48, RZ, PT ;  /* 0x000000ff3000720c */ /* 0x000fe20003f26270 */
[----:B------:R1:W-:Y:S02]  /*5f90*/  STL [R1+0xf8], R2 ;  /* 0x0000f80201007387 */ /* 0x0003e40000100800 */
[C---:B------:R-:W-:Y:S01]  /*5fa0*/  IMAD R5, R4.reuse, R10, R5 ;  /* 0x0000000a04057224 */ /* 0x040fe200078e0205 */
[----:B------:R-:W-:Y:S02]  /*5fb0*/  IABS R10, R48 ;  /* 0x00000030000a7213 */ /* 0x000fe40000000000 */
[----:B------:R-:W4:Y:S02]  /*5fc0*/  LDL.LU R48, [R1+0x194] ;  /* 0x0001940001307983 */ /* 0x000f240000300800 */
[----:B------:R-:W-:-:S13]  /*5fd0*/  ISETP.GT.U32.AND P4, PT, R4, R5, PT ;  /* 0x000000050400720c */ /* 0x000fda0003f84070 */
[----:B------:R-:W-:-:S05]  /*5fe0*/  @!P4 IMAD.IADD R5, R5, 0x1, -R4 ;  /* 0x000000010505c824 */ /* 0x000fca00078e0a04 */
[C---:B------:R-:W-:Y:S02]  /*5ff0*/  ISETP.GT.U32.AND P4, PT, R4.reuse, R5, PT ;  /* 0x000000050400720c */ /* 0x040fe40003f84070 */
[----:B------:R-:W-:Y:S02]  /*6000*/  IABS R6, R49 ;  /* 0x0000003100067213 */ /* 0x000fe40000000000 */
[----:B------:R-:W-:-:S09]  /*6010*/  ISETP.GT.U32.AND P3, PT, R4, R7, PT ;  /* 0x000000070400720c */ /* 0x000fd20003f64070 */
[--C-:B------:R-:W-:Y:S01]  /*6020*/  @!P4 IMAD.IADD R5, R5, 0x1, -R4.reuse ;  /* 0x000000010505c824 */ /* 0x100fe200078e0a04 */
[----:B------:R-:W-:Y:S02]  /*6030*/  ISETP.GE.AND P4, PT, R49, RZ, PT ;  /* 0x000000ff3100720c */ /* 0x000fe40003f86270 */
[----:B------:R-:W4:Y:S01]  /*6040*/  LDL.LU R49, [R1+0x198] ;  /* 0x0001980001317983 */ /* 0x000f220000300800 */
[----:B------:R-:W-:Y:S02]  /*6050*/  @!P3 IMAD.IADD R7, R7, 0x1, -R4 ;  /* 0x000000010707b824 */ /* 0x000fe400078e0a04 */
[----:B------:R-:W-:-:S03]  /*6060*/  IMAD.HI.U32 R33, R0, R10, RZ ;  /* 0x0000000a00217227 */ /* 0x000fc600078e00ff */
[----:B------:R-:W-:Y:S01]  /*6070*/  ISETP.GT.U32.AND P3, PT, R4, R7, PT ;  /* 0x000000070400720c */ /* 0x000fe20003f64070 */
[----:B------:R-:W-:-:S04]  /*6080*/  IMAD.MOV R33, RZ, RZ, -R33 ;  /* 0x000000ffff217224 */ /* 0x000fc800078e0a21 */
[----:B------:R-:W-:-:S05]  /*6090*/  IMAD R10, R4, R33, R10 ;  /* 0x00000021040a7224 */ /* 0x000fca00078e020a */
[----:B------:R-:W-:-:S03]  /*60a0*/  ISETP.GT.U32.AND P2, PT, R4, R10, PT ;  /* 0x0000000a0400720c */ /* 0x000fc60003f44070 */
[----:B------:R-:W-:Y:S02]  /*60b0*/  @!P3 IMAD.IADD R7, R7, 0x1, -R4 ;  /* 0x000000010707b824 */ /* 0x000fe400078e0a04 */
[----:B0-----:R-:W-:Y:S02]  /*60c0*/  IMAD.MOV.U32 R11, RZ, RZ, R5 ;  /* 0x000000ffff0b7224 */ /* 0x001fe400078e0005 */
[----:B------:R-:W-:-:S04]  /*60d0*/  IMAD.HI.U32 R33, R0, R8, RZ ;  /* 0x0000000800217227 */ /* 0x000fc800078e00ff */
[----:B------:R-:W-:-:S04]  /*60e0*/  IMAD.HI.U32 R9, R0, R6, RZ ;  /* 0x0000000600097227 */ /* 0x000fc800078e00ff */
[----:B-1----:R-:W-:Y:S02]  /*60f0*/  IMAD.MOV.U32 R2, RZ, RZ, R7 ;  /* 0x000000ffff027224 */ /* 0x002fe400078e0007 */
[----:B------:R-:W-:Y:S02]  /*6100*/  @!P6 IMAD.MOV R11, RZ, RZ, -R11 ;  /* 0x000000ffff0be224 */ /* 0x000fe400078e0a0b */
[----:B------:R-:W-:Y:S02]  /*6110*/  IMAD.MOV R33, RZ, RZ, -R33 ;  /* 0x000000ffff217224 */ /* 0x000fe400078e0a21 */
[----:B------:R-:W-:Y:S02]  /*6120*/  IMAD.MOV R9, RZ, RZ, -R9 ;  /* 0x000000ffff097224 */ /* 0x000fe400078e0a09 */
[----:B------:R-:W-:Y:S01]  /*6130*/  @!P5 IMAD.MOV R2, RZ, RZ, -R2 ;  /* 0x000000ffff02d224 */ /* 0x000fe200078e0a02 */
[----:B------:R-:W-:Y:S01]  /*6140*/  STL [R1+0xfc], R11 ;  /* 0x0000fc0b01007387 */ /* 0x000fe20000100800 */
[----:B------:R-:W-:-:S02]  /*6150*/  @!P2 IMAD.IADD R10, R10, 0x1, -R4 ;  /* 0x000000010a0aa824 */ /* 0x000fc400078e0a04 */
[C---:B------:R-:W-:Y:S01]  /*6160*/  IMAD R8, R4.reuse, R33, R8 ;  /* 0x0000002104087224 */ /* 0x040fe200078e0208 */
[----:B------:R0:W-:Y:S01]  /*6170*/  STL [R1+0x1d4], R2 ;  /* 0x0001d40201007387 */ /* 0x0001e20000100800 */
[C---:B------:R-:W-:Y:S01]  /*6180*/  IMAD R6, R4.reuse, R9, R6 ;  /* 0x0000000904067224 */ /* 0x040fe200078e0206 */
[C---:B------:R-:W-:Y:S02]  /*6190*/  ISETP.GT.U32.AND P2, PT, R4.reuse, R10, PT ;  /* 0x0000000a0400720c */ /* 0x040fe40003f44070 */
[----:B------:R-:W-:-:S11]  /*61a0*/  ISETP.GT.U32.AND P3, PT, R4, R8, PT ;  /* 0x000000080400720c */ /* 0x000fd60003f64070 */
[--C-:B------:R-:W-:Y:S02]  /*61b0*/  @!P2 IMAD.IADD R10, R10, 0x1, -R4.reuse ;  /* 0x000000010a0aa824 */ /* 0x100fe400078e0a04 */
[----:B------:R-:W-:-:S05]  /*61c0*/  @!P3 IMAD.IADD R8, R8, 0x1, -R4 ;  /* 0x000000010808b824 */ /* 0x000fca00078e0a04 */
[----:B------:R-:W-:Y:S01]  /*61d0*/  ISETP.GT.U32.AND P3, PT, R4, R8, PT ;  /* 0x000000080400720c */ /* 0x000fe20003f64070 */
[----:B0-----:R-:W-:-:S04]  /*61e0*/  IMAD.MOV.U32 R2, RZ, RZ, R10 ;  /* 0x000000ffff027224 */ /* 0x001fc800078e000a */
[----:B------:R-:W-:-:S08]  /*61f0*/  @!P1 IMAD.MOV R2, RZ, RZ, -R2 ;  /* 0x000000ffff029224 */ /* 0x000fd000078e0a02 */
[----:B------:R-:W-:Y:S01]  /*6200*/  @!P3 IMAD.IADD R8, R8, 0x1, -R4 ;  /* 0x000000010808b824 */ /* 0x000fe200078e0a04 */
[----:B--2---:R-:W-:Y:S02]  /*6210*/  IABS R9, R50 ;  /* 0x0000003200097213 */ /* 0x004fe40000000000 */
[----:B------:R-:W-:Y:S02]  /*6220*/  ISETP.GE.AND P6, PT, R50, RZ, PT ;  /* 0x000000ff3200720c */ /* 0x000fe40003fc6270 */
[----:B------:R-:W2:Y:S01]  /*6230*/  LDL.LU R50, [R1+0x19c] ;  /* 0x00019c0001327983 */ /* 0x000ea20000300800 */
[----:B---3--:R-:W-:Y:S02]  /*6240*/  IABS R35, R51 ;  /* 0x0000003300237213 */ /* 0x008fe40000000000 */
[----:B------:R-:W-:Y:S02]  /*6250*/  ISETP.GE.AND P2, PT, R51, RZ, PT ;  /* 0x000000ff3300720c */ /* 0x000fe40003f46270 */
[----:B------:R-:W3:Y:S01]  /*6260*/  LDL.LU R51, [R1+0x1c0] ;  /* 0x0001c00001337983 */ /* 0x000ee20000300800 */
[----:B------:R-:W-:-:S04]  /*6270*/  IMAD.HI.U32 R33, R0, R35, RZ ;  /* 0x0000002300217227 */ /* 0x000fc800078e00ff */
[----:B------:R-:W-:-:S04]  /*6280*/  IMAD.MOV R33, RZ, RZ, -R33 ;  /* 0x000000ffff217224 */ /* 0x000fc800078e0a21 */
[C---:B------:R-:W-:Y:S01]  /*6290*/  IMAD R35, R4.reuse, R33, R35 ;  /* 0x0000002104237224 */ /* 0x040fe200078e0223 */
[----:B------:R0:W-:Y:S04]  /*62a0*/  STL [R1+0x1d0], R2 ;  /* 0x0001d00201007387 */ /* 0x0001e80000100800 */
[----:B------:R-:W-:Y:S01]  /*62b0*/  ISETP.GT.U32.AND P3, PT, R4, R35, PT ;  /* 0x000000230400720c */ /* 0x000fe20003f64070 */
[----:B0-----:R-:W-:-:S04]  /*62c0*/  IMAD.MOV.U32 R2, RZ, RZ, R8 ;  /* 0x000000ffff027224 */ /* 0x001fc800078e0008 */
[----:B------:R-:W-:-:S08]  /*62d0*/  @!P0 IMAD.MOV R2, RZ, RZ, -R2 ;  /* 0x000000ffff028224 */ /* 0x000fd000078e0a02 */
[----:B------:R-:W-:Y:S01]  /*62e0*/  @!P3 IMAD.IADD R35, R35, 0x1, -R4 ;  /* 0x000000012323b824 */ /* 0x000fe200078e0a04 */
[----:B------:R0:W-:Y:S01]  /*62f0*/  STL [R1+0xe8], R2 ;  /* 0x0000e80201007387 */ /* 0x0001e20000100800 */
[----:B----4-:R-:W-:Y:S02]  /*6300*/  IABS R34, R47 ;  /* 0x0000002f00227213 */ /* 0x010fe40000000000 */
[----:B------:R-:W-:Y:S02]  /*6310*/  ISETP.GE.AND P3, PT, R47, RZ, PT ;  /* 0x000000ff2f00720c */ /* 0x000fe40003f66270 */
[----:B------:R-:W4:Y:S01]  /*6320*/  LDL.LU R47, [R1+0x1c4] ;  /* 0x0001c400012f7983 */ /* 0x000f220000300800 */
[----:B------:R-:W-:Y:S01]  /*6330*/  ISETP.GT.U32.AND P5, PT, R4, R6, PT ;  /* 0x000000060400720c */ /* 0x000fe20003fa4070 */
[----:B------:R-:W-:Y:S01]  /*6340*/  IMAD.MOV.U32 R5, RZ, RZ, R9 ;  /* 0x000000ffff057224 */ /* 0x000fe200078e0009 */
[----:B------:R-:W-:Y:S01]  /*6350*/  IABS R7, R55 ;  /* 0x0000003700077213 */ /* 0x000fe20000000000 */
[----:B------:R-:W4:Y:S02]  /*6360*/  LDL.LU R54, [R1+0x1c8] ;  /* 0x0001c80001367983 */ /* 0x000f240000300800 */
[----:B------:R-:W-:-:S08]  /*6370*/  IMAD.HI.U32 R9, R0, R5, RZ ;  /* 0x0000000500097227 */ /* 0x000fd000078e00ff */
[----:B------:R-:W-:Y:S02]  /*6380*/  @!P5 IMAD.IADD R6, R6, 0x1, -R4 ;  /* 0x000000010606d824 */ /* 0x000fe400078e0a04 */
[----:B------:R-:W-:-:S03]  /*6390*/  IMAD.MOV R9, RZ, RZ, -R9 ;  /* 0x000000ffff097224 */ /* 0x000fc600078e0a09 */
[C---:B------:R-:W-:Y:S01]  /*63a0*/  ISETP.GT.U32.AND P5, PT, R4.reuse, R6, PT ;  /* 0x000000060400720c */ /* 0x040fe20003fa4070 */
[----:B------:R-:W-:-:S05]  /*63b0*/  IMAD R5, R4, R9, R5 ;  /* 0x0000000904057224 */ /* 0x000fca00078e0205 */
[----:B------:R-:W-:-:S07]  /*63c0*/  ISETP.GT.U32.AND P1, PT, R4, R5, PT ;  /* 0x000000050400720c */ /* 0x000fce0003f24070 */
[----:B------:R-:W-:-:S04]  /*63d0*/  @!P5 IMAD.IADD R6, R6, 0x1, -R4 ;  /* 0x000000010606d824 */ /* 0x000fc800078e0a04 */
[----:B0-----:R-:W-:-:S04]  /*63e0*/  IMAD.MOV.U32 R2, RZ, RZ, R6 ;  /* 0x000000ffff027224 */ /* 0x001fc800078e0006 */
[----:B------:R-:W-:Y:S02]  /*63f0*/  @!P4 IMAD.MOV R2, RZ, RZ, -R2 ;  /* 0x000000ffff02c224 */ /* 0x000fe400078e0a02 */
[----:B------:R-:W-:Y:S01]  /*6400*/  @!P1 IMAD.IADD R5, R5, 0x1, -R4 ;  /* 0x0000000105059824 */ /* 0x000fe200078e0a04 */
[----:B------:R-:W-:Y:S02]  /*6410*/  ISETP.GE.AND P1, PT, R55, RZ, PT ;  /* 0x000000ff3700720c */ /* 0x000fe40003f26270 */
[----:B------:R0:W-:Y:S04]  /*6420*/  STL [R1+0xe4], R2 ;  /* 0x0000e40201007387 */ /* 0x0001e80000100800 */
[----:B------:R-:W4:Y:S01]  /*6430*/  LDL.LU R55, [R1+0x1cc] ;  /* 0x0001cc0001377983 */ /* 0x000f220000300800 */
[----:B------:R-:W-:-:S04]  /*6440*/  IMAD.HI.U32 R9, R0, R7, RZ ;  /* 0x0000000700097227 */ /* 0x000fc800078e00ff */
[----:B------:R-:W-:-:S04]  /*6450*/  IMAD.MOV R9, RZ, RZ, -R9 ;  /* 0x000000ffff097224 */ /* 0x000fc800078e0a09 */
[----:B------:R-:W-:-:S05]  /*6460*/  IMAD R7, R4, R9, R7 ;  /* 0x0000000904077224 */ /* 0x000fca00078e0207 */
[C---:B------:R-:W-:Y:S02]  /*6470*/  ISETP.GT.U32.AND P5, PT, R4.reuse, R7, PT ;  /* 0x000000070400720c */ /* 0x040fe40003fa4070 */
[----:B------:R-:W-:-:S11]  /*6480*/  ISETP.GT.U32.AND P0, PT, R4, R5, PT ;  /* 0x000000050400720c */ /* 0x000fd60003f04070 */
[--C-:B------:R-:W-:Y:S02]  /*6490*/  @!P5 IMAD.IADD R7, R7, 0x1, -R4.reuse ;  /* 0x000000010707d824 */ /* 0x100fe400078e0a04 */
[----:B------:R-:W-:-:S03]  /*64a0*/  @!P0 IMAD.IADD R5, R5, 0x1, -R4 ;  /* 0x0000000105058824 */ /* 0x000fc600078e0a04 */
[----:B------:R-:W-:Y:S01]  /*64b0*/  ISETP.GT.U32.AND P5, PT, R4, R7, PT ;  /* 0x000000070400720c */ /* 0x000fe20003fa4070 */
[----:B0-----:R-:W-:-:S04]  /*64c0*/  IMAD.MOV.U32 R2, RZ, RZ, R5 ;  /* 0x000000ffff027224 */ /* 0x001fc800078e0005 */
[----:B------:R-:W-:Y:S01]  /*64d0*/  @!P6 IMAD.MOV R2, RZ, RZ, -R2 ;  /* 0x000000ffff02e224 */ /* 0x000fe200078e0a02 */
[----:B------:R-:W-:-:S04]  /*64e0*/  IABS R10, R48 ;  /* 0x00000030000a7213 */ /* 0x000fc80000000000 */
[----:B------:R0:W-:Y:S03]  /*64f0*/  STL [R1+0xe0], R2 ;  /* 0x0000e00201007387 */ /* 0x0001e60000100800 */
[----:B------:R-:W-:Y:S01]  /*6500*/  @!P5 IMAD.IADD R7, R7, 0x1, -R4 ;  /* 0x000000010707d824 */ /* 0x000fe200078e0a04 */
[----:B------:R-:W-:Y:S02]  /*6510*/  ISETP.GE.AND P5, PT, R48, RZ, PT ;  /* 0x000000ff3000720c */ /* 0x000fe40003fa6270 */
[----:B------:R-:W4:Y:S01]  /*6520*/  LDL.LU R48, [R1+0x1d8] ;  /* 0x0001d80001307983 */ /* 0x000f220000300800 */
[----:B------:R-:W-:Y:S01]  /*6530*/  IMAD.HI.U32 R36, R0, R34, RZ ;  /* 0x0000002200247227 */ /* 0x000fe200078e00ff */
[----:B------:R-:W-:-:S03]  /*6540*/  ISETP.GT.U32.AND P4, PT, R4, R35, PT ;  /* 0x000000230400720c */ /* 0x000fc60003f84070 */
[----:B------:R-:W-:-:S04]  /*6550*/  IMAD.MOV R36, RZ, RZ, -R36 ;  /* 0x000000ffff247224 */ /* 0x000fc800078e0a24 */
[----:B------:R-:W-:-:S05]  /*6560*/  IMAD R34, R4, R36, R34 ;  /* 0x0000002404227224 */ /* 0x000fca00078e0222 */
[----:B------:R-:W-:Y:S01]  /*6570*/  ISETP.GT.U32.AND P0, PT, R4, R34, PT ;  /* 0x000000220400720c */ /* 0x000fe20003f04070 */
[----:B------:R-:W-:-:S04]  /*6580*/  @!P4 IMAD.IADD R35, R35, 0x1, -R4 ;  /* 0x000000012323c824 */ /* 0x000fc800078e0a04 */
[----:B------:R-:W-:-:S04]  /*6590*/  IMAD.MOV.U32 R11, RZ, RZ, R35 ;  /* 0x000000ffff0b7224 */ /* 0x000fc800078e0023 */
[----:B------:R-:W-:Y:S01]  /*65a0*/  @!P2 IMAD.MOV R11, RZ, RZ, -R11 ;  /* 0x000000ffff0ba224 */ /* 0x000fe200078e0a0b */
[----:B------:R-:W-:-:S03]  /*65b0*/  IABS R9, R49 ;  /* 0x0000003100097213 */ /* 0x000fc60000000000 */
[----:B------:R-:W-:Y:S01]  /*65c0*/  @!P0 IMAD.IADD R34, R34, 0x1, -R4 ;  /* 0x0000000122228824 */ /* 0x000fe200078e0a04 */
[----:B------:R-:W-:Y:S01]  /*65d0*/  ISETP.GE.AND P0, PT, R49, RZ, PT ;  /* 0x000000ff3100720c */ /* 0x000fe20003f06270 */
[----:B------:R-:W-:Y:S04]  /*65e0*/  STL [R1+0xdc], R11 ;  /* 0x0000dc0b01007387 */ /* 0x000fe80000100800 */
[----:B------:R-:W4:Y:S01]  /*65f0*/  LDL.LU R49, [R1+0x1dc] ;  /* 0x0001dc0001317983 */ /* 0x000f220000300800 */
[----:B------:R-:W-:-:S04]  /*6600*/  IMAD.HI.U32 R8, R0, R10, RZ ;  /* 0x0000000a00087227 */ /* 0x000fc800078e00ff */
[----:B------:R-:W-:Y:S02]  /*6610*/  IMAD.MOV R8, RZ, RZ, -R8 ;  /* 0x000000ffff087224 */ /* 0x000fe400078e0a08 */
[----:B------:R-:W-:-:S04]  /*6620*/  IMAD.HI.U32 R33, R0, R9, RZ ;  /* 0x0000000900217227 */ /* 0x000fc800078e00ff */
[----:B------:R-:W-:Y:S02]  /*6630*/  IMAD R10, R4, R8, R10 ;  /* 0x00000008040a7224 */ /* 0x000fe400078e020a */
[----:B------:R-:W-:-:S03]  /*6640*/  IMAD.MOV R33, RZ, RZ, -R33 ;  /* 0x000000ffff217224 */ /* 0x000fc600078e0a21 */
[C---:B------:R-:W-:Y:S01]  /*6650*/  ISETP.GT.U32.AND P6, PT, R4.reuse, R10, PT ;  /* 0x0000000a0400720c */ /* 0x040fe20003fc4070 */
[----:B------:R-:W-:-:S05]  /*6660*/  IMAD R9, R4, R33, R9 ;  /* 0x0000002104097224 */ /* 0x000fca00078e0209 */
[----:B------:R-:W-:Y:S01]  /*6670*/  ISETP.GT.U32.AND P4, PT, R4, R9, PT ;  /* 0x000000090400720c */ /* 0x000fe20003f84070 */
[----:B0-----:R-:W-:-:S06]  /*6680*/  IMAD.MOV.U32 R2, RZ, RZ, R7 ;  /* 0x000000ffff027224 */ /* 0x001fcc00078e0007 */
[----:B------:R-:W-:Y:S01]  /*6690*/  @!P6 IMAD.IADD R10, R10, 0x1, -R4 ;  /* 0x000000010a0ae824 */ /* 0x000fe200078e0a04 */
[----:B------:R-:W-:Y:S01]  /*66a0*/  ISETP.GT.U32.AND P6, PT, R4, R34, PT ;  /* 0x000000220400720c */ /* 0x000fe20003fc4070 */
[----:B------:R-:W-:-:S04]  /*66b0*/  @!P1 IMAD.MOV R2, RZ, RZ, -R2 ;  /* 0x000000ffff029224 */ /* 0x000fc800078e0a02 */
[----:B------:R-:W-:Y:S01]  /*66c0*/  @!P4 IMAD.IADD R9, R9, 0x1, -R4 ;  /* 0x000000010909c824 */ /* 0x000fe200078e0a04 */
[----:B--2---:R-:W-:Y:S01]  /*66d0*/  IABS R6, R50 ;  /* 0x0000003200067213 */ /* 0x004fe20000000000 */
[----:B------:R0:W-:Y:S01]  /*66e0*/  STL [R1+0xd8], R2 ;  /* 0x0000d80201007387 */ /* 0x0001e20000100800 */
[----:B------:R-:W-:-:S03]  /*66f0*/  ISETP.GE.AND P1, PT, R50, RZ, PT ;  /* 0x000000ff3200720c */ /* 0x000fc60003f26270 */
[----:B------:R-:W2:Y:S01]  /*6700*/  LDL.LU R50, [R1+0x1e0] ;  /* 0x0001e00001327983 */ /* 0x000ea20000300800 */
[----:B------:R-:W-:Y:S01]  /*6710*/  ISETP.GT.U32.AND P2, PT, R4, R9, PT ;  /* 0x000000090400720c */ /* 0x000fe20003f44070 */
[----:B------:R-:W-:-:S04]  /*6720*/  @!P6 IMAD.IADD R34, R34, 0x1, -R4 ;  /* 0x000000012222e824 */ /* 0x000fc800078e0a04 */
[----:B0-----:R-:W-:-:S04]  /*6730*/  IMAD.MOV.U32 R2, RZ, RZ, R34 ;  /* 0x000000ffff027224 */ /* 0x001fc800078e0022 */
[----:B------:R-:W-:-:S04]  /*6740*/  @!P3 IMAD.MOV R2, RZ, RZ, -R2 ;  /* 0x000000ffff02b224 */ /* 0x000fc800078e0a02 */
[----:B------:R-:W-:Y:S01]  /*6750*/  @!P2 IMAD.IADD R9, R9, 0x1, -R4 ;  /* 0x000000010909a824 */ /* 0x000fe200078e0a04 */
[----:B------:R0:W-:Y:S01]  /*6760*/  STL [R1+0xd0], R2 ;  /* 0x0000d00201007387 */ /* 0x0001e20000100800 */
[----:B------:R-:W-:Y:S01]  /*6770*/  IMAD.MOV.U32 R5, RZ, RZ, R6 ;  /* 0x000000ffff057224 */ /* 0x000fe200078e0006 */
[----:B------:R-:W-:Y:S02]  /*6780*/  ISETP.GT.U32.AND P4, PT, R4, R10, PT ;  /* 0x0000000a0400720c */ /* 0x000fe40003f84070 */
[----:B---3--:R-:W-:Y:S02]  /*6790*/  IABS R8, R51 ;  /* 0x0000003300087213 */ /* 0x008fe40000000000 */
[----:B------:R-:W-:Y:S02]  /*67a0*/  ISETP.GE.AND P2, PT, R51, RZ, PT ;  /* 0x000000ff3300720c */ /* 0x000fe40003f46270 */
[----:B------:R-:W3:Y:S01]  /*67b0*/  LDL.LU R51, [R1+0x1e4] ;  /* 0x0001e40001337983 */ /* 0x000ee20000300800 */
[----:B------:R-:W-:-:S04]  /*67c0*/  IMAD.HI.U32 R6, R0, R8, RZ ;  /* 0x0000000800067227 */ /* 0x000fc800078e00ff */
[----:B------:R-:W-:-:S04]  /*67d0*/  IMAD.MOV R6, RZ, RZ, -R6 ;  /* 0x000000ffff067224 */ /* 0x000fc800078e0a06 */
[----:B------:R-:W-:Y:S02]  /*67e0*/  IMAD R8, R4, R6, R8 ;  /* 0x0000000604087224 */ /* 0x000fe400078e0208 */
[----:B------:R-:W-:-:S03]  /*67f0*/  @!P4 IMAD.IADD R10, R10, 0x1, -R4 ;  /* 0x000000010a0ac824 */ /* 0x000fc600078e0a04 */
[----:B------:R-:W-:-:S13]  /*6800*/  ISETP.GT.U32.AND P4, PT, R4, R8, PT ;  /* 0x000000080400720c */ /* 0x000fda0003f84070 */
[----:B------:R-:W-:Y:S02]  /*6810*/  @!P4 IMAD.IADD R8, R8, 0x1, -R4 ;  /* 0x000000010808c824 */ /* 0x000fe400078e0a04 */
[----:B------:R-:W-:-:S04]  /*6820*/  IMAD.HI.U32 R33, R0, R5, RZ ;  /* 0x0000000500217227 */ /* 0x000fc800078e00ff */
[----:B------:R-:W-:-:S04]  /*6830*/  IMAD.MOV R33, RZ, RZ, -R33 ;  /* 0x000000ffff217224 */ /* 0x000fc800078e0a21 */
[C---:B------:R-:W-:Y:S01]  /*6840*/  IMAD R5, R4.reuse, R33, R5 ;  /* 0x0000002104057224 */ /* 0x040fe200078e0205 */
[----:B----4-:R-:W-:Y:S02]  /*6850*/  IABS R36, R47 ;  /* 0x0000002f00247213 */ /* 0x010fe40000000000 */
[----:B------:R-:W-:Y:S02]  /*6860*/  ISETP.GE.AND P4, PT, R47, RZ, PT ;  /* 0x000000ff2f00720c */ /* 0x000fe40003f86270 */
[----:B------:R-:W4:Y:S01]  /*6870*/  LDL.LU R47, [R1+0x1e8] ;  /* 0x0001e800012f7983 */ /* 0x000f220000300800 */
[----:B------:R-:W-:Y:S01]  /*6880*/  IMAD.MOV.U32 R7, RZ, RZ, R36 ;  /* 0x000000ffff077224 */ /* 0x000fe200078e0024 */
[----:B------:R-:W-:Y:S02]  /*6890*/  ISETP.GT.U32.AND P6, PT, R4, R5, PT ;  /* 0x000000050400720c */ /* 0x000fe40003fc4070 */
[----:B------:R-:W4:Y:S01]  /*68a0*/  LDL.LU R53, [R1+0x1ec] ;  /* 0x0001ec0001357983 */ /* 0x000f220000300800 */
[----:B------:R-:W-:-:S04]  /*68b0*/  IMAD.HI.U32 R6, R0, R7, RZ ;  /* 0x0000000700067227 */ /* 0x000fc800078e00ff */
[----:B------:R-:W-:-:S04]  /*68c0*/  IMAD.MOV R6, RZ, RZ, -R6 ;  /* 0x000000ffff067224 */ /* 0x000fc800078e0a06 */
[----:B------:R-:W-:Y:S02]  /*68d0*/  IMAD R7, R4, R6, R7 ;  /* 0x0000000604077224 */ /* 0x000fe400078e0207 */
[----:B------:R-:W-:-:S03]  /*68e0*/  @!P6 IMAD.IADD R5, R5, 0x1, -R4 ;  /* 0x000000010505e824 */ /* 0x000fc600078e0a04 */
[C---:B------:R-:W-:Y:S02]  /*68f0*/  ISETP.GT.U32.AND P6, PT, R4.reuse, R7, PT ;  /* 0x000000070400720c */ /* 0x040fe40003fc4070 */
[----:B------:R-:W-:Y:S01]  /*6900*/  ISETP.GT.U32.AND P3, PT, R4, R5, PT ;  /* 0x000000050400720c */ /* 0x000fe20003f64070 */
[----:B0-----:R-:W-:-:S04]  /*6910*/  IMAD.MOV.U32 R2, RZ, RZ, R10 ;  /* 0x000000ffff027224 */ /* 0x001fc800078e000a */
[----:B------:R-:W-:-:S06]  /*6920*/  @!P5 IMAD.MOV R2, RZ, RZ, -R2 ;  /* 0x000000ffff02d224 */ /* 0x000fcc00078e0a02 */
[--C-:B------:R-:W-:Y:S01]  /*6930*/  @!P6 IMAD.IADD R7, R7, 0x1, -R4.reuse ;  /* 0x000000010707e824 */ /* 0x100fe200078e0a04 */
[----:B------:R-:W-:Y:S01]  /*6940*/  ISETP.GT.U32.AND P6, PT, R4, R8, PT ;  /* 0x000000080400720c */ /* 0x000fe20003fc4070 */
[----:B------:R-:W-:Y:S01]  /*6950*/  @!P3 IMAD.IADD R5, R5, 0x1, -R4 ;  /* 0x000000010505b824 */ /* 0x000fe200078e0a04 */
[----:B------:R0:W-:Y:S01]  /*6960*/  STL [R1+0xcc], R2 ;  /* 0x0000cc0201007387 */ /* 0x0001e20000100800 */
[----:B------:R-:W-:Y:S02]  /*6970*/  @!P0 IMAD.MOV R9, RZ, RZ, -R9 ;  /* 0x000000ffff098224 */ /* 0x000fe400078e0a09 */
[----:B0-----:R-:W-:-:S08]  /*6980*/  IMAD.MOV.U32 R2, RZ, RZ, R5 ;  /* 0x000000ffff027224 */ /* 0x001fd000078e0005 */
[----:B------:R-:W-:Y:S02]  /*6990*/  @!P6 IMAD.IADD R8, R8, 0x1, -R4 ;  /* 0x000000010808e824 */ /* 0x000fe400078e0a04 */
[----:B------:R-:W-:Y:S01]  /*69a0*/  @!P1 IMAD.MOV R2, RZ, RZ, -R2 ;  /* 0x000000ffff029224 */ /* 0x000fe200078e0a02 */
[----:B------:R-:W-:Y:S04]  /*69b0*/  STL [R1+0xc8], R9 ;  /* 0x0000c80901007387 */ /* 0x000fe80000100800 */
[----:B------:R0:W-:Y:S01]  /*69c0*/  STL [R1+0xbc], R2 ;  /* 0x0000bc0201007387 */ /* 0x0001e20000100800 */
[----:B------:R-:W-:Y:S01]  /*69d0*/  IABS R35, R55 ;  /* 0x0000003700237213 */ /* 0x000fe20000000000 */
[----:B0-----:R-:W-:-:S04]  /*69e0*/  IMAD.MOV.U32 R2, RZ, RZ, R8 ;  /* 0x000000ffff027224 */ /* 0x001fc800078e0008 */
[----:B------:R-:W-:Y:S01]  /*69f0*/  @!P2 IMAD.MOV R2, RZ, RZ, -R2 ;  /* 0x000000ffff02a224 */ /* 0x000fe200078e0a02 */
[----:B------:R-:W-:-:S04]  /*6a00*/  ISETP.GE.AND P6, PT, R55, RZ, PT ;  /* 0x000000ff3700720c */ /* 0x000fc80003fc6270 */
[----:B------:R0:W-:Y:S04]  /*6a10*/  STL [R1+0xb8], R2 ;  /* 0x0000b80201007387 */ /* 0x0001e80000100800 */
[----:B------:R-:W4:Y:S01]  /*6a20*/  LDL.LU R55, [R1+0x1f0] ;  /* 0x0001f00001377983 */ /* 0x000f220000300800 */
[----:B------:R-:W-:Y:S01]  /*6a30*/  IABS R33, R54 ;  /* 0x0000003600217213 */ /* 0x000fe20000000000 */
[----:B------:R-:W-:-:S04]  /*6a40*/  IMAD.HI.U32 R36, R0, R35, RZ ;  /* 0x0000002300247227 */ /* 0x000fc800078e00ff */
[----:B------:R-:W-:-:S04]  /*6a50*/  IMAD.HI.U32 R37, R0, R33, RZ ;  /* 0x0000002100257227 */ /* 0x000fc800078e00ff */
[----:B------:R-:W-:Y:S02]  /*6a60*/  IMAD.MOV R37, RZ, RZ, -R37 ;  /* 0x000000ffff257224 */ /* 0x000fe400078e0a25 */
[----:B------:R-:W-:Y:S02]  /*6a70*/  IMAD.MOV R36, RZ, RZ, -R36 ;  /* 0x000000ffff247224 */ /* 0x000fe400078e0a24 */
[----:B------:R-:W-:Y:S01]  /*6a80*/  IMAD R33, R4, R37, R33 ;  /* 0x0000002504217224 */ /* 0x000fe200078e0221 */
[----:B------:R-:W-:-:S04]  /*6a90*/  IABS R6, R48 ;  /* 0x0000003000067213 */ /* 0x000fc80000000000 */
[C---:B------:R-:W-:Y:S01]  /*6aa0*/  ISETP.GT.U32.AND P3, PT, R4.reuse, R33, PT ;  /* 0x000000210400720c */ /* 0x040fe20003f64070 */
[----:B------:R-:W-:Y:S02]  /*6ab0*/  IMAD.MOV.U32 R37, RZ, RZ, R6 ;  /* 0x000000ffff257224 */ /* 0x000fe400078e0006 */
[C---:B------:R-:W-:Y:S01]  /*6ac0*/  IMAD R6, R4.reuse, R36, R35 ;  /* 0x0000002404067224 */ /* 0x040fe200078e0223 */
[----:B------:R-:W-:-:S04]  /*6ad0*/  ISETP.GT.U32.AND P5, PT, R4, R7, PT ;  /* 0x000000070400720c */ /* 0x000fc80003fa4070 */
[----:B------:R-:W-:-:S05]  /*6ae0*/  ISETP.GT.U32.AND P1, PT, R4, R6, PT ;  /* 0x000000060400720c */ /* 0x000fca0003f24070 */
[--C-:B------:R-:W-:Y:S01]  /*6af0*/  @!P3 IMAD.IADD R33, R33, 0x1, -R4.reuse ;  /* 0x000000012121b824 */ /* 0x100fe200078e0a04 */
[----:B------:R-:W-:Y:S02]  /*6b00*/  ISETP.GE.AND P3, PT, R48, RZ, PT ;  /* 0x000000ff3000720c */ /* 0x000fe40003f66270 */
[----:B------:R-:W4:Y:S01]  /*6b10*/  LDL.LU R48, [R1+0x1f4] ;  /* 0x0001f40001307983 */ /* 0x000f220000300800 */
[----:B------:R-:W-:-:S04]  /*6b20*/  @!P5 IMAD.IADD R7, R7, 0x1, -R4 ;  /* 0x000000010707d824 */ /* 0x000fc800078e0a04 */
[----:B------:R-:W-:Y:S01]  /*6b30*/  @!P1 IMAD.IADD R6, R6, 0x1, -R4 ;  /* 0x0000000106069824 */ /* 0x000fe200078e0a04 */
[----:B------:R-:W-:Y:S01]  /*6b40*/  ISETP.GT.U32.AND P1, PT, R4, R33, PT ;  /* 0x000000210400720c */ /* 0x000fe20003f24070 */
[----:B0-----:R-:W-:Y:S02]  /*6b50*/  IMAD.MOV.U32 R2, RZ, RZ, R7 ;  /* 0x000000ffff027224 */ /* 0x001fe400078e0007 */
[----:B------:R-:W-:-:S04]  /*6b60*/  IMAD.HI.U32 R10, R0, R37, RZ ;  /* 0x00000025000a7227 */ /* 0x000fc800078e00ff */
[----:B------:R-:W-:Y:S02]  /*6b70*/  @!P4 IMAD.MOV R2, RZ, RZ, -R2 ;  /* 0x000000ffff02c224 */ /* 0x000fe400078e0a02 */
[----:B------:R-:W-:Y:S01]  /*6b80*/  IMAD.MOV R10, RZ, RZ, -R10 ;  /* 0x000000ffff0a7224 */ /* 0x000fe200078e0a0a */
[----:B------:R-:W-:Y:S02]  /*6b90*/  IABS R34, R49 ;  /* 0x0000003100227213 */ /* 0x000fe40000000000 */
[----:B------:R0:W-:Y:S01]  /*6ba0*/  STL [R1+0xb0], R2 ;  /* 0x0000b00201007387 */ /* 0x0001e20000100800 */
[----:B------:R-:W-:Y:S01]  /*6bb0*/  @!P1 IMAD.IADD R33, R33, 0x1, -R4 ;  /* 0x0000000121219824 */ /* 0x000fe200078e0a04 */
[----:B------:R-:W-:Y:S01]  /*6bc0*/  ISETP.GE.AND P1, PT, R49, RZ, PT ;  /* 0x000000ff3100720c */ /* 0x000fe20003f26270 */
[C---:B------:R-:W-:Y:S01]  /*6bd0*/  IMAD R5, R4.reuse, R10, R37 ;  /* 0x0000000a04057224 */ /* 0x040fe200078e0225 */
[----:B------:R-:W4:Y:S04]  /*6be0*/  LDL.LU R49, [R1+0x1f8] ;  /* 0x0001f80001317983 */ /* 0x000f280000300800 */
[----:B------:R-:W-:-:S02]  /*6bf0*/  ISETP.GT.U32.AND P5, PT, R4, R5, PT ;  /* 0x000000050400720c */ /* 0x000fc40003fa4070 */
[----:B------:R-:W-:-:S11]  /*6c00*/  ISETP.GE.AND P0, PT, R54, RZ, PT ;  /* 0x000000ff3600720c */ /* 0x000fd60003f06270 */
[----:B------:R-:W-:Y:S01]  /*6c10*/  @!P5 IMAD.IADD R5, R5, 0x1, -R4 ;  /* 0x000000010505d824 */ /* 0x000fe200078e0a04 */
[----:B------:R-:W-:-:S04]  /*6c20*/  ISETP.GT.U32.AND P5, PT, R4, R6, PT ;  /* 0x000000060400720c */ /* 0x000fc80003fa4070 */
[----:B------:R-:W-:Y:S01]  /*6c30*/  ISETP.GT.U32.AND P2, PT, R4, R5, PT ;  /* 0x000000050400720c */ /* 0x000fe20003f44070 */
[----:B------:R-:W-:Y:S02]  /*6c40*/  IMAD.MOV.U32 R11, RZ, RZ, R33 ;  /* 0x000000ffff0b7224 */ /* 0x000fe400078e0021 */
[----:B------:R-:W-:-:S06]  /*6c50*/  IMAD.HI.U32 R9, R0, R34, RZ ;  /* 0x0000002200097227 */ /* 0x000fcc00078e00ff */
[----:B------:R-:W-:-:S04]  /*6c60*/  @!P5 IMAD.IADD R6, R6, 0x1, -R4 ;  /* 0x000000010606d824 */ /* 0x000fc800078e0a04 */
[----:B0-----:R-:W-:Y:S02]  /*6c70*/  IMAD.MOV.U32 R2, RZ, RZ, R6 ;  /* 0x000000ffff027224 */ /* 0x001fe400078e0006 */
[----:B------:R-:W-:Y:S02]  /*6c80*/  @!P0 IMAD.MOV R11, RZ, RZ, -R11 ;  /* 0x000000ffff0b8224 */ /* 0x000fe400078e0a0b */
[----:B------:R-:W-:Y:S02]  /*6c90*/  IMAD.MOV R9, RZ, RZ, -R9 ;  /* 0x000000ffff097224 */ /* 0x000fe400078e0a09 */
[----:B------:R-:W-:Y:S01]  /*6ca0*/  @!P6 IMAD.MOV R2, RZ, RZ, -R2 ;  /* 0x000000ffff02e224 */ /* 0x000fe200078e0a02 */
[----:B------:R-:W-:Y:S01]  /*6cb0*/  STL [R1+0xa0], R11 ;  /* 0x0000a00b01007387 */ /* 0x000fe20000100800 */
[----:B------:R-:W-:Y:S01]  /*6cc0*/  IMAD R36, R4, R9, R34 ;  /* 0x0000000904247224 */ /* 0x000fe200078e0222 */
[----:B--2---:R-:W-:Y:S01]  /*6cd0*/  IABS R35, R50 ;  /* 0x0000003200237213 */ /* 0x004fe20000000000 */
[----:B------:R-:W-:Y:S01]  /*6ce0*/  @!P2 IMAD.IADD R5, R5, 0x1, -R4 ;  /* 0x000000010505a824 */ /* 0x000fe200078e0a04 */
[----:B------:R-:W-:Y:S01]  /*6cf0*/  ISETP.GE.AND P2, PT, R50, RZ, PT ;  /* 0x000000ff3200720c */ /* 0x000fe20003f46270 */
[----:B------:R0:W-:Y:S01]  /*6d00*/  STL [R1+0xa4], R2 ;  /* 0x0000a40201007387 */ /* 0x0001e20000100800 */
[----:B------:R-:W-:-:S03]  /*6d10*/  ISETP.GT.U32.AND P4, PT, R4, R36, PT ;  /* 0x000000240400720c */ /* 0x000fc60003f84070 */
[----:B------:R-:W2:Y:S01]  /*6d20*/  LDL.LU R50, [R1+0x1fc] ;  /* 0x0001fc0001327983 */ /* 0x000ea20000300800 */
[----:B------:R-:W-:-:S04]  /*6d30*/  IMAD.HI.U32 R8, R0, R35, RZ ;  /* 0x0000002300087227 */ /* 0x000fc800078e00ff */
[----:B------:R-:W-:-:S04]  /*6d40*/  IMAD.MOV R8, RZ, RZ, -R8 ;  /* 0x000000ffff087224 */ /* 0x000fc800078e0a08 */
[----:B------:R-:W-:Y:S02]  /*6d50*/  IMAD R7, R4, R8, R35 ;  /* 0x0000000804077224 */ /* 0x000fe400078e0223 */
[----:B------:R-:W-:-:S03]  /*6d60*/  @!P4 IMAD.IADD R36, R36, 0x1, -R4 ;  /* 0x000000012424c824 */ /* 0x000fc600078e0a04 */
[----:B------:R-:W-:Y:S02]  /*6d70*/  ISETP.GT.U32.AND P5, PT, R4, R7, PT ;  /* 0x000000070400720c */ /* 0x000fe40003fa4070 */
[----:B---3--:R-:W-:Y:S02]  /*6d80*/  IABS R34, R51 ;  /* 0x0000003300227213 */ /* 0x008fe40000000000 */
[----:B------:R-:W-:Y:S02]  /*6d90*/  ISETP.GE.AND P4, PT, R51, RZ, PT ;  /* 0x000000ff3300720c */ /* 0x000fe40003f86270 */
[----:B------:R-:W3:Y:S07]  /*6da0*/  LDL.LU R51, [R1+0x200] ;  /* 0x0002000001337983 */ /* 0x000eee0000300800 */
[----:B------:R-:W-:-:S05]  /*6db0*/  @!P5 IMAD.IADD R7, R7, 0x1, -R4 ;  /* 0x000000010707d824 */ /* 0x000fca00078e0a04 */
[----:B------:R-:W-:Y:S01]  /*6dc0*/  ISETP.GT.U32.AND P6, PT, R4, R7, PT ;  /* 0x000000070400720c */ /* 0x000fe20003fc4070 */
[----:B0-----:R-:W-:-:S04]  /*6dd0*/  IMAD.MOV.U32 R2, RZ, RZ, R5 ;  /* 0x000000ffff027224 */ /* 0x001fc800078e0005 */
[----:B------:R-:W-:-:S05]  /*6de0*/  @!P3 IMAD.MOV R2, RZ, RZ, -R2 ;  /* 0x000000ffff02b224 */ /* 0x000fca00078e0a02 */
[----:B------:R0:W-:Y:S03]  /*6df0*/  STL [R1+0x14c], R2 ;  /* 0x00014c0201007387 */ /* 0x0001e60000100800 */
[----:B------:R-:W-:Y:S01]  /*6e00*/  @!P6 IMAD.IADD R7, R7, 0x1, -R4 ;  /* 0x000000010707e824 */ /* 0x000fe200078e0a04 */
[----:B------:R-:W-:Y:S02]  /*6e10*/  ISETP.GT.U32.AND P0, PT, R4, R36, PT ;  /* 0x000000240400720c */ /* 0x000fe40003f04070 */
[----:B----4-:R-:W-:Y:S02]  /*6e20*/  IABS R10, R47 ;  /* 0x0000002f000a7213 */ /* 0x010fe40000000000 */
[----:B------:R-:W-:Y:S02]  /*6e30*/  ISETP.GE.AND P6, PT, R47, RZ, PT ;  /* 0x000000ff2f00720c */ /* 0x000fe40003fc6270 */
[----:B------:R-:W4:Y:S01]  /*6e40*/  LDL.LU R47, [R1+0x204] ;  /* 0x00020400012f7983 */ /* 0x000f220000300800 */
[----:B------:R-:W-:-:S06]  /*6e50*/  IABS R9, R53 ;  /* 0x0000003500097213 */ /* 0x000fcc0000000000 */
[----:B------:R-:W-:Y:S01]  /*6e60*/  @!P0 IMAD.IADD R36, R36, 0x1, -R4 ;  /* 0x0000000124248824 */ /* 0x000fe200078e0a04 */
[----:B------:R-:W4:Y:S01]  /*6e70*/  LDL.LU R54, [R1+0x208] ;  /* 0x0002080001367983 */ /* 0x000f220000300800 */
[----:B------:R-:W-:-:S04]  /*6e80*/  IMAD.MOV.U32 R8, RZ, RZ, R9 ;  /* 0x000000ffff087224 */ /* 0x000fc800078e0009 */
[----:B------:R-:W-:-:S04]  /*6e90*/  IMAD.HI.U32 R9, R0, R8, RZ ;  /* 0x0000000800097227 */ /* 0x000fc800078e00ff */
[----:B------:R-:W-:-:S04]  /*6ea0*/  IMAD.MOV R9, RZ, RZ, -R9 ;  /* 0x000000ffff097224 */ /* 0x000fc800078e0a09 */
[----:B------:R-:W-:-:S05]  /*6eb0*/  IMAD R8, R4, R9, R8 ;  /* 0x0000000904087224 */ /* 0x000fca00078e0208 */
[----:B------:R-:W-:Y:S01]  /*6ec0*/  ISETP.GT.U32.AND P0, PT, R4, R8, PT ;  /* 0x000000080400720c */ /* 0x000fe20003f04070 */
[----:B0-----:R-:W-:-:S12]  /*6ed0*/  IMAD.MOV.U32 R2, RZ, RZ, R36 ;  /* 0x000000ffff027224 */ /* 0x001fd800078e0024 */
[----:B------:R-:W-:-:S05]  /*6ee0*/  @!P0 IMAD.IADD R8, R8, 0x1, -R4 ;  /* 0x0000000108088824 */ /* 0x000fca00078e0a04 */
[----:B------:R-:W-:Y:S01]  /*6ef0*/  ISETP.GT.U32.AND P0, PT, R4, R8, PT ;  /* 0x000000080400720c */ /* 0x000fe20003f04070 */
[----:B------:R-:W-:-:S05]  /*6f00*/  @!P1 IMAD.MOV R2, RZ, RZ, -R2 ;  /* 0x000000ffff029224 */ /* 0x000fca00078e0a02 */
[----:B------:R0:W-:Y:S07]  /*6f10*/  STL [R1+0x144], R2 ;  /* 0x0001440201007387 */ /* 0x0001ee0000100800 */
[----:B------:R-:W-:Y:S01]  /*6f20*/  @!P0 IMAD.IADD R8, R8, 0x1, -R4 ;  /* 0x0000000108088824 */ /* 0x000fe200078e0a04 */
[----:B------:R-:W-:Y:S02]  /*6f30*/  IABS R33, R55 ;  /* 0x0000003700217213 */ /* 0x000fe40000000000 */
[----:B------:R-:W-:-:S02]  /*6f40*/  ISETP.GE.AND P0, PT, R55, RZ, PT ;  /* 0x000000ff3700720c */ /* 0x000fc40003f06270 */
        /* <DEDUP_REMOVED lines=9> */
[----:B------:R-:W-:-:S06]  /*6fe0*/  IMAD.HI.U32 R35, R0, R33, RZ ;  /* 0x0000002100237227 */ /* 0x000fcc00078e00ff */
[----:B------:R-:W-:Y:S01]  /*6ff0*/  @!P5 IMAD.IADD R34, R34, 0x1, -R4 ;  /* 0x000000012222d824 */ /* 0x000fe200078e0a04 */
[----:B------:R-:W-:-:S04]  /*7000*/  IABS R5, R48 ;  /* 0x0000003000057213 */ /* 0x000fc80000000000 */
[----:B------:R-:W-:Y:S01]  /*7010*/  ISETP.GT.U32.AND P5, PT, R4, R34, PT ;  /* 0x000000220400720c */ /* 0x000fe20003fa4070 */
[----:B------:R-:W-:Y:S02]  /*7020*/  @!P3 IMAD.IADD R10, R10, 0x1, -R4 ;  /* 0x000000010a0ab824 */ /* 0x000fe400078e0a04 */
[----:B------:R-:W-:Y:S02]  /*7030*/  IMAD.MOV R35, RZ, RZ, -R35 ;  /* 0x000000ffff237224 */ /* 0x000fe400078e0a23 */
[----:B------:R-:W-:Y:S01]  /*7040*/  IMAD.HI.U32 R6, R0, R5, RZ ;  /* 0x0000000500067227 */ /* 0x000fe200078e00ff */
[----:B------:R-:W-:-:S03]  /*7050*/  ISETP.GT.U32.AND P3, PT, R4, R10, PT ;  /* 0x0000000a0400720c */ /* 0x000fc60003f64070 */
[----:B------:R-:W-:Y:S02]  /*7060*/  IMAD R33, R4, R35, R33 ;  /* 0x0000002304217224 */ /* 0x000fe400078e0221 */
[----:B------:R-:W-:Y:S02]  /*7070*/  IMAD.MOV R6, RZ, RZ, -R6 ;  /* 0x000000ffff067224 */ /* 0x000fe400078e0a06 */
[----:B------:R-:W-:Y:S01]  /*7080*/  @!P5 IMAD.IADD R34, R34, 0x1, -R4 ;  /* 0x000000012222d824 */ /* 0x000fe200078e0a04 */
[C---:B------:R-:W-:Y:S01]  /*7090*/  ISETP.GT.U32.AND P5, PT, R4.reuse, R33, PT ;  /* 0x000000210400720c */ /* 0x040fe20003fa4070 */
[----:B------:R-:W-:Y:S01]  /*70a0*/  IMAD R5, R4, R6, R5 ;  /* 0x0000000604057224 */ /* 0x000fe200078e0205 */
[----:B------:R-:W-:-:S03]  /*70b0*/  IABS R9, R49 ;  /* 0x0000003100097213 */ /* 0x000fc60000000000 */
[----:B------:R-:W-:Y:S01]  /*70c0*/  @!P3 IMAD.IADD R10, R10, 0x1, -R4 ;  /* 0x000000010a0ab824 */ /* 0x000fe200078e0a04 */
[----:B------:R-:W-:Y:S01]  /*70d0*/  ISETP.GT.U32.AND P3, PT, R4, R5, PT ;  /* 0x000000050400720c */ /* 0x000fe20003f64070 */
[----:B------:R-:W-:-:S04]  /*70e0*/  IMAD.HI.U32 R36, R0, R9, RZ ;  /* 0x0000000900247227 */ /* 0x000fc800078e00ff */
[----:B------:R-:W-:Y:S02]  /*70f0*/  IMAD.MOV R36, RZ, RZ, -R36 ;  /* 0x000000ffff247224 */ /* 0x000fe400078e0a24 */
[----:B------:R-:W-:Y:S02]  /*7100*/  @!P5 IMAD.IADD R33, R33, 0x1, -R4 ;  /* 0x000000012121d824 */ /* 0x000fe400078e0a04 */
[C---:B------:R-:W-:Y:S02]  /*7110*/  IMAD R9, R4.reuse, R36, R9 ;  /* 0x0000002404097224 */ /* 0x040fe400078e0209 */
[----:B------:R-:W-:Y:S01]  /*7120*/  IMAD.MOV.U32 R11, RZ, RZ, R7 ;  /* 0x000000ffff0b7224 */ /* 0x000fe200078e0007 */
[----:B------:R-:W-:Y:S01]  /*7130*/  ISETP.GE.AND P1, PT, R53, RZ, PT ;  /* 0x000000ff3500720c */ /* 0x000fe20003f26270 */
[----:B0-----:R-:W-:Y:S01]  /*7140*/  IMAD.MOV.U32 R2, RZ, RZ, R34 ;  /* 0x000000ffff027224 */ /* 0x001fe200078e0022 */
[C---:B------:R-:W-:Y:S01]  /*7150*/  ISETP.GT.U32.AND P5, PT, R4.reuse, R9, PT ;  /* 0x000000090400720c */ /* 0x040fe20003fa4070 */
[----:B------:R-:W-:Y:S01]  /*7160*/  @!P2 IMAD.MOV R11, RZ, RZ, -R11 ;  /* 0x000000ffff0ba224 */ /* 0x000fe200078e0a0b */
[----:B------:R-:W-:Y:S01]  /*7170*/  ISETP.GT.U32.AND P2, PT, R4, R33, PT ;  /* 0x000000210400720c */ /* 0x000fe20003f44070 */
[----:B------:R-:W-:-:S02]  /*7180*/  @!P4 IMAD.MOV R2, RZ, RZ, -R2 ;  /* 0x000000ffff02c224 */ /* 0x000fc400078e0a02 */
[----:B------:R-:W-:Y:S01]  /*7190*/  @!P3 IMAD.IADD R5, R5, 0x1, -R4 ;  /* 0x000000010505b824 */ /* 0x000fe200078e0a04 */
[----:B------:R-:W-:Y:S02]  /*71a0*/  ISETP.GE.AND P3, PT, R48, RZ, PT ;  /* 0x000000ff3000720c */ /* 0x000fe40003f66270 */
[----:B------:R-:W4:Y:S04]  /*71b0*/  LDL.LU R48, [R1+0x250] ;  /* 0x0002500001307983 */ /* 0x000f280000300800 */
[----:B------:R-:W-:Y:S04]  /*71c0*/  STL [R1+0x9c], R11 ;  /* 0x00009c0b01007387 */ /* 0x000fe80000100800 */
[----:B------:R0:W-:Y:S01]  /*71d0*/  STL [R1+0x98], R2 ;  /* 0x0000980201007387 */ /* 0x0001e20000100800 */
[----:B------:R-:W-:-:S02]  /*71e0*/  @!P6 IMAD.MOV R10, RZ, RZ, -R10 ;  /* 0x000000ffff0ae224 */ /* 0x000fc400078e0a0a */
[----:B------:R-:W-:Y:S01]  /*71f0*/  @!P5 IMAD.IADD R9, R9, 0x1, -R4 ;  /* 0x000000010909d824 */ /* 0x000fe200078e0a04 */
[----:B------:R-:W-:Y:S01]  /*7200*/  ISETP.GT.U32.AND P5, PT, R4, R5, PT ;  /* 0x000000050400720c */ /* 0x000fe20003fa4070 */
[----:B0-----:R-:W-:Y:S02]  /*7210*/  IMAD.MOV.U32 R2, RZ, RZ, R8 ;  /* 0x000000ffff027224 */ /* 0x001fe400078e0008 */
[----:B------:R-:W-:Y:S02]  /*7220*/  @!P2 IMAD.IADD R33, R33, 0x1, -R4 ;  /* 0x000000012121a824 */ /* 0x000fe400078e0a04 */
[----:B------:R-:W-:Y:S01]  /*7230*/  @!P1 IMAD.MOV R2, RZ, RZ, -R2 ;  /* 0x000000ffff029224 */ /* 0x000fe200078e0a02 */
[----:B------:R-:W-:Y:S04]  /*7240*/  STL [R1+0x94], R10 ;  /* 0x0000940a01007387 */ /* 0x000fe80000100800 */
[----:B------:R0:W-:Y:S01]  /*7250*/  STL [R1+0x90], R2 ;  /* 0x0000900201007387 */ /* 0x0001e20000100800 */
[----:B------:R-:W-:Y:S01]  /*7260*/  ISETP.GE.AND P1, PT, R49, RZ, PT ;  /* 0x000000ff3100720c */ /* 0x000fe20003f26270 */
[----:B0-----:R-:W-:-:S04]  /*7270*/  IMAD.MOV.U32 R2, RZ, RZ, R33 ;  /* 0x000000ffff027224 */ /* 0x001fc800078e0021 */
[----:B------:R-:W-:Y:S01]  /*7280*/  @!P0 IMAD.MOV R2, RZ, RZ, -R2 ;  /* 0x000000ffff028224 */ /* 0x000fe200078e0a02 */
[----:B--2---:R-:W-:Y:S01]  /*7290*/  IABS R6, R50 ;  /* 0x0000003200067213 */ /* 0x004fe20000000000 */
[----:B------:R-:W-:Y:S01]  /*72a0*/  @!P5 IMAD.IADD R5, R5, 0x1, -R4 ;  /* 0x000000010505d824 */ /* 0x000fe200078e0a04 */
[----:B------:R-:W-:Y:S02]  /*72b0*/  ISETP.GE.AND P5, PT, R50, RZ, PT ;  /* 0x000000ff3200720c */ /* 0x000fe40003fa6270 */
[----:B------:R0:W-:Y:S04]  /*72c0*/  STL [R1+0x8c], R2 ;  /* 0x00008c0201007387 */ /* 0x0001e80000100800 */
[----:B------:R-:W2:Y:S04]  /*72d0*/  LDL.LU R49, [R1+0x254] ;  /* 0x0002540001317983 */ /* 0x000ea80000300800 */
[----:B------:R-:W2:Y:S01]  /*72e0*/  LDL.LU R50, [R1+0x258] ;  /* 0x0002580001327983 */ /* 0x000ea20000300800 */
[----:B---3--:R-:W-:-:S05]  /*72f0*/  IABS R35, R51 ;  /* 0x0000003300237213 */ /* 0x008fca0000000000 */
[----:B------:R-:W-:-:S04]  /*7300*/  IMAD.HI.U32 R38, R0, R35, RZ ;  /* 0x0000002300267227 */ /* 0x000fc800078e00ff */
[----:B------:R-:W-:-:S04]  /*7310*/  IMAD.MOV R38, RZ, RZ, -R38 ;  /* 0x000000ffff267224 */ /* 0x000fc800078e0a26 */
[----:B------:R-:W-:-:S05]  /*7320*/  IMAD R35, R4, R38, R35 ;  /* 0x0000002604237224 */ /* 0x000fca00078e0223 */
[----:B------:R-:W-:-:S13]  /*7330*/  ISETP.GT.U32.AND P2, PT, R4, R35, PT ;  /* 0x000000230400720c */ /* 0x000fda0003f44070 */
[----:B------:R-:W-:Y:S01]  /*7340*/  @!P2 IMAD.IADD R35, R35, 0x1, -R4 ;  /* 0x000000012323a824 */ /* 0x000fe200078e0a04 */
[----:B------:R-:W-:Y:S01]  /*7350*/  ISETP.GE.AND P0, PT, R51, RZ, PT ;  /* 0x000000ff3300720c */ /* 0x000fe20003f06270 */
[----:B------:R-:W-:Y:S01]  /*7360*/  IMAD.HI.U32 R36, R0, R6, RZ ;  /* 0x0000000600247227 */ /* 0x000fe200078e00ff */
[----:B----4-:R-:W-:Y:S02]  /*7370*/  IABS R37, R47 ;  /* 0x0000002f00257213 */ /* 0x010fe40000000000 */
[----:B------:R-:W-:Y:S02]  /*7380*/  ISETP.GE.AND P2, PT, R47, RZ, PT ;  /* 0x000000ff2f00720c */ /* 0x000fe40003f46270 */
[----:B------:R-:W3:Y:S04]  /*7390*/  LDL.LU R47, [R1+0x25c] ;  /* 0x00025c00012f7983 */ /* 0x000ee80000300800 */
[----:B------:R-:W4:Y:S01]  /*73a0*/  LDL.LU R51, [R1+0x260] ;  /* 0x0002600001337983 */ /* 0x000f220000300800 */
[----:B------:R-:W-:-:S04]  /*73b0*/  IMAD.MOV R36, RZ, RZ, -R36 ;  /* 0x000000ffff247224 */ /* 0x000fc800078e0a24 */
[----:B------:R-:W-:-:S05]  /*73c0*/  IMAD R6, R4, R36, R6 ;  /* 0x0000002404067224 */ /* 0x000fca00078e0206 */
[----:B------:R-:W-:Y:S01]  /*73d0*/  ISETP.GT.U32.AND P6, PT, R4, R6, PT ;  /* 0x000000060400720c */ /* 0x000fe20003fc4070 */
[----:B------:R-:W-:Y:S01]  /*73e0*/  IMAD.HI.U32 R7, R0, R37, RZ ;  /* 0x0000002500077227 */ /* 0x000fe200078e00ff */
[----:B------:R-:W-:Y:S02]  /*73f0*/  IABS R36, R54 ;  /* 0x0000003600247213 */ /* 0x000fe40000000000 */
[----:B------:R-:W-:Y:S01]  /*7400*/  ISETP.GT.U32.AND P4, PT, R4, R9, PT ;  /* 0x000000090400720c */ /* 0x000fe20003f84070 */
[----:B------:R-:W-:-:S08]  /*7410*/  IMAD.MOV R7, RZ, RZ, -R7 ;  /* 0x000000ffff077224 */ /* 0x000fd000078e0a07 */
[----:B------:R-:W-:Y:S02]  /*7420*/  @!P6 IMAD.IADD R6, R6, 0x1, -R4 ;  /* 0x000000010606e824 */ /* 0x000fe400078e0a04 */
[----:B------:R-:W-:-:S03]  /*7430*/  IMAD.MOV.U32 R8, RZ, RZ, R36 ;  /* 0x000000ffff087224 */ /* 0x000fc600078e0024 */
[C---:B------:R-:W-:Y:S01]  /*7440*/  ISETP.GT.U32.AND P6, PT, R4.reuse, R6, PT ;  /* 0x000000060400720c */ /* 0x040fe20003fc4070 */
[----:B------:R-:W-:Y:S02]  /*7450*/  IMAD R37, R4, R7, R37 ;  /* 0x0000000704257224 */ /* 0x000fe400078e0225 */
[----:B------:R-:W-:-:S04]  /*7460*/  IMAD.HI.U32 R7, R0, R8, RZ ;  /* 0x0000000800077227 */ /* 0x000fc800078e00ff */
[----:B0-----:R-:W-:Y:S02]  /*7470*/  IMAD.MOV.U32 R2, RZ, RZ, R5 ;  /* 0x000000ffff027224 */ /* 0x001fe400078e0005 */
[----:B------:R-:W-:Y:S02]  /*7480*/  IMAD.MOV R7, RZ, RZ, -R7 ;  /* 0x000000ffff077224 */ /* 0x000fe400078e0a07 */
[----:B------:R-:W-:Y:S02]  /*7490*/  @!P3 IMAD.MOV R2, RZ, RZ, -R2 ;  /* 0x000000ffff02b224 */ /* 0x000fe400078e0a02 */
[--C-:B------:R-:W-:Y:S02]  /*74a0*/  @!P4 IMAD.IADD R9, R9, 0x1, -R4.reuse ;  /* 0x000000010909c824 */ /* 0x100fe400078e0a04 */
[----:B------:R-:W-:Y:S01]  /*74b0*/  @!P6 IMAD.IADD R6, R6, 0x1, -R4 ;  /* 0x000000010606e824 */ /* 0x000fe200078e0a04 */
[----:B------:R0:W-:Y:S01]  /*74c0*/  STL [R1+0x88], R2 ;  /* 0x0000880201007387 */ /* 0x0001e20000100800 */
[----:B------:R-:W-:-:S02]  /*74d0*/  IMAD R8, R4, R7, R8 ;  /* 0x0000000704087224 */ /* 0x000fc400078e0208 */
[----:B------:R-:W-:-:S04]  /*74e0*/  IMAD.MOV.U32 R7, RZ, RZ, R9 ;  /* 0x000000ffff077224 */ /* 0x000fc800078e0009 */
[----:B------:R-:W-:Y:S02]  /*74f0*/  @!P1 IMAD.MOV R7, RZ, RZ, -R7 ;  /* 0x000000ffff079224 */ /* 0x000fe400078e0a07 */
[----:B0-----:R-:W-:-:S04]  /*7500*/  IMAD.MOV.U32 R2, RZ, RZ, R6 ;  /* 0x000000ffff027224 */ /* 0x001fc800078e0006 */
[----:B------:R-:W-:Y:S01]  /*7510*/  @!P5 IMAD.MOV R2, RZ, RZ, -R2 ;  /* 0x000000ffff02d224 */ /* 0x000fe200078e0a02 */
[----:B------:R-:W-:Y:S04]  /*7520*/  STL [R1+0x80], R7 ;  /* 0x0000800701007387 */ /* 0x000fe80000100800 */
[----:B------:R0:W-:Y:S01]  /*7530*/  STL [R1+0x74], R2 ;  /* 0x0000740201007387 */ /* 0x0001e20000100800 */
[----:B------:R-:W-:Y:S02]  /*7540*/  IABS R33, R55 ;  /* 0x0000003700217213 */ /* 0x000fe40000000000 */
[----:B------:R-:W-:Y:S02]  /*7550*/  ISETP.GE.AND P5, PT, R55, RZ, PT ;  /* 0x000000ff3700720c */ /* 0x000fe40003fa6270 */
[----:B------:R-:W4:Y:S01]  /*7560*/  LDL.LU R55, [R1+0x264] ;  /* 0x0002640001377983 */ /* 0x000f220000300800 */
[----:B------:R-:W-:Y:S01]  /*7570*/  ISETP.GT.U32.AND P4, PT, R4, R37, PT ;  /* 0x000000250400720c */ /* 0x000fe20003f84070 */
[----:B------:R-:W-:Y:S01]  /*7580*/  IMAD.HI.U32 R5, R0, R33, RZ ;  /* 0x0000002100057227 */ /* 0x000fe200078e00ff */
[----:B------:R-:W-:-:S11]  /*7590*/  ISETP.GT.U32.AND P3, PT, R4, R35, PT ;  /* 0x000000230400720c */ /* 0x000fd60003f64070 */
[----:B------:R-:W-:-:S05]  /*75a0*/  @!P4 IMAD.IADD R37, R37, 0x1, -R4 ;  /* 0x000000012525c824 */ /* 0x000fca00078e0a04 */
[----:B------:R-:W-:Y:S01]  /*75b0*/  ISETP.GT.U32.AND P4, PT, R4, R37, PT ;  /* 0x000000250400720c */ /* 0x000fe20003f84070 */
[----:B------:R-:W-:-:S04]  /*75c0*/  IMAD.MOV R5, RZ, RZ, -R5 ;  /* 0x000000ffff057224 */ /* 0x000fc800078e0a05 */
[C---:B------:R-:W-:Y:S01]  /*75d0*/  IMAD R33, R4.reuse, R5, R33 ;  /* 0x0000000504217224 */ /* 0x040fe200078e0221 */
[----:B------:R-:W-:Y:S01]  /*75e0*/  ISETP.GT.U32.AND P6, PT, R4, R8, PT ;  /* 0x000000080400720c */ /* 0x000fe20003fc4070 */
[----:B------:R-:W-:-:S06]  /*75f0*/  @!P3 IMAD.IADD R35, R35, 0x1, -R4 ;  /* 0x000000012323b824 */ /* 0x000fcc00078e0a04 */
[----:B------:R-:W-:Y:S01]  /*7600*/  @!P4 IMAD.IADD R37, R37, 0x1, -R4 ;  /* 0x000000012525c824 */ /* 0x000fe200078e0a04 */
[----:B------:R-:W-:Y:S01]  /*7610*/  ISETP.GT.U32.AND P4, PT, R4, R33, PT ;  /* 0x000000210400720c */ /* 0x000fe20003f84070 */
[----:B0-----:R-:W-:-:S04]  /*7620*/  IMAD.MOV.U32 R2, RZ, RZ, R35 ;  /* 0x000000ffff027224 */ /* 0x001fc800078e0023 */
[----:B------:R-:W-:Y:S02]  /*7630*/  @!P0 IMAD.MOV R2, RZ, RZ, -R2 ;  /* 0x000000ffff028224 */ /* 0x000fe400078e0a02 */
[----:B------:R-:W-:-:S06]  /*7640*/  @!P6 IMAD.IADD R8, R8, 0x1, -R4 ;  /* 0x000000010808e824 */ /* 0x000fcc00078e0a04 */
[----:B------:R-:W-:-:S05]  /*7650*/  @!P4 IMAD.IADD R33, R33, 0x1, -R4 ;  /* 0x000000012121c824 */ /* 0x000fca00078e0a04 */
[----:B------:R-:W-:Y:S02]  /*7660*/  ISETP.GT.U32.AND P0, PT, R4, R33, PT ;  /* 0x000000210400720c */ /* 0x000fe40003f04070 */
[----:B------:R-:W-:Y:S02]  /*7670*/  IABS R36, R48 ;  /* 0x0000003000247213 */ /* 0x000fe40000000000 */
[----:B------:R-:W-:Y:S02]  /*7680*/  ISETP.GE.AND P3, PT, R48, RZ, PT ;  /* 0x000000ff3000720c */ /* 0x000fe40003f66270 */
[----:B------:R-:W4:Y:S04]  /*7690*/  LDL.LU R48, [R1+0x268] ;  /* 0x0002680001307983 */ /* 0x000f280000300800 */
[----:B------:R0:W-:Y:S01]  /*76a0*/  STL [R1+0x70], R2 ;  /* 0x0000700201007387 */ /* 0x0001e20000100800 */
[----:B------:R-:W-:-:S04]  /*76b0*/  IMAD.HI.U32 R6, R0, R36, RZ ;  /* 0x0000002400067227 */ /* 0x000fc800078e00ff */
[----:B------:R-:W-:Y:S02]  /*76c0*/  IMAD.MOV R6, RZ, RZ, -R6 ;  /* 0x000000ffff067224 */ /* 0x000fe400078e0a06 */
[----:B------:R-:W-:Y:S02]  /*76d0*/  @!P0 IMAD.IADD R33, R33, 0x1, -R4 ;  /* 0x0000000121218824 */ /* 0x000fe400078e0a04 */
[C---:B------:R-:W-:Y:S02]  /*76e0*/  IMAD R36, R4.reuse, R6, R36 ;  /* 0x0000000604247224 */ /* 0x040fe400078e0224 */
[----:B0-----:R-:W-:Y:S01]  /*76f0*/  IMAD.MOV.U32 R2, RZ, RZ, R37 ;  /* 0x000000ffff027224 */ /* 0x001fe200078e0025 */
[----:B------:R-:W-:-:S03]  /*7700*/  ISETP.GT.U32.AND P4, PT, R4, R8, PT ;  /* 0x000000080400720c */ /* 0x000fc60003f84070 */
[----:B------:R-:W-:Y:S01]  /*7710*/  @!P2 IMAD.MOV R2, RZ, RZ, -R2 ;  /* 0x000000ffff02a224 */ /* 0x000fe200078e0a02 */
[----:B------:R-:W-:Y:S02]  /*7720*/  ISETP.GT.U32.AND P2, PT, R4, R36, PT ;  /* 0x000000240400720c */ /* 0x000fe40003f44070 */
[----:B--2---:R-:W-:Y:S02]  /*7730*/  ISETP.GE.AND P6, PT, R49, RZ, PT ;  /* 0x000000ff3100720c */ /* 0x004fe40003fc6270 */
[----:B------:R-:W-:Y:S02]  /*7740*/  IABS R5, R49 ;  /* 0x0000003100057213 */ /* 0x000fe40000000000 */
[----:B------:R-:W-:Y:S01]  /*7750*/  IABS R7, R50 ;  /* 0x0000003200077213 */ /* 0x000fe20000000000 */
[----:B------:R-:W2:Y:S04]  /*7760*/  LDL.LU R49, [R1+0x26c] ;  /* 0x00026c0001317983 */ /* 0x000ea80000300800 */
[----:B------:R-:W-:-:S04]  /*7770*/  IMAD.HI.U32 R10, R0, R7, RZ ;  /* 0x00000007000a7227 */ /* 0x000fc800078e00ff */
[----:B------:R-:W-:-:S04]  /*7780*/  IMAD.MOV R10, RZ, RZ, -R10 ;  /* 0x000000ffff0a7224 */ /* 0x000fc800078e0a0a */
[----:B------:R-:W-:-:S05]  /*7790*/  IMAD R7, R4, R10, R7 ;  /* 0x0000000a04077224 */ /* 0x000fca00078e0207 */
[----:B------:R-:W-:Y:S02]  /*77a0*/  ISETP.GT.U32.AND P0, PT, R4, R7, PT ;  /* 0x000000070400720c */ /* 0x000fe40003f04070 */
[----:B------:R-:W-:Y:S01]  /*77b0*/  ISETP.GE.AND P1, PT, R54, RZ, PT ;  /* 0x000000ff3600720c */ /* 0x000fe20003f26270 */
[--C-:B------:R-:W-:Y:S01]  /*77c0*/  @!P2 IMAD.IADD R36, R36, 0x1, -R4.reuse ;  /* 0x000000012424a824 */ /* 0x100fe200078e0a04 */
[----:B------:R0:W-:Y:S01]  /*77d0*/  STL [R1+0xf4], R2 ;  /* 0x0000f40201007387 */ /* 0x0001e20000100800 */
[--C-:B------:R-:W-:Y:S01]  /*77e0*/  @!P4 IMAD.IADD R8, R8, 0x1, -R4.reuse ;  /* 0x000000010808c824 */ /* 0x100fe200078e0a04 */
[----:B------:R-:W-:Y:S02]  /*77f0*/  ISETP.GE.AND P2, PT, R50, RZ, PT ;  /* 0x000000ff3200720c */ /* 0x000fe40003f46270 */
[----:B------:R-:W2:Y:S04]  /*7800*/  LDL.LU R50, [R1+0x270] ;  /* 0x0002700001327983 */ /* 0x000ea80000300800 */
[----:B------:R-:W2:Y:S01]  /*7810*/  LDL.LU R54, [R1+0x274] ;  /* 0x0002740001367983 */ /* 0x000ea20000300800 */
[----:B------:R-:W-:-:S05]  /*7820*/  @!P0 IMAD.IADD R7, R7, 0x1, -R4 ;  /* 0x0000000107078824 */ /* 0x000fca00078e0a04 */
[----:B------:R-:W-:Y:S01]  /*7830*/  ISETP.GT.U32.AND P0, PT, R4, R7, PT ;  /* 0x000000070400720c */ /* 0x000fe20003f04070 */
[----:B0-----:R-:W-:-:S04]  /*7840*/  IMAD.MOV.U32 R2, RZ, RZ, R8 ;  /* 0x000000ffff027224 */ /* 0x001fc800078e0008 */
[----:B------:R-:W-:-:S05]  /*7850*/  @!P1 IMAD.MOV R2, RZ, RZ, -R2 ;  /* 0x000000ffff029224 */ /* 0x000fca00078e0a02 */
[----:B------:R0:W-:Y:S03]  /*7860*/  STL [R1+0xec], R2 ;  /* 0x0000ec0201007387 */ /* 0x0001e60000100800 */
[----:B------:R-:W-:Y:S02]  /*7870*/  @!P0 IMAD.IADD R7, R7, 0x1, -R4 ;  /* 0x0000000107078824 */ /* 0x000fe400078e0a04 */
[----:B------:R-:W-:Y:S01]  /*7880*/  @!P5 IMAD.MOV R33, RZ, RZ, -R33 ;  /* 0x000000ffff21d224 */ /* 0x000fe200078e0a21 */
[----:B---3--:R-:W-:Y:S02]  /*7890*/  IABS R6, R47 ;  /* 0x0000002f00067213 */ /* 0x008fe40000000000 */
[----:B------:R-:W-:Y:S02]  /*78a0*/  ISETP.GE.AND P0, PT, R47, RZ, PT ;  /* 0x000000ff2f00720c */ /* 0x000fe40003f06270 */
[----:B------:R-:W3:Y:S01]  /*78b0*/  LDL.LU R47, [R1+0x278] ;  /* 0x00027800012f7983 */ /* 0x000ee20000300800 */
[----:B------:R-:W-:-:S04]  /*78c0*/  IMAD.HI.U32 R34, R0, R6, RZ ;  /* 0x0000000600227227 */ /* 0x000fc800078e00ff */
[----:B------:R-:W-:-:S04]  /*78d0*/  IMAD.MOV R34, RZ, RZ, -R34 ;  /* 0x000000ffff227224 */ /* 0x000fc800078e0a22 */
[----:B------:R-:W-:-:S05]  /*78e0*/  IMAD R6, R4, R34, R6 ;  /* 0x0000002204067224 */ /* 0x000fca00078e0206 */
[----:B------:R-:W-:Y:S01]  /*78f0*/  ISETP.GT.U32.AND P5, PT, R4, R6, PT ;  /* 0x000000060400720c */ /* 0x000fe20003fa4070 */
[----:B------:R-:W-:Y:S01]  /*7900*/  IMAD.HI.U32 R35, R0, R5, RZ ;  /* 0x0000000500237227 */ /* 0x000fe200078e00ff */
[----:B----4-:R-:W-:-:S03]  /*7910*/  IABS R9, R51 ;  /* 0x0000003300097213 */ /* 0x010fc60000000000 */
[----:B------:R-:W-:-:S04]  /*7920*/  IMAD.MOV R35, RZ, RZ, -R35 ;  /* 0x000000ffff237224 */ /* 0x000fc800078e0a23 */
[----:B------:R-:W-:-:S04]  /*7930*/  IMAD R35, R4, R35, R5 ;  /* 0x0000002304237224 */ /* 0x000fc800078e0205 */
[----:B------:R-:W-:Y:S01]  /*7940*/  @!P5 IMAD.IADD R6, R6, 0x1, -R4 ;  /* 0x000000010606d824 */ /* 0x000fe200078e0a04 */
[----:B------:R-:W-:Y:S02]  /*7950*/  ISETP.GE.AND P5, PT, R51, RZ, PT ;  /* 0x000000ff3300720c */ /* 0x000fe40003fa6270 */
[----:B------:R-:W4:Y:S01]  /*7960*/  LDL.LU R51, [R1+0x27c] ;  /* 0x00027c0001337983 */ /* 0x000f220000300800 */
[----:B------:R-:W-:-:S13]  /*7970*/  ISETP.GT.U32.AND P4, PT, R4, R35, PT ;  /* 0x000000230400720c */ /* 0x000fda0003f84070 */
[----:B------:R-:W-:Y:S01]  /*7980*/  @!P4 IMAD.IADD R35, R35, 0x1, -R4 ;  /* 0x000000012323c824 */ /* 0x000fe200078e0a04 */
[----:B------:R-:W-:-:S04]  /*7990*/  ISETP.GT.U32.AND P4, PT, R4, R36, PT ;  /* 0x000000240400720c */ /* 0x000fc80003f84070 */
[----:B------:R-:W-:-:S09]  /*79a0*/  ISETP.GT.U32.AND P1, PT, R4, R35, PT ;  /* 0x000000230400720c */ /* 0x000fd20003f24070 */
[----:B------:R-:W-:-:S04]  /*79b0*/  @!P4 IMAD.IADD R36, R36, 0x1, -R4 ;  /* 0x000000012424c824 */ /* 0x000fc800078e0a04 */
[----:B0-----:R-:W-:Y:S02]  /*79c0*/  IMAD.MOV.U32 R2, RZ, RZ, R36 ;  /* 0x000000ffff027224 */ /* 0x001fe400078e0024 */
[----:B------:R-:W-:Y:S02]  /*79d0*/  @!P1 IMAD.IADD R35, R35, 0x1, -R4 ;  /* 0x0000000123239824 */ /* 0x000fe400078e0a04 */
[----:B------:R-:W-:Y:S02]  /*79e0*/  @!P3 IMAD.MOV R2, RZ, RZ, -R2 ;  /* 0x000000ffff02b224 */ /* 0x000fe400078e0a02 */
[----:B------:R-:W-:-:S03]  /*79f0*/  IMAD.MOV.U32 R11, RZ, RZ, R35 ;  /* 0x000000ffff0b7224 */ /* 0x000fc600078e0023 */
[----:B------:R0:W-:Y:S01]  /*7a00*/  STL [R1+0x68], R2 ;  /* 0x0000680201007387 */ /* 0x0001e20000100800 */
[----:B------:R-:W-:Y:S02]  /*7a10*/  @!P6 IMAD.MOV R11, RZ, RZ, -R11 ;  /* 0x000000ffff0be224 */ /* 0x000fe400078e0a0b */
[----:B0-----:R-:W-:-:S04]  /*7a20*/  IMAD.MOV.U32 R2, RZ, RZ, R7 ;  /* 0x000000ffff027224 */ /* 0x001fc800078e0007 */
[----:B------:R-:W-:Y:S01]  /*7a30*/  @!P2 IMAD.MOV R2, RZ, RZ, -R2 ;  /* 0x000000ffff02a224 */ /* 0x000fe200078e0a02 */
[----:B------:R0:W-:Y:S01]  /*7a40*/  STL [R1+0xc0], R11 ;  /* 0x0000c00b01007387 */ /* 0x0001e20000100800 */
[----:B------:R-:W-:Y:S02]  /*7a50*/  IABS R10, R55 ;  /* 0x00000037000a7213 */ /* 0x000fe40000000000 */
[----:B------:R-:W-:Y:S01]  /*7a60*/  ISETP.GE.AND P6, PT, R55, RZ, PT ;  /* 0x000000ff3700720c */ /* 0x000fe20003fc6270 */
[----:B------:R1:W-:Y:S04]  /*7a70*/  STL [R1+0xc4], R2 ;  /* 0x0000c40201007387 */ /* 0x0003e80000100800 */
[----:B------:R-:W4:Y:S01]  /*7a80*/  LDL.LU R55, [R1+0x280] ;  /* 0x0002800001377983 */ /* 0x000f220000300800 */
[----:B------:R-:W-:-:S04]  /*7a90*/  IMAD.HI.U32 R5, R0, R9, RZ ;  /* 0x0000000900057227 */ /* 0x000fc800078e00ff */
[----:B------:R-:W-:-:S04]  /*7aa0*/  IMAD.MOV R5, RZ, RZ, -R5 ;  /* 0x000000ffff057224 */ /* 0x000fc800078e0a05 */
[----:B------:R-:W-:Y:S02]  /*7ab0*/  IMAD R9, R4, R5, R9 ;  /* 0x0000000504097224 */ /* 0x000fe400078e0209 */
[----:B------:R-:W-:-:S04]  /*7ac0*/  IMAD.HI.U32 R5, R0, R10, RZ ;  /* 0x0000000a00057227 */ /* 0x000fc800078e00ff */
[----:B------:R-:W-:-:S04]  /*7ad0*/  IMAD.MOV R5, RZ, RZ, -R5 ;  /* 0x000000ffff057224 */ /* 0x000fc800078e0a05 */
[C---:B------:R-:W-:Y:S01]  /*7ae0*/  IMAD R10, R4.reuse, R5, R10 ;  /* 0x00000005040a7224 */ /* 0x040fe200078e020a */
[----:B------:R-:W-:-:S04]  /*7af0*/  ISETP.GT.U32.AND P4, PT, R4, R9, PT ;  /* 0x000000090400720c */ /* 0x000fc80003f84070 */
[----:B------:R-:W-:-:S09]  /*7b00*/  ISETP.GT.U32.AND P1, PT, R4, R10, PT ;  /* 0x0000000a0400720c */ /* 0x000fd20003f24070 */
[----:B------:R-:W-:-:S04]  /*7b10*/  @!P4 IMAD.IADD R9, R9, 0x1, -R4 ;  /* 0x000000010909c824 */ /* 0x000fc800078e0a04 */
[----:B------:R-:W-:Y:S01]  /*7b20*/  @!P1 IMAD.IADD R10, R10, 0x1, -R4 ;  /* 0x000000010a0a9824 */ /* 0x000fe200078e0a04 */
[C---:B------:R-:W-:Y:S02]  /*7b30*/  ISETP.GT.U32.AND P4, PT, R4.reuse, R6, PT ;  /* 0x000000060400720c */ /* 0x040fe40003f84070 */
[C---:B------:R-:W-:Y:S02]  /*7b40*/  ISETP.GT.U32.AND P1, PT, R4.reuse, R9, PT ;  /* 0x000000090400720c */ /* 0x040fe40003f24070 */
[----:B------:R-:W-:Y:S02]  /*7b50*/  ISETP.GT.U32.AND P3, PT, R4, R10, PT ;  /* 0x0000000a0400720c */ /* 0x000fe40003f64070 */
[----:B------:R-:W-:-:S05]  /*7b60*/  IABS R34, R48 ;  /* 0x0000003000227213 */ /* 0x000fca0000000000 */
[----:B------:R-:W-:-:S04]  /*7b70*/  IMAD.MOV.U32 R8, RZ, RZ, R34 ;  /* 0x000000ffff087224 */ /* 0x000fc800078e0022 */
[----:B------:R-:W-:-:S04]  /*7b80*/  IMAD.HI.U32 R34, R0, R8, RZ ;  /* 0x0000000800227227 */ /* 0x000fc800078e00ff */
[----:B------:R-:W-:Y:S02]  /*7b90*/  IMAD.MOV R34, RZ, RZ, -R34 ;  /* 0x000000ffff227224 */ /* 0x000fe400078e0a22 */
[--C-:B------:R-:W-:Y:S01]  /*7ba0*/  @!P4 IMAD.IADD R6, R6, 0x1, -R4.reuse ;  /* 0x000000010606c824 */ /* 0x100fe200078e0a04 */
[----:B------:R-:W-:Y:S01]  /*7bb0*/  ISETP.GE.AND P4, PT, R48, RZ, PT ;  /* 0x000000ff3000720c */ /* 0x000fe20003f86270 */
[--C-:B------:R-:W-:Y:S01]  /*7bc0*/  @!P1 IMAD.IADD R9, R9, 0x1, -R4.reuse ;  /* 0x0000000109099824 */ /* 0x100fe200078e0a04 */
[----:B------:R-:W4:Y:S01]  /*7bd0*/  LDL.LU R48, [R1+0x284] ;  /* 0x0002840001307983 */ /* 0x000f220000300800 */
[----:B------:R-:W-:Y:S02]  /*7be0*/  @!P3 IMAD.IADD R10, R10, 0x1, -R4 ;  /* 0x000000010a0ab824 */ /* 0x000fe400078e0a04 */
[----:B------:R-:W-:-:S05]  /*7bf0*/  IMAD R8, R4, R34, R8 ;  /* 0x0000002204087224 */ /* 0x000fca00078e0208 */
[----:B------:R-:W-:Y:S02]  /*7c00*/  ISETP.GT.U32.AND P2, PT, R4, R8, PT ;  /* 0x000000080400720c */ /* 0x000fe40003f44070 */
[----:B--2---:R-:W-:-:S05]  /*7c10*/  IABS R37, R49 ;  /* 0x0000003100257213 */ /* 0x004fca0000000000 */
[----:B------:R-:W-:-:S04]  /*7c20*/  IMAD.HI.U32 R5, R0, R37, RZ ;  /* 0x0000002500057227 */ /* 0x000fc800078e00ff */
[----:B------:R-:W-:-:S04]  /*7c30*/  IMAD.MOV R5, RZ, RZ, -R5 ;  /* 0x000000ffff057224 */ /* 0x000fc800078e0a05 */
[C---:B------:R-:W-:Y:S01]  /*7c40*/  IMAD R37, R4.reuse, R5, R37 ;  /* 0x0000000504257224 */ /* 0x040fe200078e0225 */
[----:B------:R-:W-:Y:S02]  /*7c50*/  ISETP.GE.AND P3, PT, R49, RZ, PT ;  /* 0x000000ff3100720c */ /* 0x000fe40003f66270 */
[----:B------:R-:W2:Y:S02]  /*7c60*/  LDL.LU R49, [R1+0x288] ;  /* 0x0002880001317983 */ /* 0x000ea40000300800 */
[----:B------:R-:W-:Y:S01]  /*7c70*/  ISETP.GT.U32.AND P1, PT, R4, R37, PT ;  /* 0x000000250400720c */ /* 0x000fe20003f24070 */
[----:B0-----:R-:W-:Y:S02]  /*7c80*/  IMAD.MOV.U32 R11, RZ, RZ, R6 ;  /* 0x000000ffff0b7224 */ /* 0x001fe400078e0006 */
[----:B-1----:R-:W-:Y:S02]  /*7c90*/  IMAD.MOV.U32 R2, RZ, RZ, R9 ;  /* 0x000000ffff027224 */ /* 0x002fe400078e0009 */
[----:B------:R-:W-:-:S02]  /*7ca0*/  @!P0 IMAD.MOV R11, RZ, RZ, -R11 ;  /* 0x000000ffff0b8224 */ /* 0x000fc400078e0a0b */
[----:B------:R-:W-:-:S06]  /*7cb0*/  @!P5 IMAD.MOV R2, RZ, RZ, -R2 ;  /* 0x000000ffff02d224 */ /* 0x000fcc00078e0a02 */
[--C-:B------:R-:W-:Y:S01]  /*7cc0*/  @!P1 IMAD.IADD R37, R37, 0x1, -R4.reuse ;  /* 0x0000000125259824 */ /* 0x100fe200078e0a04 */
[----:B------:R-:W-:Y:S01]  /*7cd0*/  IABS R34, R50 ;  /* 0x0000003200227213 */ /* 0x000fe20000000000 */
[----:B------:R-:W-:Y:S01]  /*7ce0*/  @!P2 IMAD.IADD R8, R8, 0x1, -R4 ;  /* 0x000000010808a824 */ /* 0x000fe200078e0a04 */
[----:B------:R-:W-:Y:S02]  /*7cf0*/  ISETP.GE.AND P2, PT, R50, RZ, PT ;  /* 0x000000ff3200720c */ /* 0x000fe40003f46270 */
[----:B------:R-:W-:Y:S01]  /*7d00*/  ISETP.GT.U32.AND P5, PT, R4, R37, PT ;  /* 0x000000250400720c */ /* 0x000fe20003fa4070 */
[----:B------:R-:W2:Y:S04]  /*7d10*/  LDL.LU R50, [R1+0x28c] ;  /* 0x00028c0001327983 */ /* 0x000ea80000300800 */
[----:B------:R-:W-:Y:S04]  /*7d20*/  STL [R1+0xb4], R11 ;  /* 0x0000b40b01007387 */ /* 0x000fe80000100800 */
[----:B------:R0:W-:Y:S02]  /*7d30*/  STL [R1+0xac], R2 ;  /* 0x0000ac0201007387 */ /* 0x0001e40000100800 */
[----:B0-----:R-:W-:-:S04]  /*7d40*/  IMAD.MOV.U32 R2, RZ, RZ, R10 ;  /* 0x000000ffff027224 */ /* 0x001fc800078e000a */
[----:B------:R-:W-:Y:S02]  /*7d50*/  @!P6 IMAD.MOV R2, RZ, RZ, -R2 ;  /* 0x000000ffff02e224 */ /* 0x000fe400078e0a02 */
[----:B------:R-:W-:-:S03]  /*7d60*/  @!P5 IMAD.IADD R37, R37, 0x1, -R4 ;  /* 0x000000012525d824 */ /* 0x000fc600078e0a04 */
[----:B------:R0:W-:Y:S01]  /*7d70*/  STL [R1+0x84], R2 ;  /* 0x0000840201007387 */ /* 0x0001e20000100800 */
[----:B------:R-:W-:Y:S01]  /*7d80*/  IABS R35, R54 ;  /* 0x0000003600237213 */ /* 0x000fe20000000000 */
[----:B------:R-:W-:Y:S01]  /*7d90*/  IMAD.HI.U32 R5, R0, R34, RZ ;  /* 0x0000002200057227 */ /* 0x000fe200078e00ff */
[----:B------:R-:W-:-:S03]  /*7da0*/  ISETP.GT.U32.AND P0, PT, R4, R8, PT ;  /* 0x000000080400720c */ /* 0x000fc60003f04070 */
[----:B------:R-:W-:Y:S02]  /*7db0*/  IMAD.MOV R5, RZ, RZ, -R5 ;  /* 0x000000ffff057224 */ /* 0x000fe400078e0a05 */
[----:B------:R-:W-:-:S04]  /*7dc0*/  IMAD.HI.U32 R36, R0, R35, RZ ;  /* 0x0000002300247227 */ /* 0x000fc800078e00ff */
[C---:B------:R-:W-:Y:S02]  /*7dd0*/  IMAD R34, R4.reuse, R5, R34 ;  /* 0x0000000504227224 */ /* 0x040fe400078e0222 */
[----:B------:R-:W-:Y:S01]  /*7de0*/  IMAD.MOV R9, RZ, RZ, -R36 ;  /* 0x000000ffff097224 */ /* 0x000fe200078e0a24 */
[----:B---3--:R-:W-:Y:S02]  /*7df0*/  IABS R7, R47 ;  /* 0x0000002f00077213 */ /* 0x008fe40000000000 */
[----:B------:R-:W-:Y:S02]  /*7e00*/  ISETP.GE.AND P5, PT, R47, RZ, PT ;  /* 0x000000ff2f00720c */ /* 0x000fe40003fa6270 */
[----:B------:R-:W3:Y:S01]  /*7e10*/  LDL.LU R47, [R1+0x290] ;  /* 0x00029000012f7983 */ /* 0x000ee20000300800 */
[C---:B------:R-:W-:Y:S01]  /*7e20*/  IMAD R35, R4.reuse, R9, R35 ;  /* 0x0000000904237224 */ /* 0x040fe200078e0223 */
[----:B------:R-:W-:Y:S01]  /*7e30*/  ISETP.GT.U32.AND P1, PT, R4, R34, PT ;  /* 0x000000220400720c */ /* 0x000fe20003f24070 */
[----:B------:R-:W-:-:S03]  /*7e40*/  @!P0 IMAD.IADD R8, R8, 0x1, -R4 ;  /* 0x0000000108088824 */ /* 0x000fc600078e0a04 */
[----:B------:R-:W-:Y:S01]  /*7e50*/  ISETP.GT.U32.AND P0, PT, R4, R35, PT ;  /* 0x000000230400720c */ /* 0x000fe20003f04070 */
[----:B0-----:R-:W-:-:S04]  /*7e60*/  IMAD.MOV.U32 R2, RZ, RZ, R8 ;  /* 0x000000ffff027224 */ /* 0x001fc800078e0008 */
[----:B------:R-:W-:-:S04]  /*7e70*/  @!P4 IMAD.MOV R2, RZ, RZ, -R2 ;  /* 0x000000ffff02c224 */ /* 0x000fc800078e0a02 */
[----:B------:R-:W-:-:S04]  /*7e80*/  @!P1 IMAD.IADD R34, R34, 0x1, -R4 ;  /* 0x0000000122229824 */ /* 0x000fc800078e0a04 */
[----:B------:R-:W-:Y:S01]  /*7e90*/  @!P0 IMAD.IADD R35, R35, 0x1, -R4 ;  /* 0x0000000123238824 */ /* 0x000fe200078e0a04 */
[----:B------:R-:W-:Y:S01]  /*7ea0*/  ISETP.GT.U32.AND P0, PT, R4, R34, PT ;  /* 0x000000220400720c */ /* 0x000fe20003f04070 */
[----:B------:R0:W-:Y:S02]  /*7eb0*/  STL [R1+0x7c], R2 ;  /* 0x00007c0201007387 */ /* 0x0001e40000100800 */
[----:B0-----:R-:W-:-:S04]  /*7ec0*/  IMAD.MOV.U32 R2, RZ, RZ, R37 ;  /* 0x000000ffff027224 */ /* 0x001fc800078e0025 */
[----:B------:R-:W-:Y:S01]  /*7ed0*/  @!P3 IMAD.MOV R2, RZ, RZ, -R2 ;  /* 0x000000ffff02b224 */ /* 0x000fe200078e0a02 */
[----:B----4-:R-:W-:-:S05]  /*7ee0*/  IABS R5, R51 ;  /* 0x0000003300057213 */ /* 0x010fca0000000000 */
[----:B------:R-:W-:Y:S01]  /*7ef0*/  @!P0 IMAD.IADD R34, R34, 0x1, -R4 ;  /* 0x0000000122228824 */ /* 0x000fe200078e0a04 */
[----:B------:R-:W-:Y:S01]  /*7f00*/  ISETP.GE.AND P0, PT, R51, RZ, PT ;  /* 0x000000ff3300720c */ /* 0x000fe20003f06270 */
[----:B------:R0:W-:Y:S04]  /*7f10*/  STL [R1+0x78], R2 ;  /* 0x0000780201007387 */ /* 0x0001e80000100800 */
[----:B------:R-:W4:Y:S01]  /*7f20*/  LDL.LU R51, [R1+0x294] ;  /* 0x0002940001337983 */ /* 0x000f220000300800 */
[----:B------:R-:W-:-:S04]  /*7f30*/  IMAD.HI.U32 R9, R0, R5, RZ ;  /* 0x0000000500097227 */ /* 0x000fc800078e00ff */
[----:B------:R-:W-:-:S04]  /*7f40*/  IMAD.MOV R9, RZ, RZ, -R9 ;  /* 0x000000ffff097224 */ /* 0x000fc800078e0a09 */
[----:B------:R-:W-:-:S05]  /*7f50*/  IMAD R5, R4, R9, R5 ;  /* 0x0000000904057224 */ /* 0x000fca00078e0205 */
[----:B------:R-:W-:Y:S01]  /*7f60*/  ISETP.GT.U32.AND P3, PT, R4, R5, PT ;  /* 0x000000050400720c */ /* 0x000fe20003f64070 */
[----:B------:R-:W-:-:S04]  /*7f70*/  IMAD.HI.U32 R6, R0, R7, RZ ;  /* 0x0000000700067227 */ /* 0x000fc800078e00ff */
[----:B------:R-:W-:-:S04]  /*7f80*/  IMAD.MOV R6, RZ, RZ, -R6 ;  /* 0x000000ffff067224 */ /* 0x000fc800078e0a06 */
[----:B------:R-:W-:-:S04]  /*7f90*/  IMAD R7, R4, R6, R7 ;  /* 0x0000000604077224 */ /* 0x000fc800078e0207 */
[----:B------:R-:W-:Y:S01]  /*7fa0*/  @!P3 IMAD.IADD R5, R5, 0x1, -R4 ;  /* 0x000000010505b824 */ /* 0x000fe200078e0a04 */
[----:B------:R-:W-:Y:S02]  /*7fb0*/  IABS R6, R55 ;  /* 0x0000003700067213 */ /* 0x000fe40000000000 */
[----:B------:R-:W-:Y:S02]  /*7fc0*/  ISETP.GE.AND P3, PT, R55, RZ, PT ;  /* 0x000000ff3700720c */ /* 0x000fe40003f66270 */
[----:B------:R-:W4:Y:S01]  /*7fd0*/  LDL.LU R55, [R1+0x298] ;  /* 0x0002980001377983 */ /* 0x000f220000300800 */
[----:B------:R-:W-:Y:S01]  /*7fe0*/  ISETP.GT.U32.AND P4, PT, R4, R35, PT ;  /* 0x000000230400720c */ /* 0x000fe20003f84070 */
[----:B------:R-:W-:-:S04]  /*7ff0*/  IMAD.HI.U32 R38, R0, R6, RZ ;  /* 0x0000000600267227 */ /* 0x000fc800078e00ff */
[----:B------:R-:W-:-:S04]  /*8000*/  IMAD.MOV R38, RZ, RZ, -R38 ;  /* 0x000000ffff267224 */ /* 0x000fc800078e0a26 */
[----:B------:R-:W-:-:S04]  /*8010*/  IMAD R6, R4, R38, R6 ;  /* 0x0000002604067224 */ /* 0x000fc800078e0206 */
[----:B------:R-:W-:Y:S01]  /*8020*/  @!P4 IMAD.IADD R35, R35, 0x1, -R4 ;  /* 0x000000012323c824 */ /* 0x000fe200078e0a04 */
[C---:B------:R-:W-:Y:S02]  /*8030*/  ISETP.GT.U32.AND P4, PT, R4.reuse, R6, PT ;  /* 0x000000060400720c */ /* 0x040fe40003f84070 */
[C---:B------:R-:W-:Y:S01]  /*8040*/  ISETP.GT.U32.AND P1, PT, R4.reuse, R7, PT ;  /* 0x000000070400720c */ /* 0x040fe20003f24070 */
[----:B------:R-:W-:Y:S01]  /*8050*/  @!P2 IMAD.MOV R34, RZ, RZ, -R34 ;  /* 0x000000ffff22a224 */ /* 0x000fe200078e0a22 */
[----:B------:R-:W-:-:S09]  /*8060*/  ISETP.GT.U32.AND P2, PT, R4, R5, PT ;  /* 0x000000050400720c */ /* 0x000fd20003f44070 */
[--C-:B------:R-:W-:Y:S02]  /*8070*/  @!P4 IMAD.IADD R6, R6, 0x1, -R4.reuse ;  /* 0x000000010606c824 */ /* 0x100fe400078e0a04 */
[----:B------:R-:W-:-:S05]  /*8080*/  @!P1 IMAD.IADD R7, R7, 0x1, -R4 ;  /* 0x0000000107079824 */ /* 0x000fca00078e0a04 */
[----:B------:R-:W-:Y:S02]  /*8090*/  ISETP.GT.U32.AND P1, PT, R4, R7, PT ;  /* 0x000000070400720c */ /* 0x000fe40003f24070 */
[----:B------:R-:W-:Y:S01]  /*80a0*/  ISETP.GE.AND P6, PT, R54, RZ, PT ;  /* 0x000000ff3600720c */ /* 0x000fe20003fc6270 */
[----:B------:R-:W-:-:S04]  /*80b0*/  @!P2 IMAD.IADD R5, R5, 0x1, -R4 ;  /* 0x000000010505a824 */ /* 0x000fc800078e0a04 */
[----:B0-----:R-:W-:-:S06]  /*80c0*/  IMAD.MOV.U32 R2, RZ, RZ, R5 ;  /* 0x000000ffff027224 */ /* 0x001fcc00078e0005 */
[----:B------:R-:W-:Y:S01]  /*80d0*/  @!P1 IMAD.IADD R7, R7, 0x1, -R4 ;  /* 0x0000000107079824 */ /* 0x000fe200078e0a04 */
[----:B------:R-:W-:Y:S02]  /*80e0*/  IABS R10, R48 ;  /* 0x00000030000a7213 */ /* 0x000fe40000000000 */
[----:B------:R-:W-:Y:S02]  /*80f0*/  ISETP.GE.AND P4, PT, R48, RZ, PT ;  /* 0x000000ff3000720c */ /* 0x000fe40003f86270 */
[----:B------:R-:W4:Y:S01]  /*8100*/  LDL.LU R48, [R1+0x29c] ;  /* 0x00029c0001307983 */ /* 0x000f220000300800 */
[----:B------:R-:W-:-:S04]  /*8110*/  IMAD.HI.U32 R8, R0, R10, RZ ;  /* 0x0000000a00087227 */ /* 0x000fc800078e00ff */
[----:B------:R-:W-:Y:S02]  /*8120*/  @!P5 IMAD.MOV R7, RZ, RZ, -R7 ;  /* 0x000000ffff07d224 */ /* 0x000fe400078e0a07 */
[----:B------:R-:W-:Y:S01]  /*8130*/  @!P6 IMAD.MOV R35, RZ, RZ, -R35 ;  /* 0x000000ffff23e224 */ /* 0x000fe200078e0a23 */
[----:B------:R-:W-:Y:S01]  /*8140*/  ISETP.GT.U32.AND P6, PT, R4, R6, PT ;  /* 0x000000060400720c */ /* 0x000fe20003fc4070 */
[----:B------:R-:W-:Y:S02]  /*8150*/  @!P0 IMAD.MOV R2, RZ, RZ, -R2 ;  /* 0x000000ffff028224 */ /* 0x000fe400078e0a02 */
[----:B------:R-:W-:Y:S01]  /*8160*/  IMAD.MOV R8, RZ, RZ, -R8 ;  /* 0x000000ffff087224 */ /* 0x000fe200078e0a08 */
[----:B------:R-:W-:Y:S01]  /*8170*/  STL [R1+0x58], R7 ;  /* 0x0000580701007387 */ /* 0x000fe20000100800 */
[----:B--2---:R-:W-:-:S05]  /*8180*/  IABS R36, R49 ;  /* 0x0000003100247213 */ /* 0x004fca0000000000 */
[----:B------:R-:W-:-:S04]  /*8190*/  IMAD.HI.U32 R38, R0, R36, RZ ;  /* 0x0000002400267227 */ /* 0x000fc800078e00ff */
[----:B------:R-:W-:-:S04]  /*81a0*/  IMAD.MOV R38, RZ, RZ, -R38 ;  /* 0x000000ffff267224 */ /* 0x000fc800078e0a26 */
[----:B------:R-:W-:-:S05]  /*81b0*/  IMAD R36, R4, R38, R36 ;  /* 0x0000002604247224 */ /* 0x000fca00078e0224 */
[C---:B------:R-:W-:Y:S01]  /*81c0*/  ISETP.GT.U32.AND P2, PT, R4.reuse, R36, PT ;  /* 0x000000240400720c */ /* 0x040fe20003f44070 */
[----:B------:R-:W-:Y:S01]  /*81d0*/  IMAD R10, R4, R8, R10 ;  /* 0x00000008040a7224 */ /* 0x000fe200078e020a */
[----:B------:R-:W-:Y:S01]  /*81e0*/  ISETP.GE.AND P5, PT, R49, RZ, PT ;  /* 0x000000ff3100720c */ /* 0x000fe20003fa6270 */
[----:B------:R0:W-:Y:S04]  /*81f0*/  STL [R1+0x60], R2 ;  /* 0x0000600201007387 */ /* 0x0001e80000100800 */
[----:B------:R-:W2:Y:S06]  /*8200*/  LDL.LU R49, [R1+0x2a0] ;  /* 0x0002a00001317983 */ /* 0x000eac0000300800 */
[----:B------:R-:W-:-:S02]  /*8210*/  @!P2 IMAD.IADD R36, R36, 0x1, -R4 ;  /* 0x000000012424a824 */ /* 0x000fc400078e0a04 */
[----:B------:R-:W-:Y:S01]  /*8220*/  @!P6 IMAD.IADD R6, R6, 0x1, -R4 ;  /* 0x000000010606e824 */ /* 0x000fe200078e0a04 */
[----:B------:R-:W-:-:S03]  /*8230*/  ISETP.GT.U32.AND P1, PT, R4, R10, PT ;  /* 0x0000000a0400720c */ /* 0x000fc60003f24070 */
[----:B0-----:R-:W-:-:S04]  /*8240*/  IMAD.MOV.U32 R2, RZ, RZ, R6 ;  /* 0x000000ffff027224 */ /* 0x001fc800078e0006 */
[----:B------:R-:W-:Y:S01]  /*8250*/  @!P3 IMAD.MOV R2, RZ, RZ, -R2 ;  /* 0x000000ffff02b224 */ /* 0x000fe200078e0a02 */
[----:B------:R-:W-:Y:S02]  /*8260*/  IABS R9, R50 ;  /* 0x0000003200097213 */ /* 0x000fe40000000000 */
[----:B------:R-:W-:-:S03]  /*8270*/  ISETP.GE.AND P6, PT, R50, RZ, PT ;  /* 0x000000ff3200720c */ /* 0x000fc60003fc6270 */
[----:B------:R-:W-:-:S05]  /*8280*/  @!P1 IMAD.IADD R10, R10, 0x1, -R4 ;  /* 0x000000010a0a9824 */ /* 0x000fca00078e0a04 */
[----:B------:R-:W-:Y:S02]  /*8290*/  ISETP.GT.U32.AND P1, PT, R4, R10, PT ;  /* 0x0000000a0400720c */ /* 0x000fe40003f24070 */
[----:B---3--:R-:W-:Y:S02]  /*82a0*/  IABS R8, R47 ;  /* 0x0000002f00087213 */ /* 0x008fe40000000000 */
[----:B------:R-:W-:Y:S02]  /*82b0*/  ISETP.GE.AND P2, PT, R47, RZ, PT ;  /* 0x000000ff2f00720c */ /* 0x000fe40003f46270 */
[----:B------:R-:W3:Y:S04]  /*82c0*/  LDL.LU R47, [R1+0x2a4] ;  /* 0x0002a400012f7983 */ /* 0x000ee80000300800 */
[----:B------:R0:W-:Y:S04]  /*82d0*/  STL [R1+0x64], R2 ;  /* 0x0000640201007387 */ /* 0x0001e80000100800 */
[----:B------:R-:W3:Y:S01]  /*82e0*/  LDL.LU R50, [R1+0x2a8] ;  /* 0x0002a80001327983 */ /* 0x000ee20000300800 */
[----:B------:R-:W-:-:S04]  /*82f0*/  @!P1 IMAD.IADD R10, R10, 0x1, -R4 ;  /* 0x000000010a0a9824 */ /* 0x000fc800078e0a04 */
[----:B0-----:R-:W-:-:S04]  /*8300*/  IMAD.MOV.U32 R2, RZ, RZ, R10 ;  /* 0x000000ffff027224 */ /* 0x001fc800078e000a */
[----:B------:R-:W-:Y:S02]  /*8310*/  @!P4 IMAD.MOV R2, RZ, RZ, -R2 ;  /* 0x000000ffff02c224 */ /* 0x000fe400078e0a02 */
[----:B------:R-:W-:Y:S01]  /*8320*/  IMAD.HI.U32 R37, R0, R9, RZ ;  /* 0x0000000900257227 */ /* 0x000fe200078e00ff */
[----:B----4-:R-:W-:Y:S02]  /*8330*/  IABS R7, R51 ;  /* 0x0000003300077213 */ /* 0x010fe40000000000 */
[----:B------:R-:W-:Y:S02]  /*8340*/  ISETP.GE.AND P4, PT, R51, RZ, PT ;  /* 0x000000ff3300720c */ /* 0x000fe40003f86270 */
[----:B------:R-:W4:Y:S01]  /*8350*/  LDL.LU R51, [R1+0x2ac] ;  /* 0x0002ac0001337983 */ /* 0x000f220000300800 */
[----:B------:R-:W-:-:S04]  /*8360*/  IMAD.MOV R37, RZ, RZ, -R37 ;  /* 0x000000ffff257224 */ /* 0x000fc800078e0a25 */
[----:B------:R-:W-:-:S05]  /*8370*/  IMAD R9, R4, R37, R9 ;  /* 0x0000002504097224 */ /* 0x000fca00078e0209 */
[----:B------:R-:W-:-:S13]  /*8380*/  ISETP.GT.U32.AND P0, PT, R4, R9, PT ;  /* 0x000000090400720c */ /* 0x000fda0003f04070 */
[----:B------:R-:W-:-:S05]  /*8390*/  @!P0 IMAD.IADD R9, R9, 0x1, -R4 ;  /* 0x0000000109098824 */ /* 0x000fca00078e0a04 */
[----:B------:R-:W-:Y:S01]  /*83a0*/  ISETP.GT.U32.AND P0, PT, R4, R9, PT ;  /* 0x000000090400720c */ /* 0x000fe20003f04070 */
[----:B------:R0:W-:-:S12]  /*83b0*/  STL [R1+0x5c], R2 ;  /* 0x00005c0201007387 */ /* 0x0001d80000100800 */
[----:B------:R-:W-:Y:S01]  /*83c0*/  @!P0 IMAD.IADD R9, R9, 0x1, -R4 ;  /* 0x0000000109098824 */ /* 0x000fe200078e0a04 */
[----:B------:R-:W-:Y:S02]  /*83d0*/  IABS R5, R55 ;  /* 0x0000003700057213 */ /* 0x000fe40000000000 */
[----:B------:R-:W-:Y:S02]  /*83e0*/  ISETP.GE.AND P0, PT, R55, RZ, PT ;  /* 0x000000ff3700720c */ /* 0x000fe40003f06270 */
[----:B------:R-:W4:Y:S01]  /*83f0*/  LDL.LU R55, [R1+0x2b0] ;  /* 0x0002b00001377983 */ /* 0x000f220000300800 */
[----:B------:R-:W-:-:S04]  /*8400*/  IMAD.HI.U32 R37, R0, R8, RZ ;  /* 0x0000000800257227 */ /* 0x000fc800078e00ff */
[----:B------:R-:W-:-:S04]  /*8410*/  IMAD.MOV R37, RZ, RZ, -R37 ;  /* 0x000000ffff257224 */ /* 0x000fc800078e0a25 */
[----:B------:R-:W-:-:S05]  /*8420*/  IMAD R8, R4, R37, R8 ;  /* 0x0000002504087224 */ /* 0x000fca00078e0208 */
[----:B------:R-:W-:Y:S01]  /*8430*/  ISETP.GT.U32.AND P1, PT, R4, R8, PT ;  /* 0x000000080400720c */ /* 0x000fe20003f24070 */
[----:B------:R-:W-:Y:S01]  /*8440*/  IMAD.HI.U32 R6, R0, R7, RZ ;  /* 0x0000000700067227 */ /* 0x000fe200078e00ff */
[----:B------:R-:W-:-:S03]  /*8450*/  ISETP.GT.U32.AND P3, PT, R4, R36, PT ;  /* 0x000000240400720c */ /* 0x000fc60003f64070 */
[----:B------:R-:W-:-:S04]  /*8460*/  IMAD.MOV R6, RZ, RZ, -R6 ;  /* 0x000000ffff067224 */ /* 0x000fc800078e0a06 */
[----:B------:R-:W-:-:S04]  /*8470*/  IMAD R7, R4, R6, R7 ;  /* 0x0000000604077224 */ /* 0x000fc800078e0207 */
[----:B------:R-:W-:-:S05]  /*8480*/  @!P1 IMAD.IADD R8, R8, 0x1, -R4 ;  /* 0x0000000108089824 */ /* 0x000fca00078e0a04 */
[----:B------:R-:W-:Y:S01]  /*8490*/  ISETP.GT.U32.AND P1, PT, R4, R8, PT ;  /* 0x000000080400720c */ /* 0x000fe20003f24070 */
[----:B------:R-:W-:Y:S01]  /*84a0*/  @!P3 IMAD.IADD R36, R36, 0x1, -R4 ;  /* 0x000000012424b824 */ /* 0x000fe200078e0a04 */
[----:B------:R-:W-:Y:S01]  /*84b0*/  ISETP.GT.U32.AND P3, PT, R4, R7, PT ;  /* 0x000000070400720c */ /* 0x000fe20003f64070 */
[----:B------:R-:W-:-:S10]  /*84c0*/  @!P6 IMAD.MOV R9, RZ, RZ, -R9 ;  /* 0x000000ffff09e224 */ /* 0x000fd400078e0a09 */
[----:B------:R-:W-:-:S04]  /*84d0*/  @!P1 IMAD.IADD R8, R8, 0x1, -R4 ;  /* 0x0000000108089824 */ /* 0x000fc800078e0a04 */
[----:B0-----:R-:W-:Y:S01]  /*84e0*/  IMAD.MOV.U32 R2, RZ, RZ, R8 ;  /* 0x000000ffff027224 */ /* 0x001fe200078e0008 */
[----:B------:R-:W-:-:S05]  /*84f0*/  IABS R37, R48 ;  /* 0x0000003000257213 */ /* 0x000fca0000000000 */
[----:B------:R-:W-:-:S04]  /*8500*/  IMAD.HI.U32 R6, R0, R37, RZ ;  /* 0x0000002500067227 */ /* 0x000fc800078e00ff */
[----:B------:R-:W-:-:S04]  /*8510*/  IMAD.MOV R6, RZ, RZ, -R6 ;  /* 0x000000ffff067224 */ /* 0x000fc800078e0a06 */
[----:B------:R-:W-:-:S05]  /*8520*/  IMAD R37, R4, R6, R37 ;  /* 0x0000000604257224 */ /* 0x000fca00078e0225 */
[----:B------:R-:W-:Y:S02]  /*8530*/  ISETP.GT.U32.AND P6, PT, R4, R37, PT ;  /* 0x000000250400720c */ /* 0x000fe40003fc4070 */
[----:B------:R-:W-:Y:S02]  /*8540*/  ISETP.GE.AND P1, PT, R48, RZ, PT ;  /* 0x000000ff3000720c */ /* 0x000fe40003f26270 */
[----:B------:R-:W4:Y:S01]  /*8550*/  LDL.LU R48, [R1+0x2b4] ;  /* 0x0002b40001307983 */ /* 0x000f220000300800 */
[----:B------:R-:W-:Y:S02]  /*8560*/  @!P2 IMAD.MOV R2, RZ, RZ, -R2 ;  /* 0x000000ffff02a224 */ /* 0x000fe400078e0a02 */
[----:B------:R-:W-:Y:S01]  /*8570*/  IMAD.HI.U32 R10, R0, R5, RZ ;  /* 0x00000005000a7227 */ /* 0x000fe200078e00ff */
[----:B------:R-:W-:Y:S03]  /*8580*/  STL [R1+0x50], R9 ;  /* 0x0000500901007387 */ /* 0x000fe60000100800 */
[--C-:B------:R-:W-:Y:S01]  /*8590*/  @!P3 IMAD.IADD R7, R7, 0x1, -R4.reuse ;  /* 0x000000010707b824 */ /* 0x100fe200078e0a04 */
[----:B------:R0:W-:Y:S01]  /*85a0*/  STL [R1+0x54], R2 ;  /* 0x0000540201007387 */ /* 0x0001e20000100800 */
[----:B------:R-:W-:-:S02]  /*85b0*/  @!P6 IMAD.IADD R37, R37, 0x1, -R4 ;  /* 0x000000012525e824 */ /* 0x000fc400078e0a04 */
[----:B------:R-:W-:Y:S02]  /*85c0*/  IMAD.MOV R10, RZ, RZ, -R10 ;  /* 0x000000ffff0a7224 */ /* 0x000fe400078e0a0a */
[----:B------:R-:W-:Y:S01]  /*85d0*/  @!P5 IMAD.MOV R36, RZ, RZ, -R36 ;  /* 0x000000ffff24d224 */ /* 0x000fe200078e0a24 */
[C---:B------:R-:W-:Y:S01]  /*85e0*/  ISETP.GT.U32.AND P5, PT, R4.reuse, R7, PT ;  /* 0x000000070400720c */ /* 0x040fe20003fa4070 */
[----:B------:R-:W-:-:S05]  /*85f0*/  IMAD R5, R4, R10, R5 ;  /* 0x0000000a04057224 */ /* 0x000fca00078e0205 */
[----:B------:R-:W-:-:S07]  /*8600*/  ISETP.GT.U32.AND P3, PT, R4, R5, PT ;  /* 0x000000050400720c */ /* 0x000fce0003f64070 */
[----:B------:R-:W-:-:S04]  /*8610*/  @!P5 IMAD.IADD R7, R7, 0x1, -R4 ;  /* 0x000000010707d824 */ /* 0x000fc800078e0a04 */
[----:B0-----:R-:W-:Y:S02]  /*8620*/  IMAD.MOV.U32 R2, RZ, RZ, R7 ;  /* 0x000000ffff027224 */ /* 0x001fe400078e0007 */
[----:B------:R-:W-:Y:S02]  /*8630*/  @!P3 IMAD.IADD R5, R5, 0x1, -R4 ;  /* 0x000000010505b824 */ /* 0x000fe400078e0a04 */
[----:B------:R-:W-:Y:S01]  /*8640*/  @!P4 IMAD.MOV R2, RZ, RZ, -R2 ;  /* 0x000000ffff02c224 */ /* 0x000fe200078e0a02 */
[C---:B------:R-:W-:Y:S02]  /*8650*/  ISETP.GT.U32.AND P4, PT, R4.reuse, R37, PT ;  /* 0x000000250400720c */ /* 0x040fe40003f84070 */
[----:B------:R-:W-:-:S11]  /*8660*/  ISETP.GT.U32.AND P3, PT, R4, R5, PT ;  /* 0x000000050400720c */ /* 0x000fd60003f64070 */
[--C-:B------:R-:W-:Y:S02]  /*8670*/  @!P4 IMAD.IADD R37, R37, 0x1, -R4.reuse ;  /* 0x000000012525c824 */ /* 0x100fe400078e0a04 */
[----:B------:R-:W-:Y:S01]  /*8680*/  @!P3 IMAD.IADD R5, R5, 0x1, -R4 ;  /* 0x000000010505b824 */ /* 0x000fe200078e0a04 */
[----:B--2---:R-:W-:Y:S02]  /*8690*/  IABS R38, R49 ;  /* 0x0000003100267213 */ /* 0x004fe40000000000 */
[----:B------:R-:W-:Y:S02]  /*86a0*/  ISETP.GE.AND P2, PT, R49, RZ, PT ;  /* 0x000000ff3100720c */ /* 0x000fe40003f46270 */
[----:B---3--:R-:W-:Y:S02]  /*86b0*/  IABS R39, R47 ;  /* 0x0000002f00277213 */ /* 0x008fe40000000000 */
[----:B------:R-:W-:Y:S02]  /*86c0*/  ISETP.GE.AND P6, PT, R47, RZ, PT ;  /* 0x000000ff2f00720c */ /* 0x000fe40003fc6270 */
[----:B------:R-:W2:Y:S01]  /*86d0*/  LDL.LU R47, [R1+0x2b8] ;  /* 0x0002b800012f7983 */ /* 0x000ea20000300800 */
[----:B------:R-:W-:-:S05]  /*86e0*/  IABS R40, R50 ;  /* 0x0000003200287213 */ /* 0x000fca0000000000 */
[----:B------:R-:W-:-:S04]  /*86f0*/  IMAD.HI.U32 R7, R0, R40, RZ ;  /* 0x0000002800077227 */ /* 0x000fc800078e00ff */
[----:B------:R-:W-:-:S04]  /*8700*/  IMAD.MOV R7, RZ, RZ, -R7 ;  /* 0x000000ffff077224 */ /* 0x000fc800078e0a07 */
[C---:B------:R-:W-:Y:S01]  /*8710*/  IMAD R40, R4.reuse, R7, R40 ;  /* 0x0000000704287224 */ /* 0x040fe200078e0228 */
[----:B------:R0:W-:Y:S04]  /*8720*/  STL [R1+0x4c], R2 ;  /* 0x00004c0201007387 */ /* 0x0001e80000100800 */
[----:B------:R-:W-:Y:S01]  /*8730*/  ISETP.GT.U32.AND P4, PT, R4, R40, PT ;  /* 0x000000280400720c */ /* 0x000fe20003f84070 */
[----:B------:R-:W3:Y:S01]  /*8740*/  LDL.LU R49, [R1+0x2bc] ;  /* 0x0002bc0001317983 */ /* 0x000ee20000300800 */
[----:B0-----:R-:W-:-:S04]  /*8750*/  IMAD.MOV.U32 R2, RZ, RZ, R5 ;  /* 0x000000ffff027224 */ /* 0x001fc800078e0005 */
[----:B------:R-:W-:Y:S01]  /*8760*/  @!P0 IMAD.MOV R2, RZ, RZ, -R2 ;  /* 0x000000ffff028224 */ /* 0x000fe200078e0a02 */
[----:B------:R-:W-:Y:S02]  /*8770*/  ISETP.GE.AND P0, PT, R50, RZ, PT ;  /* 0x000000ff3200720c */ /* 0x000fe40003f06270 */
[----:B------:R-:W3:Y:S04]  /*8780*/  LDL.LU R50, [R1+0x2c0] ;  /* 0x0002c00001327983 */ /* 0x000ee80000300800 */
[----:B------:R-:W-:Y:S01]  /*8790*/  @!P4 IMAD.IADD R40, R40, 0x1, -R4 ;  /* 0x000000012828c824 */ /* 0x000fe200078e0a04 */
[----:B------:R0:W-:Y:S01]  /*87a0*/  STL [R1+0x44], R2 ;  /* 0x0000440201007387 */ /* 0x0001e20000100800 */
[----:B----4-:R-:W-:Y:S02]  /*87b0*/  IABS R41, R51 ;  /* 0x0000003300297213 */ /* 0x010fe40000000000 */
[----:B------:R-:W-:-:S02]  /*87c0*/  ISETP.GE.AND P4, PT, R51, RZ, PT ;  /* 0x000000ff3300720c */ /* 0x000fc40003f86270 */
[----:B------:R-:W4:Y:S04]  /*87d0*/  LDL.LU R51, [R1+0x2c4] ;  /* 0x0002c40001337983 */ /* 0x000f280000300800 */
[----:B------:R-:W4:Y:S01]  /*87e0*/  LDL.LU R60, [R1+0x2c8] ;  /* 0x0002c800013c7983 */ /* 0x000f220000300800 */
[----:B------:R-:W-:-:S03]  /*87f0*/  IMAD.HI.U32 R6, R0, R38, RZ ;  /* 0x0000002600067227 */ /* 0x000fc600078e00ff */
[----:B------:R-:W4:Y:S01]  /*8800*/  LDL.LU R52, [R1+0x2cc] ;  /* 0x0002cc0001347983 */ /* 0x000f220000300800 */
[----:B------:R-:W-:-:S03]  /*8810*/  IMAD.MOV R6, RZ, RZ, -R6 ;  /* 0x000000ffff067224 */ /* 0x000fc600078e0a06 */
[----:B------:R-:W4:Y:S01]  /*8820*/  LDL.LU R53, [R1+0x2d0] ;  /* 0x0002d00001357983 */ /* 0x000f220000300800 */
[----:B------:R-:W-:-:S03]  /*8830*/  IMAD R38, R4, R6, R38 ;  /* 0x0000000604267224 */ /* 0x000fc600078e0226 */
[----:B------:R-:W4:Y:S02]  /*8840*/  LDL.LU R54, [R1+0x2d4] ;  /* 0x0002d40001367983 */ /* 0x000f240000300800 */
[----:B------:R-:W-:-:S13]  /*8850*/  ISETP.GT.U32.AND P5, PT, R4, R38, PT ;  /* 0x000000260400720c */ /* 0x000fda0003fa4070 */
[----:B------:R-:W-:-:S05]  /*8860*/  @!P5 IMAD.IADD R38, R38, 0x1, -R4 ;  /* 0x000000012626d824 */ /* 0x000fca00078e0a04 */
[----:B------:R-:W-:-:S13]  /*8870*/  ISETP.GT.U32.AND P5, PT, R4, R38, PT ;  /* 0x000000260400720c */ /* 0x000fda0003fa4070 */
[----:B------:R-:W-:Y:S01]  /*8880*/  @!P5 IMAD.IADD R38, R38, 0x1, -R4 ;  /* 0x000000012626d824 */ /* 0x000fe200078e0a04 */
[----:B------:R-:W-:-:S03]  /*8890*/  IABS R42, R55 ;  /* 0x00000037002a7213 */ /* 0x000fc60000000000 */
[----:B------:R-:W-:Y:S01]  /*88a0*/  @!P2 IMAD.MOV R38, RZ, RZ, -R38 ;  /* 0x000000ffff26a224 */ /* 0x000fe200078e0a26 */
[----:B------:R-:W-:Y:S02]  /*88b0*/  ISETP.GE.AND P2, PT, R55, RZ, PT ;  /* 0x000000ff3700720c */ /* 0x000fe40003f46270 */
[----:B------:R-:W4:Y:S01]  /*88c0*/  LDL.LU R55, [R1+0x2d8] ;  /* 0x0002d80001377983 */ /* 0x000f220000300800 */
[----:B------:R-:W-:-:S03]  /*88d0*/  IMAD.HI.U32 R6, R0, R39, RZ ;  /* 0x0000002700067227 */ /* 0x000fc600078e00ff */
[----:B0-----:R-:W4:Y:S01]  /*88e0*/  LDL.LU R2, [R1+0x2dc] ;  /* 0x0002dc0001027983 */ /* 0x001f220000300800 */
[----:B------:R-:W-:-:S04]  /*88f0*/  IMAD.MOV R6, RZ, RZ, -R6 ;  /* 0x000000ffff067224 */ /* 0x000fc800078e0a06 */
[----:B------:R-:W-:Y:S02]  /*8900*/  IMAD R39, R4, R6, R39 ;  /* 0x0000000604277224 */ /* 0x000fe400078e0227 */
[----:B------:R-:W-:-:S04]  /*8910*/  IMAD.HI.U32 R6, R0, R41, RZ ;  /* 0x0000002900067227 */ /* 0x000fc800078e00ff */
[----:B------:R-:W-:Y:S02]  /*8920*/  IMAD.MOV R6, RZ, RZ, -R6 ;  /* 0x000000ffff067224 */ /* 0x000fe400078e0a06 */
[----:B------:R-:W-:Y:S01]  /*8930*/  @!P1 IMAD.MOV R37, RZ, RZ, -R37 ;  /* 0x000000ffff259224 */ /* 0x000fe200078e0a25 */
[C---:B------:R-:W-:Y:S01]  /*8940*/  ISETP.GT.U32.AND P1, PT, R4.reuse, R40, PT ;  /* 0x000000280400720c */ /* 0x040fe20003f24070 */
[C---:B------:R-:W-:Y:S01]  /*8950*/  IMAD R41, R4.reuse, R6, R41 ;  /* 0x0000000604297224 */ /* 0x040fe200078e0229 */
[----:B------:R-:W-:-:S04]  /*8960*/  ISETP.GT.U32.AND P3, PT, R4, R39, PT ;  /* 0x000000270400720c */ /* 0x000fc80003f64070 */
[----:B------:R-:W-:-:S07]  /*8970*/  ISETP.GT.U32.AND P5, PT, R4, R41, PT ;  /* 0x000000290400720c */ /* 0x000fce0003fa4070 */
[----:B------:R-:W-:-:S04]  /*8980*/  @!P1 IMAD.IADD R40, R40, 0x1, -R4 ;  /* 0x0000000128289824 */ /* 0x000fc800078e0a04 */
[----:B------:R-:W-:Y:S02]  /*8990*/  @!P0 IMAD.MOV R40, RZ, RZ, -R40 ;  /* 0x000000ffff288224 */ /* 0x000fe400078e0a28 */
[--C-:B------:R-:W-:Y:S02]  /*89a0*/  @!P5 IMAD.IADD R41, R41, 0x1, -R4.reuse ;  /* 0x000000012929d824 */ /* 0x100fe400078e0a04 */
[----:B------:R-:W-:-:S03]  /*89b0*/  @!P3 IMAD.IADD R39, R39, 0x1, -R4 ;  /* 0x000000012727b824 */ /* 0x000fc600078e0a04 */
[----:B------:R-:W-:Y:S01]  /*89c0*/  ISETP.GT.U32.AND P5, PT, R4, R41, PT ;  /* 0x000000290400720c */ /* 0x000fe20003fa4070 */
[----:B------:R-:W-:Y:S01]  /*89d0*/  IMAD.HI.U32 R6, R0, R42, RZ ;  /* 0x0000002a00067227 */ /* 0x000fe200078e00ff */
[----:B------:R-:W-:Y:S02]  /*89e0*/  ISETP.GT.U32.AND P3, PT, R4, R39, PT ;  /* 0x000000270400720c */ /* 0x000fe40003f64070 */
[----:B------:R-:W-:-:S05]  /*89f0*/  IABS R43, R48 ;  /* 0x00000030002b7213 */ /* 0x000fca0000000000 */
[----:B------:R-:W-:-:S04]  /*8a00*/  IMAD.HI.U32 R5, R0, R43, RZ ;  /* 0x0000002b00057227 */ /* 0x000fc800078e00ff */
[----:B------:R-:W-:-:S04]  /*8a10*/  IMAD.MOV R5, RZ, RZ, -R5 ;  /* 0x000000ffff057224 */ /* 0x000fc800078e0a05 */
[C---:B------:R-:W-:Y:S02]  /*8a20*/  IMAD R43, R4.reuse, R5, R43 ;  /* 0x00000005042b7224 */ /* 0x040fe400078e022b */
[----:B------:R-:W-:Y:S02]  /*8a30*/  IMAD.MOV R6, RZ, RZ, -R6 ;  /* 0x000000ffff067224 */ /* 0x000fe400078e0a06 */
[----:B------:R-:W-:Y:S02]  /*8a40*/  @!P5 IMAD.IADD R41, R41, 0x1, -R4 ;  /* 0x000000012929d824 */ /* 0x000fe400078e0a04 */
[----:B------:R-:W-:Y:S02]  /*8a50*/  IMAD R42, R4, R6, R42 ;  /* 0x00000006042a7224 */ /* 0x000fe400078e022a */
[----:B------:R-:W-:-:S03]  /*8a60*/  @!P3 IMAD.IADD R39, R39, 0x1, -R4 ;  /* 0x000000012727b824 */ /* 0x000fc600078e0a04 */
[----:B------:R-:W-:Y:S02]  /*8a70*/  ISETP.GT.U32.AND P3, PT, R4, R42, PT ;  /* 0x0000002a0400720c */ /* 0x000fe40003f64070 */
[----:B------:R-:W-:Y:S01]  /*8a80*/  ISETP.GE.AND P1, PT, R48, RZ, PT ;  /* 0x000000ff3000720c */ /* 0x000fe20003f26270 */
[----:B------:R-:W-:Y:S01]  /*8a90*/  @!P6 IMAD.MOV R39, RZ, RZ, -R39 ;  /* 0x000000ffff27e224 */ /* 0x000fe200078e0a27 */
[----:B------:R-:W-:-:S09]  /*8aa0*/  ISETP.GT.U32.AND P6, PT, R4, R43, PT ;  /* 0x0000002b0400720c */ /* 0x000fd20003fc4070 */
[----:B------:R-:W-:-:S05]  /*8ab0*/  @!P3 IMAD.IADD R42, R42, 0x1, -R4 ;  /* 0x000000012a2ab824 */ /* 0x000fca00078e0a04 */
[----:B------:R-:W-:Y:S02]  /*8ac0*/  ISETP.GT.U32.AND P3, PT, R4, R42, PT ;  /* 0x0000002a0400720c */ /* 0x000fe40003f64070 */
[----:B--2---:R-:W-:-:S05]  /*8ad0*/  IABS R44, R47 ;  /* 0x0000002f002c7213 */ /* 0x004fca0000000000 */
[----:B------:R-:W-:-:S04]  /*8ae0*/  IMAD.HI.U32 R5, R0, R44, RZ ;  /* 0x0000002c00057227 */ /* 0x000fc800078e00ff */
[----:B------:R-:W-:-:S04]  /*8af0*/  IMAD.MOV R5, RZ, RZ, -R5 ;  /* 0x000000ffff057224 */ /* 0x000fc800078e0a05 */
[----:B------:R-:W-:-:S05]  /*8b00*/  IMAD R44, R4, R5, R44 ;  /* 0x00000005042c7224 */ /* 0x000fca00078e022c */
[----:B------:R-:W-:Y:S02]  /*8b10*/  ISETP.GT.U32.AND P0, PT, R4, R44, PT ;  /* 0x0000002c0400720c */ /* 0x000fe40003f04070 */
[----:B------:R-:W-:-:S11]  /*8b20*/  ISETP.GE.AND P5, PT, R47, RZ, PT ;  /* 0x000000ff2f00720c */ /* 0x000fd60003fa6270 */
[----:B------:R-:W-:-:S05]  /*8b30*/  @!P0 IMAD.IADD R44, R44, 0x1, -R4 ;  /* 0x000000012c2c8824 */ /* 0x000fca00078e0a04 */
[----:B------:R-:W-:Y:S02]  /*8b40*/  ISETP.GT.U32.AND P0, PT, R4, R44, PT ;  /* 0x0000002c0400720c */ /* 0x000fe40003f04070 */
[----:B---3--:R-:W-:-:S05]  /*8b50*/  IABS R45, R49 ;  /* 0x00000031002d7213 */ /* 0x008fca0000000000 */
[----:B------:R-:W-:-:S06]  /*8b60*/  IMAD.HI.U32 R6, R0, R45, RZ ;  /* 0x0000002d00067227 */ /* 0x000fcc00078e00ff */
[----:B------:R-:W-:Y:S01]  /*8b70*/  @!P0 IMAD.IADD R44, R44, 0x1, -R4 ;  /* 0x000000012c2c8824 */ /* 0x000fe200078e0a04 */
[----:B----4-:R-:W-:-:S03]  /*8b80*/  IABS R48, R60 ;  /* 0x0000003c00307213 */ /* 0x010fc60000000000 */
[----:B------:R-:W-:Y:S01]  /*8b90*/  @!P5 IMAD.MOV R44, RZ, RZ, -R44 ;  /* 0x000000ffff2cd224 */ /* 0x000fe200078e0a2c */
[----:B------:R-:W-:Y:S02]  /*8ba0*/  ISETP.GE.AND P5, PT, R60, RZ, PT ;  /* 0x000000ff3c00720c */ /* 0x000fe40003fa6270 */
[----:B------:R-:W2:Y:S01]  /*8bb0*/  LDL.LU R60, [R1+0x2e0] ;  /* 0x0002e000013c7983 */ /* 0x000ea20000300800 */
[----:B------:R-:W-:Y:S01]  /*8bc0*/  IABS R47, R51 ;  /* 0x00000033002f7213 */ /* 0x000fe20000000000 */
[----:B------:R-:W-:Y:S01]  /*8bd0*/  IMAD.MOV R6, RZ, RZ, -R6 ;  /* 0x000000ffff067224 */ /* 0x000fe200078e0a06 */
[----:B------:R-:W-:-:S03]  /*8be0*/  IABS R46, R50 ;  /* 0x00000032002e7213 */ /* 0x000fc60000000000 */
[----:B------:R-:W-:Y:S02]  /*8bf0*/  IMAD R45, R4, R6, R45 ;  /* 0x00000006042d7224 */ /* 0x000fe400078e022d */
[----:B------:R-:W-:-:S04]  /*8c00*/  IMAD.HI.U32 R6, R0, R47, RZ ;  /* 0x0000002f00067227 */ /* 0x000fc800078e00ff */
[----:B------:R-:W-:-:S04]  /*8c10*/  IMAD.HI.U32 R5, R0, R46, RZ ;  /* 0x0000002e00057227 */ /* 0x000fc800078e00ff */
[----:B------:R-:W-:Y:S02]  /*8c20*/  IMAD.MOV R6, RZ, RZ, -R6 ;  /* 0x000000ffff067224 */ /* 0x000fe400078e0a06 */
[----:B------:R-:W-:Y:S02]  /*8c30*/  IMAD.MOV R5, RZ, RZ, -R5 ;  /* 0x000000ffff057224 */ /* 0x000fe400078e0a05 */
[----:B------:R-:W-:Y:S02]  /*8c40*/  IMAD R47, R4, R6, R47 ;  /* 0x00000006042f7224 */ /* 0x000fe400078e022f */
[----:B------:R-:W-:Y:S02]  /*8c50*/  @!P3 IMAD.IADD R42, R42, 0x1, -R4 ;  /* 0x000000012a2ab824 */ /* 0x000fe400078e0a04 */
[C---:B------:R-:W-:Y:S01]  /*8c60*/  IMAD R46, R4.reuse, R5, R46 ;  /* 0x00000005042e7224 */ /* 0x040fe200078e022e */
[----:B------:R-:W-:Y:S01]  /*8c70*/  ISETP.GT.U32.AND P0, PT, R4, R47, PT ;  /* 0x0000002f0400720c */ /* 0x000fe20003f04070 */
[----:B------:R-:W-:-:S02]  /*8c80*/  @!P6 IMAD.IADD R43, R43, 0x1, -R4 ;  /* 0x000000012b2be824 */ /* 0x000fc400078e0a04 */
[----:B------:R-:W-:Y:S01]  /*8c90*/  @!P2 IMAD.MOV R42, RZ, RZ, -R42 ;  /* 0x000000ffff2aa224 */ /* 0x000fe200078e0a2a */
[C---:B------:R-:W-:Y:S02]  /*8ca0*/  ISETP.GT.U32.AND P2, PT, R4.reuse, R46, PT ;  /* 0x0000002e0400720c */ /* 0x040fe40003f44070 */
[----:B------:R-:W-:-:S07]  /*8cb0*/  ISETP.GT.U32.AND P6, PT, R4, R43, PT ;  /* 0x0000002b0400720c */ /* 0x000fce0003fc4070 */
[----:B------:R-:W-:-:S04]  /*8cc0*/  @!P0 IMAD.IADD R47, R47, 0x1, -R4 ;  /* 0x000000012f2f8824 */ /* 0x000fc800078e0a04 */
[--C-:B------:R-:W-:Y:S01]  /*8cd0*/  @!P2 IMAD.IADD R46, R46, 0x1, -R4.reuse ;  /* 0x000000012e2ea824 */ /* 0x100fe200078e0a04 */
[----:B------:R-:W-:Y:S01]  /*8ce0*/  ISETP.GT.U32.AND P0, PT, R4, R47, PT ;  /* 0x0000002f0400720c */ /* 0x000fe20003f04070 */
[----:B------:R-:W-:-:S03]  /*8cf0*/  @!P6 IMAD.IADD R43, R43, 0x1, -R4 ;  /* 0x000000012b2be824 */ /* 0x000fc600078e0a04 */
[----:B------:R-:W-:Y:S01]  /*8d00*/  ISETP.GT.U32.AND P2, PT, R4, R46, PT ;  /* 0x0000002e0400720c */ /* 0x000fe20003f44070 */
[----:B------:R-:W-:Y:S01]  /*8d10*/  @!P1 IMAD.MOV R43, RZ, RZ, -R43 ;  /* 0x000000ffff2b9224 */ /* 0x000fe200078e0a2b */
[----:B------:R-:W-:Y:S01]  /*8d20*/  ISETP.GE.AND P1, PT, R51, RZ, PT ;  /* 0x000000ff3300720c */ /* 0x000fe20003f26270 */
[----:B------:R-:W-:Y:S01]  /*8d30*/  @!P4 IMAD.MOV R41, RZ, RZ, -R41 ;  /* 0x000000ffff29c224 */ /* 0x000fe200078e0a29 */
[----:B------:R-:W-:-:S05]  /*8d40*/  ISETP.GE.AND P4, PT, R49, RZ, PT ;  /* 0x000000ff3100720c */ /* 0x000fca0003f86270 */
[----:B------:R-:W-:Y:S01]  /*8d50*/  @!P0 IMAD.IADD R47, R47, 0x1, -R4 ;  /* 0x000000012f2f8824 */ /* 0x000fe200078e0a04 */
[----:B------:R-:W-:-:S03]  /*8d60*/  IABS R49, R52 ;  /* 0x0000003400317213 */ /* 0x000fc60000000000 */
[----:B------:R-:W-:Y:S01]  /*8d70*/  @!P2 IMAD.IADD R46, R46, 0x1, -R4 ;  /* 0x000000012e2ea824 */ /* 0x000fe200078e0a04 */
[----:B------:R-:W-:Y:S01]  /*8d80*/  ISETP.GE.AND P2, PT, R52, RZ, PT ;  /* 0x000000ff3400720c */ /* 0x000fe20003f46270 */
[----:B------:R-:W-:Y:S01]  /*8d90*/  @!P1 IMAD.MOV R47, RZ, RZ, -R47 ;  /* 0x000000ffff2f9224 */ /* 0x000fe200078e0a2f */
[----:B------:R-:W-:Y:S02]  /*8da0*/  ISETP.GE.AND P1, PT, R55, RZ, PT ;  /* 0x000000ff3700720c */ /* 0x000fe40003f26270 */
[----:B------:R-:W-:Y:S02]  /*8db0*/  IABS R52, R55 ;  /* 0x0000003700347213 */ /* 0x000fe40000000000 */
[----:B------:R-:W3:Y:S04]  /*8dc0*/  LDL.LU R55, [R1+0x2e4] ;  /* 0x0002e40001377983 */ /* 0x000ee80000300800 */
[----:B------:R-:W4:Y:S04]  /*8dd0*/  LDL.LU R11, [R1+0x2e8] ;  /* 0x0002e800010b7983 */ /* 0x000f280000300800 */
[----:B------:R-:W3:Y:S01]  /*8de0*/  LDL.LU R61, [R1+0x2ec] ;  /* 0x0002ec00013d7983 */ /* 0x000ee20000300800 */
[----:B------:R-:W-:Y:S01]  /*8df0*/  ISETP.GT.U32.AND P6, PT, R4, R45, PT ;  /* 0x0000002d0400720c */ /* 0x000fe20003fc4070 */
[----:B------:R-:W-:-:S12]  /*8e00*/  IMAD.HI.U32 R5, R0, R48, RZ ;  /* 0x0000003000057227 */ /* 0x000fd800078e00ff */
[----:B------:R-:W-:-:S05]  /*8e10*/  @!P6 IMAD.IADD R45, R45, 0x1, -R4 ;  /* 0x000000012d2de824 */ /* 0x000fca00078e0a04 */
[----:B------:R-:W-:Y:S01]  /*8e20*/  ISETP.GT.U32.AND P6, PT, R4, R45, PT ;  /* 0x0000002d0400720c */ /* 0x000fe20003fc4070 */
[----:B------:R-:W-:Y:S02]  /*8e30*/  IMAD.MOV R5, RZ, RZ, -R5 ;  /* 0x000000ffff057224 */ /* 0x000fe400078e0a05 */
[----:B------:R-:W-:-:S04]  /*8e40*/  IMAD.HI.U32 R7, R0, R49, RZ ;  /* 0x0000003100077227 */ /* 0x000fc800078e00ff */
[----:B------:R-:W-:Y:S02]  /*8e50*/  IMAD R48, R4, R5, R48 ;  /* 0x0000000504307224 */ /* 0x000fe400078e0230 */
[----:B------:R-:W-:-:S04]  /*8e60*/  IMAD.MOV R7, RZ, RZ, -R7 ;  /* 0x000000ffff077224 */ /* 0x000fc800078e0a07 */
[----:B------:R-:W-:Y:S01]  /*8e70*/  @!P6 IMAD.IADD R45, R45, 0x1, -R4 ;  /* 0x000000012d2de824 */ /* 0x000fe200078e0a04 */
[C---:B------:R-:W-:Y:S01]  /*8e80*/  ISETP.GT.U32.AND P6, PT, R4.reuse, R48, PT ;  /* 0x000000300400720c */ /* 0x040fe20003fc4070 */
[----:B------:R-:W-:Y:S02]  /*8e90*/  IMAD R49, R4, R7, R49 ;  /* 0x0000000704317224 */ /* 0x000fe400078e0231 */
[----:B------:R-:W-:-:S03]  /*8ea0*/  @!P4 IMAD.MOV R45, RZ, RZ, -R45 ;  /* 0x000000ffff2dc224 */ /* 0x000fc600078e0a2d */
[----:B------:R-:W-:Y:S02]  /*8eb0*/  ISETP.GT.U32.AND P4, PT, R4, R49, PT ;  /* 0x000000310400720c */ /* 0x000fe40003f84070 */
[----:B------:R-:W-:Y:S02]  /*8ec0*/  ISETP.GE.AND P3, PT, R50, RZ, PT ;  /* 0x000000ff3200720c */ /* 0x000fe40003f66270 */
[----:B------:R-:W-:-:S03]  /*8ed0*/  IABS R50, R53 ;  /* 0x0000003500327213 */ /* 0x000fc60000000000 */
[----:B------:R-:W-:Y:S02]  /*8ee0*/  @!P6 IMAD.IADD R48, R48, 0x1, -R4 ;  /* 0x000000013030e824 */ /* 0x000fe400078e0a04 */
[----:B------:R-:W-:-:S03]  /*8ef0*/  IMAD.HI.U32 R6, R0, R50, RZ ;  /* 0x0000003200067227 */ /* 0x000fc600078e00ff */
[----:B------:R-:W-:Y:S01]  /*8f00*/  ISETP.GT.U32.AND P6, PT, R4, R48, PT ;  /* 0x000000300400720c */ /* 0x000fe20003fc4070 */
[----:B------:R-:W-:Y:S02]  /*8f10*/  @!P4 IMAD.IADD R49, R49, 0x1, -R4 ;  /* 0x000000013131c824 */ /* 0x000fe400078e0a04 */
[----:B------:R-:W-:-:S03]  /*8f20*/  IMAD.MOV R6, RZ, RZ, -R6 ;  /* 0x000000ffff067224 */ /* 0x000fc600078e0a06 */
[C---:B------:R-:W-:Y:S01]  /*8f30*/  ISETP.GT.U32.AND P4, PT, R4.reuse, R49, PT ;  /* 0x000000310400720c */ /* 0x040fe20003f84070 */
[----:B------:R-:W-:-:S06]  /*8f40*/  IMAD R50, R4, R6, R50 ;  /* 0x0000000604327224 */ /* 0x000fcc00078e0232 */
[----:B------:R-:W-:Y:S01]  /*8f50*/  @!P6 IMAD.IADD R48, R48, 0x1, -R4 ;  /* 0x000000013030e824 */ /* 0x000fe200078e0a04 */
[----:B------:R-:W-:Y:S02]  /*8f60*/  ISETP.GT.U32.AND P6, PT, R4, R50, PT ;  /* 0x000000320400720c */ /* 0x000fe40003fc4070 */
[----:B------:R-:W-:-:S03]  /*8f70*/  IABS R51, R54 ;  /* 0x0000003600337213 */ /* 0x000fc60000000000 */
[----:B------:R-:W-:Y:S01]  /*8f80*/  @!P4 IMAD.IADD R49, R49, 0x1, -R4 ;  /* 0x000000013131c824 */ /* 0x000fe200078e0a04 */
[----:B------:R-:W-:Y:S01]  /*8f90*/  ISETP.GE.AND P0, PT, R54, RZ, PT ;  /* 0x000000ff3600720c */ /* 0x000fe20003f06270 */
[----:B------:R-:W-:-:S04]  /*8fa0*/  IMAD.HI.U32 R5, R0, R51, RZ ;  /* 0x0000003300057227 */ /* 0x000fc800078e00ff */
[----:B------:R-:W-:Y:S02]  /*8fb0*/  @!P2 IMAD.MOV R49, RZ, RZ, -R49 ;  /* 0x000000ffff31a224 */ /* 0x000fe400078e0a31 */
[----:B------:R-:W-:Y:S02]  /*8fc0*/  @!P6 IMAD.IADD R50, R50, 0x1, -R4 ;  /* 0x000000013232e824 */ /* 0x000fe400078e0a04 */
[----:B------:R-:W-:Y:S01]  /*8fd0*/  @!P3 IMAD.MOV R46, RZ, RZ, -R46 ;  /* 0x000000ffff2eb224 */ /* 0x000fe200078e0a2e */
[----:B------:R-:W-:Y:S01]  /*8fe0*/  ISETP.GE.AND P3, PT, R53, RZ, PT ;  /* 0x000000ff3500720c */ /* 0x000fe20003f66270 */
[----:B------:R-:W-:Y:S01]  /*8ff0*/  IMAD.MOV R5, RZ, RZ, -R5 ;  /* 0x000000ffff057224 */ /* 0x000fe200078e0a05 */
[----:B------:R-:W-:Y:S02]  /*9000*/  IABS R53, R2 ;  /* 0x0000000200357213 */ /* 0x000fe40000000000 */
[C---:B------:R-:W-:Y:S01]  /*9010*/  ISETP.GT.U32.AND P6, PT, R4.reuse, R50, PT ;  /* 0x000000320400720c */ /* 0x040fe20003fc4070 */
[----:B------:R-:W-:Y:S01]  /*9020*/  IMAD R51, R4, R5, R51 ;  /* 0x0000000504337224 */ /* 0x000fe200078e0233 */
[----:B------:R-:W-:Y:S01]  /*9030*/  ISETP.GE.AND P4, PT, R2, RZ, PT ;  /* 0x000000ff0200720c */ /* 0x000fe20003f86270 */
[----:B------:R-:W-:-:S04]  /*9040*/  IMAD.HI.U32 R5, R0, R53, RZ ;  /* 0x0000003500057227 */ /* 0x000fc800078e00ff */
[----:B------:R-:W-:-:S04]  /*9050*/  IMAD.MOV R5, RZ, RZ, -R5 ;  /* 0x000000ffff057224 */ /* 0x000fc800078e0a05 */
[----:B------:R-:W-:Y:S02]  /*9060*/  IMAD R53, R4, R5, R53 ;  /* 0x0000000504357224 */ /* 0x000fe400078e0235 */
[----:B------:R-:W-:-:S04]  /*9070*/  @!P6 IMAD.IADD R50, R50, 0x1, -R4 ;  /* 0x000000013232e824 */ /* 0x000fc800078e0a04 */
[----:B------:R-:W-:Y:S01]  /*9080*/  @!P3 IMAD.MOV R50, RZ, RZ, -R50 ;  /* 0x000000ffff32b224 */ /* 0x000fe200078e0a32 */
[----:B------:R-:W-:-:S13]  /*9090*/  ISETP.GT.U32.AND P3, PT, R4, R53, PT ;  /* 0x000000350400720c */ /* 0x000fda0003f64070 */
[----:B------:R-:W-:-:S05]  /*90a0*/  @!P3 IMAD.IADD R53, R53, 0x1, -R4 ;  /* 0x000000013535b824 */ /* 0x000fca00078e0a04 */
[----:B------:R-:W-:-:S13]  /*90b0*/  ISETP.GT.U32.AND P3, PT, R4, R53, PT ;  /* 0x000000350400720c */ /* 0x000fda0003f64070 */
[----:B------:R-:W-:-:S04]  /*90c0*/  @!P3 IMAD.IADD R53, R53, 0x1, -R4 ;  /* 0x000000013535b824 */ /* 0x000fc800078e0a04 */
[----:B------:R-:W-:Y:S01]  /*90d0*/  @!P4 IMAD.MOV R53, RZ, RZ, -R53 ;  /* 0x000000ffff35c224 */ /* 0x000fe200078e0a35 */
[----:B--2---:R-:W-:Y:S02]  /*90e0*/  IABS R54, R60 ;  /* 0x0000003c00367213 */ /* 0x004fe40000000000 */
[----:B------:R-:W-:Y:S02]  /*90f0*/  ISETP.GE.AND P2, PT, R60, RZ, PT ;  /* 0x000000ff3c00720c */ /* 0x000fe40003f46270 */
[----:B------:R-:W2:Y:S04]  /*9100*/  LDL.LU R60, [R1+0x2f0] ;  /* 0x0002f000013c7983 */ /* 0x000ea80000300800 */
[----:B------:R-:W2:Y:S01]  /*9110*/  LDL.LU R2, [R1+0x2f4] ;  /* 0x0002f40001027983 */ /* 0x000ea20000300800 */
[----:B---3--:R-:W-:-:S02]  /*9120*/  IABS R57, R61 ;  /* 0x0000003d00397213 */ /* 0x008fc40000000000 */
[----:B------:R-:W-:Y:S02]  /*9130*/  ISETP.GE.AND P4, PT, R61, RZ, PT ;  /* 0x000000ff3d00720c */ /* 0x000fe40003f86270 */
[----:B------:R-:W3:Y:S01]  /*9140*/  LDL.LU R61, [R1+0x2f8] ;  /* 0x0002f800013d7983 */ /* 0x000ee20000300800 */
[----:B------:R-:W-:Y:S01]  /*9150*/  @!P5 IMAD.MOV R48, RZ, RZ, -R48 ;  /* 0x000000ffff30d224 */ /* 0x000fe200078e0a30 */
[----:B------:R-:W-:Y:S01]  /*9160*/  ISETP.GT.U32.AND P5, PT, R4, R51, PT ;  /* 0x000000330400720c */ /* 0x000fe20003fa4070 */
[----:B------:R-:W-:-:S12]  /*9170*/  IMAD.HI.U32 R6, R0, R52, RZ ;  /* 0x0000003400067227 */ /* 0x000fd800078e00ff */
[----:B------:R-:W-:-:S05]  /*9180*/  @!P5 IMAD.IADD R51, R51, 0x1, -R4 ;  /* 0x000000013333d824 */ /* 0x000fca00078e0a04 */
[----:B------:R-:W-:Y:S01]  /*9190*/  ISETP.GT.U32.AND P5, PT, R4, R51, PT ;  /* 0x000000330400720c */ /* 0x000fe20003fa4070 */
[----:B------:R-:W-:-:S04]  /*91a0*/  IMAD.HI.U32 R5, R0, R54, RZ ;  /* 0x0000003600057227 */ /* 0x000fc800078e00ff */
[----:B------:R-:W-:Y:S02]  /*91b0*/  IMAD.MOV R6, RZ, RZ, -R6 ;  /* 0x000000ffff067224 */ /* 0x000fe400078e0a06 */
[----:B------:R-:W-:Y:S02]  /*91c0*/  IMAD.MOV R5, RZ, RZ, -R5 ;  /* 0x000000ffff057224 */ /* 0x000fe400078e0a05 */
[C---:B------:R-:W-:Y:S02]  /*91d0*/  IMAD R52, R4.reuse, R6, R52 ;  /* 0x0000000604347224 */ /* 0x040fe400078e0234 */
[C---:B------:R-:W-:Y:S02]  /*91e0*/  IMAD R54, R4.reuse, R5, R54 ;  /* 0x0000000504367224 */ /* 0x040fe400078e0236 */
[----:B------:R-:W-:Y:S01]  /*91f0*/  @!P5 IMAD.IADD R51, R51, 0x1, -R4 ;  /* 0x000000013333d824 */ /* 0x000fe200078e0a04 */
[----:B------:R-:W-:Y:S02]  /*9200*/  ISETP.GE.AND P5, PT, R55, RZ, PT ;  /* 0x000000ff3700720c */ /* 0x000fe40003fa6270 */
[----:B------:R-:W-:Y:S01]  /*9210*/  IABS R55, R55 ;  /* 0x0000003700377213 */ /* 0x000fe20000000000 */
[----:B------:R-:W-:Y:S01]  /*9220*/  @!P0 IMAD.MOV R51, RZ, RZ, -R51 ;  /* 0x000000ffff338224 */ /* 0x000fe200078e0a33 */
[----:B------:R-:W-:-:S02]  /*9230*/  ISETP.GT.U32.AND P6, PT, R4, R52, PT ;  /* 0x000000340400720c */ /* 0x000fc40003fc4070 */
[----:B------:R-:W-:Y:S01]  /*9240*/  ISETP.GT.U32.AND P0, PT, R4, R54, PT ;  /* 0x000000360400720c */ /* 0x000fe20003f04070 */
[----:B------:R-:W-:-:S04]  /*9250*/  IMAD.HI.U32 R6, R0, R55, RZ ;  /* 0x0000003700067227 */ /* 0x000fc800078e00ff */
[----:B------:R-:W-:-:S04]  /*9260*/  IMAD.MOV R6, RZ, RZ, -R6 ;  /* 0x000000ffff067224 */ /* 0x000fc800078e0a06 */
[----:B------:R-:W-:Y:S02]  /*9270*/  IMAD R55, R4, R6, R55 ;  /* 0x0000000604377224 */ /* 0x000fe400078e0237 */
[--C-:B------:R-:W-:Y:S02]  /*9280*/  @!P6 IMAD.IADD R52, R52, 0x1, -R4.reuse ;  /* 0x000000013434e824 */ /* 0x100fe400078e0a04 */
[----:B------:R-:W-:Y:S01]  /*9290*/  @!P0 IMAD.IADD R54, R54, 0x1, -R4 ;  /* 0x0000000136368824 */ /* 0x000fe200078e0a04 */
[C---:B------:R-:W-:Y:S02]  /*92a0*/  ISETP.GT.U32.AND P3, PT, R4.reuse, R55, PT ;  /* 0x000000370400720c */ /* 0x040fe40003f64070 */
[C---:B------:R-:W-:Y:S02]  /*92b0*/  ISETP.GT.U32.AND P6, PT, R4.reuse, R52, PT ;  /* 0x000000340400720c */ /* 0x040fe40003fc4070 */
[----:B------:R-:W-:Y:S02]  /*92c0*/  ISETP.GT.U32.AND P0, PT, R4, R54, PT ;  /* 0x000000360400720c */ /* 0x000fe40003f04070 */
[----:B----4-:R-:W-:-:S07]  /*92d0*/  IABS R56, R11 ;  /* 0x0000000b00387213 */ /* 0x010fce0000000000 */
[--C-:B------:R-:W-:Y:S02]  /*92e0*/  @!P3 IMAD.IADD R55, R55, 0x1, -R4.reuse ;  /* 0x000000013737b824 */ /* 0x100fe400078e0a04 */
[--C-:B------:R-:W-:Y:S01]  /*92f0*/  @!P6 IMAD.IADD R52, R52, 0x1, -R4.reuse ;  /* 0x000000013434e824 */ /* 0x100fe200078e0a04 */
[----:B------:R-:W-:Y:S01]  /*9300*/  ISETP.GE.AND P6, PT, R11, RZ, PT ;  /* 0x000000ff0b00720c */ /* 0x000fe20003fc6270 */
[----:B------:R-:W-:Y:S01]  /*9310*/  @!P0 IMAD.IADD R54, R54, 0x1, -R4 ;  /* 0x0000000136368824 */ /* 0x000fe200078e0a04 */
[----:B------:R-:W-:Y:S01]  /*9320*/  ISETP.GT.U32.AND P3, PT, R4, R55, PT ;  /* 0x000000370400720c */ /* 0x000fe20003f64070 */
[----:B------:R-:W4:Y:S02]  /*9330*/  LDL.LU R11, [R1+0x2fc] ;  /* 0x0002fc00010b7983 */ /* 0x000f240000300800 */
[----:B------:R-:W-:-:S10]  /*9340*/  @!P2 IMAD.MOV R54, RZ, RZ, -R54 ;  /* 0x000000ffff36a224 */ /* 0x000fd400078e0a36 */
[----:B------:R-:W-:-:S04]  /*9350*/  @!P3 IMAD.IADD R55, R55, 0x1, -R4 ;  /* 0x000000013737b824 */ /* 0x000fc800078e0a04 */
[----:B------:R-:W-:Y:S01]  /*9360*/  @!P5 IMAD.MOV R55, RZ, RZ, -R55 ;  /* 0x000000ffff37d224 */ /* 0x000fe200078e0a37 */
[----:B--2---:R-:W-:Y:S02]  /*9370*/  IABS R58, R60 ;  /* 0x0000003c003a7213 */ /* 0x004fe40000000000 */
[----:B------:R-:W-:Y:S02]  /*9380*/  ISETP.GE.AND P2, PT, R60, RZ, PT ;  /* 0x000000ff3c00720c */ /* 0x000fe40003f46270 */
[----:B------:R-:W2:Y:S01]  /*9390*/  LDL.LU R60, [R1+0x300] ;  /* 0x00030000013c7983 */ /* 0x000ea20000300800 */
[----:B------:R-:W-:Y:S02]  /*93a0*/  IABS R59, R2 ;  /* 0x00000002003b7213 */ /* 0x000fe40000000000 */
[----:B------:R-:W-:Y:S02]  /*93b0*/  ISETP.GE.AND P3, PT, R2, RZ, PT ;  /* 0x000000ff0200720c */ /* 0x000fe40003f66270 */
[----:B------:R-:W2:Y:S04]  /*93c0*/  LDL.LU R2, [R1+0x304] ;  /* 0x0003040001027983 */ /* 0x000ea80000300800 */
[----:B------:R-:W2:Y:S01]  /*93d0*/  LDL.LU R12, [R1+0x308] ;  /* 0x00030800010c7983 */ /* 0x000ea20000300800 */
[----:B---3--:R-:W-:-:S02]  /*93e0*/  IABS R10, R61 ;  /* 0x0000003d000a7213 */ /* 0x008fc40000000000 */
[----:B------:R-:W-:Y:S02]  /*93f0*/  ISETP.GE.AND P5, PT, R61, RZ, PT ;  /* 0x000000ff3d00720c */ /* 0x000fe40003fa6270 */
[----:B------:R-:W3:Y:S01]  /*9400*/  LDL.LU R61, [R1+0x30c] ;  /* 0x00030c00013d7983 */ /* 0x000ee20000300800 */
[----:B------:R-:W-:-:S04]  /*9410*/  IMAD.HI.U32 R5, R0, R56, RZ ;  /* 0x0000003800057227 */ /* 0x000fc800078e00ff */
[----:B------:R-:W-:-:S04]  /*9420*/  IMAD.MOV R5, RZ, RZ, -R5 ;  /* 0x000000ffff057224 */ /* 0x000fc800078e0a05 */
[----:B------:R-:W-:Y:S02]  /*9430*/  IMAD R56, R4, R5, R56 ;  /* 0x0000000504387224 */ /* 0x000fe400078e0238 */
[----:B------:R-:W-:-:S03]  /*9440*/  @!P1 IMAD.MOV R52, RZ, RZ, -R52 ;  /* 0x000000ffff349224 */ /* 0x000fc600078e0a34 */
[----:B------:R-:W-:Y:S01]  /*9450*/  ISETP.GT.U32.AND P1, PT, R4, R56, PT ;  /* 0x000000380400720c */ /* 0x000fe20003f24070 */
[----:B------:R-:W-:-:S12]  /*9460*/  IMAD.HI.U32 R6, R0, R59, RZ ;  /* 0x0000003b00067227 */ /* 0x000fd800078e00ff */
[----:B------:R-:W-:-:S05]  /*9470*/  @!P1 IMAD.IADD R56, R56, 0x1, -R4 ;  /* 0x0000000138389824 */ /* 0x000fca00078e0a04 */
[----:B------:R-:W-:Y:S01]  /*9480*/  ISETP.GT.U32.AND P1, PT, R4, R56, PT ;  /* 0x000000380400720c */ /* 0x000fe20003f24070 */
[----:B------:R-:W-:-:S04]  /*9490*/  IMAD.HI.U32 R5, R0, R57, RZ ;  /* 0x0000003900057227 */ /* 0x000fc800078e00ff */
[----:B------:R-:W-:Y:S02]  /*94a0*/  IMAD.MOV R6, RZ, RZ, -R6 ;  /* 0x000000ffff067224 */ /* 0x000fe400078e0a06 */
[----:B------:R-:W-:Y:S02]  /*94b0*/  IMAD.MOV R5, RZ, RZ, -R5 ;  /* 0x000000ffff057224 */ /* 0x000fe400078e0a05 */
[----:B------:R-:W-:-:S04]  /*94c0*/  IMAD R59, R4, R6, R59 ;  /* 0x00000006043b7224 */ /* 0x000fc800078e023b */
[----:B------:R-:W-:Y:S02]  /*94d0*/  @!P1 IMAD.IADD R56, R56, 0x1, -R4 ;  /* 0x0000000138389824 */ /* 0x000fe400078e0a04 */
[C---:B------:R-:W-:Y:S02]  /*94e0*/  IMAD R57, R4.reuse, R5, R57 ;  /* 0x0000000504397224 */ /* 0x040fe400078e0239 */
[----:B------:R-:W-:Y:S01]  /*94f0*/  @!P6 IMAD.MOV R56, RZ, RZ, -R56 ;  /* 0x000000ffff38e224 */ /* 0x000fe200078e0a38 */
[C---:B------:R-:W-:Y:S02]  /*9500*/  ISETP.GT.U32.AND P6, PT, R4.reuse, R59, PT ;  /* 0x0000003b0400720c */ /* 0x040fe40003fc4070 */
[----:B------:R-:W-:Y:S01]  /*9510*/  ISETP.GT.U32.AND P0, PT, R4, R57, PT ;  /* 0x000000390400720c */ /* 0x000fe20003f04070 */
[----:B------:R-:W-:-:S04]  /*9520*/  IMAD.HI.U32 R5, R0, R58, RZ ;  /* 0x0000003a00057227 */ /* 0x000fc800078e00ff */
[----:B------:R-:W-:-:S04]  /*9530*/  IMAD.MOV R5, RZ, RZ, -R5 ;  /* 0x000000ffff057224 */ /* 0x000fc800078e0a05 */
[----:B------:R-:W-:Y:S02]  /*9540*/  IMAD R58, R4, R5, R58 ;  /* 0x00000005043a7224 */ /* 0x000fe400078e023a */
[----:B------:R-:W-:Y:S02]  /*9550*/  @!P6 IMAD.IADD R59, R59, 0x1, -R4 ;  /* 0x000000013b3be824 */ /* 0x000fe400078e0a04 */
[----:B------:R-:W-:Y:S01]  /*9560*/  IMAD.HI.U32 R5, R0, R10, RZ ;  /* 0x0000000a00057227 */ /* 0x000fe200078e00ff */
[----:B----4-:R-:W-:-:S03]  /*9570*/  IABS R9, R11 ;  /* 0x0000000b00097213 */ /* 0x010fc60000000000 */
[----:B------:R-:W-:Y:S01]  /*9580*/  @!P0 IMAD.IADD R57, R57, 0x1, -R4 ;  /* 0x0000000139398824 */ /* 0x000fe200078e0a04 */
[----:B------:R-:W-:Y:S01]  /*9590*/  ISETP.GT.U32.AND P6, PT, R4, R59, PT ;  /* 0x0000003b0400720c */ /* 0x000fe20003fc4070 */
[----:B------:R-:W-:Y:S02]  /*95a0*/  IMAD.MOV R5, RZ, RZ, -R5 ;  /* 0x000000ffff057224 */ /* 0x000fe400078e0a05 */
[----:B------:R-:W-:Y:S01]  /*95b0*/  IMAD.HI.U32 R6, R0, R9, RZ ;  /* 0x0000000900067227 */ /* 0x000fe200078e00ff */
[C---:B------:R-:W-:Y:S02]  /*95c0*/  ISETP.GT.U32.AND P0, PT, R4.reuse, R57, PT ;  /* 0x000000390400720c */ /* 0x040fe40003f04070 */
[C---:B------:R-:W-:Y:S01]  /*95d0*/  ISETP.GT.U32.AND P1, PT, R4.reuse, R58, PT ;  /* 0x0000003a0400720c */ /* 0x040fe20003f24070 */
[----:B------:R-:W-:Y:S02]  /*95e0*/  IMAD R10, R4, R5, R10 ;  /* 0x00000005040a7224 */ /* 0x000fe400078e020a */
[----:B------:R-:W-:-:S04]  /*95f0*/  IMAD.MOV R6, RZ, RZ, -R6 ;  /* 0x000000ffff067224 */ /* 0x000fc800078e0a06 */
[----:B------:R-:W-:Y:S02]  /*9600*/  IMAD R9, R4, R6, R9 ;  /* 0x0000000604097224 */ /* 0x000fe400078e0209 */
[----:B------:R-:W-:-:S03]  /*9610*/  @!P6 IMAD.IADD R59, R59, 0x1, -R4 ;  /* 0x000000013b3be824 */ /* 0x000fc600078e0a04 */
[----:B------:R-:W-:Y:S01]  /*9620*/  ISETP.GT.U32.AND P6, PT, R4, R9, PT ;  /* 0x000000090400720c */ /* 0x000fe20003fc4070 */
[--C-:B------:R-:W-:Y:S01]  /*9630*/  @!P0 IMAD.IADD R57, R57, 0x1, -R4.reuse ;  /* 0x0000000139398824 */ /* 0x100fe200078e0a04 */
[----:B------:R-:W-:Y:S01]  /*9640*/  ISETP.GE.AND P0, PT, R11, RZ, PT ;  /* 0x000000ff0b00720c */ /* 0x000fe20003f06270 */
[----:B------:R-:W-:-:S05]  /*9650*/  @!P1 IMAD.IADD R58, R58, 0x1, -R4 ;  /* 0x000000013a3a9824 */ /* 0x000fca00078e0a04 */
[----:B------:R-:W-:-:S05]  /*9660*/  ISETP.GT.U32.AND P1, PT, R4, R58, PT ;  /* 0x0000003a0400720c */ /* 0x000fca0003f24070 */
[----:B------:R-:W-:-:S08]  /*9670*/  @!P6 IMAD.IADD R9, R9, 0x1, -R4 ;  /* 0x000000010909e824 */ /* 0x000fd000078e0a04 */
[----:B------:R-:W-:Y:S01]  /*9680*/  @!P1 IMAD.IADD R58, R58, 0x1, -R4 ;  /* 0x000000013a3a9824 */ /* 0x000fe200078e0a04 */
[----:B------:R-:W-:-:S13]  /*9690*/  ISETP.GT.U32.AND P1, PT, R4, R10, PT ;  /* 0x0000000a0400720c */ /* 0x000fda0003f24070 */
[----:B------:R-:W-:Y:S02]  /*96a0*/  @!P1 IMAD.IADD R10, R10, 0x1, -R4 ;  /* 0x000000010a0a9824 */ /* 0x000fe400078e0a04 */
[----:B------:R-:W-:Y:S02]  /*96b0*/  @!P4 IMAD.MOV R57, RZ, RZ, -R57 ;  /* 0x000000ffff39c224 */ /* 0x000fe400078e0a39 */
[----:B------:R-:W-:Y:S01]  /*96c0*/  @!P2 IMAD.MOV R58, RZ, RZ, -R58 ;  /* 0x000000ffff3aa224 */ /* 0x000fe200078e0a3a */
[----:B------:R-:W-:Y:S01]  /*96d0*/  ISETP.GT.U32.AND P4, PT, R4, R10, PT ;  /* 0x0000000a0400720c */ /* 0x000fe20003f84070 */
[----:B------:R-:W-:-:S12]  /*96e0*/  @!P3 IMAD.MOV R59, RZ, RZ, -R59 ;  /* 0x000000ffff3bb224 */ /* 0x000fd800078e0a3b */
[----:B------:R-:W-:Y:S01]  /*96f0*/  @!P4 IMAD.IADD R10, R10, 0x1, -R4 ;  /* 0x000000010a0ac824 */ /* 0x000fe200078e0a04 */
[----:B--2---:R-:W-:-:S05]  /*9700*/  IABS R8, R60 ;  /* 0x0000003c00087213 */ /* 0x004fca0000000000 */
[----:B------:R-:W-:Y:S01]  /*9710*/  IMAD.HI.U32 R5, R0, R8, RZ ;  /* 0x0000000800057227 */ /* 0x000fe200078e00ff */
[----:B------:R-:W-:-:S03]  /*9720*/  IABS R7, R2 ;  /* 0x0000000200077213 */ /* 0x000fc60000000000 */
[----:B------:R-:W-:-:S04]  /*9730*/  IMAD.MOV R5, RZ, RZ, -R5 ;  /* 0x000000ffff057224 */ /* 0x000fc800078e0a05 */
[----:B------:R-:W-:Y:S02]  /*9740*/  IMAD R8, R4, R5, R8 ;  /* 0x0000000504087224 */ /* 0x000fe400078e0208 */
[----:B------:R-:W-:-:S04]  /*9750*/  IMAD.HI.U32 R5, R0, R7, RZ ;  /* 0x0000000700057227 */ /* 0x000fc800078e00ff */
[----:B------:R-:W-:-:S04]  /*9760*/  IMAD.MOV R11, RZ, RZ, -R5 ;  /* 0x000000ffff0b7224 */ /* 0x000fc800078e0a05 */
[----:B------:R-:W-:-:S05]  /*9770*/  IMAD R7, R4, R11, R7 ;  /* 0x0000000b04077224 */ /* 0x000fca00078e0207 */
[C---:B------:R-:W-:Y:S02]  /*9780*/  ISETP.GT.U32.AND P6, PT, R4.reuse, R7, PT ;  /* 0x000000070400720c */ /* 0x040fe40003fc4070 */
[----:B------:R-:W-:-:S11]  /*9790*/  ISETP.GT.U32.AND P1, PT, R4, R8, PT ;  /* 0x000000080400720c */ /* 0x000fd60003f24070 */
[--C-:B------:R-:W-:Y:S01]  /*97a0*/  @!P6 IMAD.IADD R7, R7, 0x1, -R4.reuse ;  /* 0x000000010707e824 */ /* 0x100fe200078e0a04 */
[----:B------:R-:W-:Y:S02]  /*97b0*/  ISETP.GE.AND P6, PT, R60, RZ, PT ;  /* 0x000000ff3c00720c */ /* 0x000fe40003fc6270 */
[----:B------:R-:W0:Y:S01]  /*97c0*/  S2R R60, SR_TID.X ;  /* 0x00000000003c7919 */ /* 0x000e220000002100 */
[----:B------:R-:W-:Y:S01]  /*97d0*/  IABS R6, R12 ;  /* 0x0000000c00067213 */ /* 0x000fe20000000000 */
[----:B------:R-:W-:Y:S01]  /*97e0*/  @!P1 IMAD.IADD R8, R8, 0x1, -R4 ;  /* 0x0000000108089824 */ /* 0x000fe200078e0a04 */
[----:B------:R-:W-:-:S04]  /*97f0*/  ISETP.GT.U32.AND P1, PT, R4, R9, PT ;  /* 0x000000090400720c */ /* 0x000fc80003f24070 */
[----:B------:R-:W-:Y:S02]  /*9800*/  ISETP.GT.U32.AND P2, PT, R4, R8, PT ;  /* 0x000000080400720c */ /* 0x000fe40003f44070 */
[----:B---3--:R-:W-:-:S05]  /*9810*/  IABS R13, R61 ;  /* 0x0000003d000d7213 */ /* 0x008fca0000000000 */
[----:B------:R-:W-:Y:S02]  /*9820*/  IMAD.MOV.U32 R5, RZ, RZ, R13 ;  /* 0x000000ffff057224 */ /* 0x000fe400078e000d */
[----:B------:R-:W-:-:S04]  /*9830*/  IMAD.HI.U32 R13, R0, R6, RZ ;  /* 0x00000006000d7227 */ /* 0x000fc800078e00ff */
[----:B------:R-:W-:-:S04]  /*9840*/  IMAD.HI.U32 R11, R0, R5, RZ ;  /* 0x00000005000b7227 */ /* 0x000fc800078e00ff */
[----:B------:R-:W-:Y:S02]  /*9850*/  IMAD.MOV R0, RZ, RZ, -R13 ;  /* 0x000000ffff007224 */ /* 0x000fe400078e0a0d */
[----:B------:R-:W-:Y:S02]  /*9860*/  IMAD.MOV R11, RZ, RZ, -R11 ;  /* 0x000000ffff0b7224 */ /* 0x000fe400078e0a0b */
[----:B------:R-:W-:Y:S02]  /*9870*/  IMAD R6, R4, R0, R6 ;  /* 0x0000000004067224 */ /* 0x000fe400078e0206 */
[----:B0-----:R-:W-:Y:S02]  /*9880*/  IMAD.SHL.U32 R0, R60, 0x40, RZ ;  /* 0x000000403c007824 */ /* 0x001fe400078e00ff */
[----:B------:R-:W-:Y:S02]  /*9890*/  IMAD R5, R4, R11, R5 ;  /* 0x0000000b04057224 */ /* 0x000fe400078e0205 */
[----:B------:R-:W-:Y:S01]  /*98a0*/  IMAD.SHL.U32 R11, R60, 0x8, RZ ;  /* 0x000000083c0b7824 */ /* 0x000fe200078e00ff */
[----:B------:R-:W-:Y:S01]  /*98b0*/  LOP3.LUT R0, R0, 0x1c0, RZ, 0xc0, !PT ;  /* 0x000001c000007812 */ /* 0x000fe200078ec0ff */
[--C-:B------:R-:W-:Y:S01]  /*98c0*/  @!P2 IMAD.IADD R8, R8, 0x1, -R4.reuse ;  /* 0x000000010808a824 */ /* 0x100fe200078e0a04 */
[----:B------:R-:W-:Y:S01]  /*98d0*/  ISETP.GT.U32.AND P4, PT, R4, R6, PT ;  /* 0x000000060400720c */ /* 0x000fe20003f84070 */
[----:B------:R-:W-:Y:S01]  /*98e0*/  @!P1 IMAD.IADD R9, R9, 0x1, -R4 ;  /* 0x0000000109099824 */ /* 0x000fe200078e0a04 */
[----:B------:R-:W-:-:S02]  /*98f0*/  ISETP.GE.AND P2, PT, R2, RZ, PT ;  /* 0x000000ff0200720c */ /* 0x000fc40003f46270 */
[----:B------:R-:W0:Y:S01]  /*9900*/  LDC R2, c[0x0][0x3ac] ;  /* 0x0000eb00ff027b82 */ /* 0x000e220000000800 */
[----:B------:R-:W-:Y:S02]  /*9910*/  ISETP.GT.U32.AND P1, PT, R4, R5, PT ;  /* 0x000000050400720c */ /* 0x000fe40003f24070 */
[----:B------:R-:W-:Y:S02]  /*9920*/  LOP3.LUT R11, R0, 0x30, R11, 0xf8, !PT ;  /* 0x00000030000b7812 */ /* 0x000fe400078ef80b */
[----:B------:R-:W-:Y:S02]  /*9930*/  LOP3.LUT R0, R60, 0x3, RZ, 0xc0, !PT ;  /* 0x000000033c007812 */ /* 0x000fe400078ec0ff */
[----:B------:R-:W-:Y:S02]  /*9940*/  ISETP.GT.U32.AND P3, PT, R4, R7, PT ;  /* 0x000000070400720c */ /* 0x000fe40003f64070 */
[----:B------:R-:W-:Y:S01]  /*9950*/  SHF.R.U32.HI R13, RZ, 0x2, R60 ;  /* 0x00000002ff0d7819 */ /* 0x000fe2000001163c */
[----:B------:R-:W-:-:S03]  /*9960*/  IMAD R0, R0, 0x220, RZ ;  /* 0x0000022000007824 */ /* 0x000fc600078e02ff */
[----:B------:R-:W-:Y:S01]  /*9970*/  SGXT.U32 R13, R13, 0x3 ;  /* 0x000000030d0d781a */ /* 0x000fe20000000000 */
[----:B------:R-:W-:-:S03]  /*9980*/  @!P4 IMAD.IADD R6, R6, 0x1, -R4 ;  /* 0x000000010606c824 */ /* 0x000fc600078e0a04 */
[----:B------:R-:W-:Y:S01]  /*9990*/  LOP3.LUT R0, R0, R13, RZ, 0xfc, !PT ;  /* 0x0000000d00007212 */ /* 0x000fe200078efcff */
[--C-:B------:R-:W-:Y:S01]  /*99a0*/  @!P1 IMAD.IADD R5, R5, 0x1, -R4.reuse ;  /* 0x0000000105059824 */ /* 0x100fe200078e0a04 */
[----:B------:R-:W-:Y:S01]  /*99b0*/  ISETP.GT.U32.AND P4, PT, R4, R6, PT ;  /* 0x000000060400720c */ /* 0x000fe20003f84070 */
[----:B------:R-:W-:Y:S01]  /*99c0*/  @!P3 IMAD.IADD R7, R7, 0x1, -R4 ;  /* 0x000000010707b824 */ /* 0x000fe200078e0a04 */
[----:B------:R-:W-:Y:S01]  /*99d0*/  ISETP.GE.AND P3, PT, R12, RZ, PT ;  /* 0x000000ff0c00720c */ /* 0x000fe20003f66270 */
[----:B------:R1:W-:Y:S01]  /*99e0*/  STL [R1+0x22b4], R0 ;  /* 0x0022b40001007387 */ /* 0x0003e20000100800 */
[----:B------:R-:W-:Y:S01]  /*99f0*/  IMAD.SHL.U32 R12, R60, 0x2, RZ ;  /* 0x000000023c0c7824 */ /* 0x000fe200078e00ff */
[----:B------:R-:W-:Y:S02]  /*9a00*/  ISETP.GT.U32.AND P1, PT, R4, R5, PT ;  /* 0x000000050400720c */ /* 0x000fe40003f24070 */
[----:B------:R-:W2:Y:S01]  /*9a10*/  LDL.LU R23, [R1+0x6c] ;  /* 0x00006c0001177983 */ /* 0x000ea20000300800 */
[----:B------:R-:W-:-:S03]  /*9a20*/  LOP3.LUT R60, R60, 0x1f, RZ, 0xc0, !PT ;  /* 0x0000001f3c3c7812 */ /* 0x000fc600078ec0ff */
[----:B------:R-:W3:Y:S04]  /*9a30*/  LDL.LU R22, [R1+0x48] ;  /* 0x0000480001167983 */ /* 0x000ee80000300800 */
[----:B------:R-:W4:Y:S01]  /*9a40*/  LDL.LU R21, [R1+0x40] ;  /* 0x0000400001157983 */ /* 0x000f220000300800 */
[----:B0-----:R-:W-:-:S03]  /*9a50*/  IMAD R60, R60, R2, RZ ;  /* 0x000000023c3c7224 */ /* 0x001fc600078e02ff */
[----:B------:R-:W4:Y:S04]  /*9a60*/  LDL.LU R20, [R1+0x3c] ;  /* 0x00003c0001147983 */ /* 0x000f280000300800 */
[----:B------:R-:W4:Y:S01]  /*9a70*/  LDL.LU R19, [R1+0x38] ;  /* 0x0000380001137983 */ /* 0x000f220000300800 */
[----:B-1----:R-:W-:-:S03]  /*9a80*/  LOP3.LUT R0, R11, 0x30, R12, 0x78, !PT ;  /* 0x000000300b007812 */ /* 0x002fc600078e780c */
[----:B------:R-:W4:Y:S04]  /*9a90*/  LDL.LU R18, [R1+0x34] ;  /* 0x0000340001127983 */ /* 0x000f280000300800 */
[----:B------:R-:W4:Y:S01]  /*9aa0*/  LDL.LU R17, [R1+0x30] ;  /* 0x0000300001117983 */ /* 0x000f220000300800 */
[----:B------:R-:W-:-:S03]  /*9ab0*/  IMAD R2, R2, 0x20, R60 ;  /* 0x0000002002027824 */ /* 0x000fc600078e023c */
[----:B------:R-:W4:Y:S01]  /*9ac0*/  LDL.LU R16, [R1+0x2c] ;  /* 0x00002c0001107983 */ /* 0x000f220000300800 */
[----:B------:R-:W-:-:S03]  /*9ad0*/  @!P4 IMAD.IADD R6, R6, 0x1, -R4 ;  /* 0x000000010606c824 */ /* 0x000fc600078e0a04 */
[----:B------:R-:W4:Y:S01]  /*9ae0*/  LDL.LU R15, [R1+0x28] ;  /* 0x00002800010f7983 */ /* 0x000f220000300800 */
[----:B------:R-:W-:-:S03]  /*9af0*/  ISETP.GE.AND P4, PT, R61, RZ, PT ;  /* 0x000000ff3d00720c */ /* 0x000fc60003f86270 */
[----:B------:R-:W4:Y:S04]  /*9b00*/  LDL.LU R14, [R1+0x24] ;  /* 0x00002400010e7983 */ /* 0x000f280000300800 */
[----:B------:R-:W4:Y:S01]  /*9b10*/  LDL.LU R13, [R1+0x20] ;  /* 0x00002000010d7983 */ /* 0x000f220000300800 */
[----:B------:R-:W-:-:S03]  /*9b20*/  @!P1 IMAD.IADD R5, R5, 0x1, -R4 ;  /* 0x0000000105059824 */ /* 0x000fc600078e0a04 */
[----:B------:R-:W4:Y:S04]  /*9b30*/  LDL.LU R12, [R1+0x14] ;  /* 0x00001400010c7983 */ /* 0x000f280000300800 */
[----:B------:R-:W4:Y:S04]  /*9b40*/  LDL.LU R11, [R1+0x10] ;  /* 0x00001000010b7983 */ /* 0x000f280000300800 */
[----:B------:R-:W4:Y:S04]  /*9b50*/  LDL.LU R61, [R1+0xc] ;  /* 0x00000c00013d7983 */ /* 0x000f280000300800 */
[----:B------:R-:W4:Y:S04]  /*9b60*/  LDL.LU R0, [R1] ;  /* 0x0000000001007983 */ /* 0x000f280000300800 */
[----:B------:R-:W4:Y:S04]  /*9b70*/  LDL.LU R4, [R1+0x4] ;  /* 0x0000040001047983 */ /* 0x000f280000300800 */
[----:B------:R-:W4:Y:S01]  /*9b80*/  LDL.LU R2, [R1+0x23ec] ;  /* 0x0023ec0001027983 */ /* 0x000f220000300800 */
[----:B------:R-:W-:-:S02]  /*9b90*/  ISETP.NE.AND P1, PT, R3, RZ, PT ;  /* 0x000000ff0300720c */ /* 0x000fc40003f25270 */
[----:B------:R-:W-:-:S04]  /*9ba0*/  LOP3.LUT R3, RZ, R3, RZ, 0x33, !PT ;  /* 0x00000003ff037212 */ /* 0x000fc800078e33ff */
[C---:B--2---:R-:W-:Y:S02]  /*9bb0*/  SEL R23, R3.reuse, R23, !P1 ;  /* 0x0000001703177207 */ /* 0x044fe40004800000 */
[C---:B---3--:R-:W-:Y:S02]  /*9bc0*/  SEL R22, R3.reuse, R22, !P1 ;  /* 0x0000001603167207 */ /* 0x048fe40004800000 */
[C---:B----4-:R-:W-:Y:S02]  /*9bd0*/  SEL R21, R3.reuse, R21, !P1 ;  /* 0x0000001503157207 */ /* 0x050fe40004800000 */
[C---:B------:R-:W-:Y:S02]  /*9be0*/  SEL R20, R3.reuse, R20, !P1 ;  /* 0x0000001403147207 */ /* 0x040fe40004800000 */
[C---:B------:R-:W-:Y:S02]  /*9bf0*/  SEL R19, R3.reuse, R19, !P1 ;  /* 0x0000001303137207 */ /* 0x040fe40004800000 */
[----:B------:R-:W-:-:S02]  /*9c00*/  SEL R18, R3, R18, !P1 ;  /* 0x0000001203127207 */ /* 0x000fc40004800000 */
[C---:B------:R-:W-:Y:S02]  /*9c10*/  SEL R17, R3.reuse, R17, !P1 ;  /* 0x0000001103117207 */ /* 0x040fe40004800000 */
[C---:B------:R-:W-:Y:S02]  /*9c20*/  SEL R16, R3.reuse, R16, !P1 ;  /* 0x0000001003107207 */ /* 0x040fe40004800000 */
[C---:B------:R-:W-:Y:S02]  /*9c30*/  SEL R15, R3.reuse, R15, !P1 ;  /* 0x0000000f030f7207 */ /* 0x040fe40004800000 */
[C---:B------:R-:W-:Y:S02]  /*9c40*/  SEL R14, R3.reuse, R14, !P1 ;  /* 0x0000000e030e7207 */ /* 0x040fe40004800000 */
[C---:B------:R-:W-:Y:S02]  /*9c50*/  SEL R13, R3.reuse, R13, !P1 ;  /* 0x0000000d030d7207 */ /* 0x040fe40004800000 */
[----:B------:R-:W-:-:S05]  /*9c60*/  SEL R2, R3, R2, !P1 ;  /* 0x0000000203027207 */ /* 0x000fca0004800000 */
[----:B------:R0:W-:Y:S04]  /*9c70*/  STL [R1+0x164], R2 ;  /* 0x0001640201007387 */ /* 0x0001e80000100800 */
[----:B0-----:R-:W2:Y:S04]  /*9c80*/  LDL.LU R2, [R1+0x8] ;  /* 0x0000080001027983 */ /* 0x001ea80000300800 */
[----:B------:R0:W-:Y:S04]  /*9c90*/  STL [R1+0x1cc], R23 ;  /* 0x0001cc1701007387 */ /* 0x0001e80000100800 */
[----:B0-----:R-:W3:Y:S04]  /*9ca0*/  LDL.LU R23, [R1+0x23e8] ;  /* 0x0023e80001177983 */ /* 0x001ee80000300800 */
[----:B------:R0:W-:Y:S04]  /*9cb0*/  STL [R1+0x1c8], R22 ;  /* 0x0001c81601007387 */ /* 0x0001e80000100800 */
[----:B0-----:R-:W4:Y:S04]  /*9cc0*/  LDL.LU R22, [R1+0x23e4] ;  /* 0x0023e40001167983 */ /* 0x001f280000300800 */
[----:B------:R0:W-:Y:S04]  /*9cd0*/  STL [R1+0x1c4], R21 ;  /* 0x0001c41501007387 */ /* 0x0001e80000100800 */
[----:B0-----:R-:W3:Y:S04]  /*9ce0*/  LDL.LU R21, [R1+0x23e0] ;  /* 0x0023e00001157983 */ /* 0x001ee80000300800 */
[----:B------:R0:W-:Y:S04]  /*9cf0*/  STL [R1+0x1c0], R20 ;  /* 0x0001c01401007387 */ /* 0x0001e80000100800 */
[----:B0-----:R-:W3:Y:S04]  /*9d00*/  LDL.LU R20, [R1+0x23dc] ;  /* 0x0023dc0001147983 */ /* 0x001ee80000300800 */
[----:B------:R0:W-:Y:S01]  /*9d10*/  STL [R1+0x1bc], R19 ;  /* 0x0001bc1301007387 */ /* 0x0001e20000100800 */
[----:B------:R-:W-:-:S03]  /*9d20*/  SEL R12, R3, R12, !P1 ;  /* 0x0000000c030c7207 */ /* 0x000fc60004800000 */
[----:B0-----:R-:W3:Y:S04]  /*9d30*/  LDL.LU R19, [R1+0x23d8] ;  /* 0x0023d80001137983 */ /* 0x001ee80000300800 */
[----:B------:R0:W-:Y:S01]  /*9d40*/  STL [R1+0x1b8], R18 ;  /* 0x0001b81201007387 */ /* 0x0001e20000100800 */
[----:B------:R-:W-:-:S03]  /*9d50*/  SEL R11, R3, R11, !P1 ;  /* 0x0000000b030b7207 */ /* 0x000fc60004800000 */
[----:B0-----:R-:W3:Y:S04]  /*9d60*/  LDL.LU R18, [R1+0x23d4] ;  /* 0x0023d40001127983 */ /* 0x001ee80000300800 */
[----:B------:R0:W-:Y:S01]  /*9d70*/  STL [R1+0x1b4], R17 ;  /* 0x0001b41101007387 */ /* 0x0001e20000100800 */
[----:B------:R-:W-:-:S03]  /*9d80*/  SEL R61, R3, R61, !P1 ;  /* 0x0000003d033d7207 */ /* 0x000fc60004800000 */
[----:B0-----:R-:W3:Y:S04]  /*9d90*/  LDL.LU R17, [R1+0x23d0] ;  /* 0x0023d00001117983 */ /* 0x001ee80000300800 */
[----:B------:R0:W-:Y:S04]  /*9da0*/  STL [R1+0x1b0], R16 ;  /* 0x0001b01001007387 */ /* 0x0001e80000100800 */
        /* <DEDUP_REMOVED lines=10> */
[----:B0-----:R-:W4:Y:S04]  /*9e50*/  LDL.LU R11, [R1+0x23b8] ;  /* 0x0023b800010b7983 */ /* 0x001f280000300800 */
[----:B------:R0:W-:Y:S04]  /*9e60*/  STL [R1+0x198], R61 ;  /* 0x0001983d01007387 */ /* 0x0001e80000100800 */
[----:B0-----:R-:W4:Y:S01]  /*9e70*/  LDL.LU R61, [R1+0x23b4] ;  /* 0x0023b400013d7983 */ /* 0x001f220000300800 */
[----:B------:R-:W-:-:S02]  /*9e80*/  SEL R0, R3, R0, !P1 ;  /* 0x0000000003007207 */ /* 0x000fc40004800000 */
[----:B--2---:R-:W-:-:S05]  /*9e90*/  SEL R2, R3, R2, !P1 ;  /* 0x0000000203027207 */ /* 0x004fca0004800000 */
[----:B------:R0:W-:Y:S02]  /*9ea0*/  STL [R1+0x194], R2 ;  /* 0x0001940201007387 */ /* 0x0001e40000100800 */
[----:B0-----:R-:W-:-:S05]  /*9eb0*/  SEL R2, R3, R4, !P1 ;  /* 0x0000000403027207 */ /* 0x001fca0004800000 */
[----:B------:R-:W-:Y:S04]  /*9ec0*/  STL [R1+0x190], R2 ;  /* 0x0001900201007387 */ /* 0x000fe80000100800 */
[----:B------:R3:W-:Y:S02]  /*9ed0*/  STL [R1+0x18c], R0 ;  /* 0x00018c0001007387 */ /* 0x0007e40000100800 */
[C---:B---3--:R-:W-:Y:S02]  /*9ee0*/  SEL R0, R3.reuse, R12, !P1 ;  /* 0x0000000c03007207 */ /* 0x048fe40004800000 */
[C---:B----4-:R-:W-:Y:S02]  /*9ef0*/  SEL R2, R3.reuse, R11, !P1 ;  /* 0x0000000b03027207 */ /* 0x050fe40004800000 */
[----:B------:R-:W-:-:S05]  /*9f00*/  SEL R4, R3, R61, !P1 ;  /* 0x0000003d03047207 */ /* 0x000fca0004800000 */
[----:B------:R0:W-:Y:S04]  /*9f10*/  STL [R1+0x188], R4 ;  /* 0x0001880401007387 */ /* 0x0001e80000100800 */
[----:B------:R1:W-:Y:S01]  /*9f20*/  STL [R1+0x184], R2 ;  /* 0x0001840201007387 */ /* 0x0003e20000100800 */
[----:B0-----:R-:W-:-:S03]  /*9f30*/  SEL R4, R3, R13, !P1 ;  /* 0x0000000d03047207 */ /* 0x001fc60004800000 */
[----:B------:R0:W-:Y:S01]  /*9f40*/  STL [R1+0x180], R0 ;  /* 0x0001800001007387 */ /* 0x0001e20000100800 */
[----:B-1----:R-:W-:-:S03]  /*9f50*/  SEL R2, R3, R14, !P1 ;  /* 0x0000000e03027207 */ /* 0x002fc60004800000 */
        /* <DEDUP_REMOVED lines=20> */
[----:B------:R-:W2:Y:S04]  /*a0a0*/  LDL.LU R24, [R1+0x104] ;  /* 0x0001040001187983 */ /* 0x000ea80000300800 */
[----:B------:R-:W-:Y:S04]  /*a0b0*/  STL [R1+0x150], R2 ;  /* 0x0001500201007387 */ /* 0x000fe80000100800 */
[----:B------:R-:W3:Y:S04]  /*a0c0*/  LDL.LU R13, [R1+0x108] ;  /* 0x00010800010d7983 */ /* 0x000ee80000300800 */
[----:B------:R1:W-:Y:S01]  /*a0d0*/  STL [R1+0x148], R0 ;  /* 0x0001480001007387 */ /* 0x0003e20000100800 */
[----:B0-----:R-:W-:-:S02]  /*a0e0*/  SEL R4, R3, R26, !P1 ;  /* 0x0000001a03047207 */ /* 0x001fc40004800000 */
[C---:B-1----:R-:W-:Y:S02]  /*a0f0*/  SEL R0, R3.reuse, R25, !P1 ;  /* 0x0000001903007207 */ /* 0x042fe40004800000 */
[----:B------:R-:W4:Y:S04]  /*a100*/  LDL.LU R25, [R1+0xf0] ;  /* 0x0000f00001197983 */ /* 0x000f280000300800 */
[----:B------:R-:W2:Y:S04]  /*a110*/  LDL.LU R23, [R1+0x100] ;  /* 0x0001000001177983 */ /* 0x000ea80000300800 */
[----:B------:R0:W-:Y:S04]  /*a120*/  STL [R1+0x140], R0 ;  /* 0x0001400001007387 */ /* 0x0001e80000100800 */
[----:B------:R-:W2:Y:S04]  /*a130*/  LDL.LU R22, [R1+0xf8] ;  /* 0x0000f80001167983 */ /* 0x000ea80000300800 */
[----:B------:R-:W2:Y:S04]  /*a140*/  LDL.LU R21, [R1+0xfc] ;  /* 0x0000fc0001157983 */ /* 0x000ea80000300800 */
[----:B------:R-:W2:Y:S01]  /*a150*/  LDL.LU R20, [R1+0x1d4] ;  /* 0x0001d40001147983 */ /* 0x000ea20000300800 */
[----:B------:R-:W-:-:S03]  /*a160*/  SEL R2, R3, R27, !P1 ;  /* 0x0000001b03027207 */ /* 0x000fc60004800000 */
[----:B------:R-:W2:Y:S04]  /*a170*/  LDL.LU R19, [R1+0x1d0] ;  /* 0x0001d00001137983 */ /* 0x000ea80000300800 */
[----:B------:R-:W2:Y:S04]  /*a180*/  LDL.LU R18, [R1+0xe8] ;  /* 0x0000e80001127983 */ /* 0x000ea80000300800 */
[----:B------:R-:W2:Y:S04]  /*a190*/  LDL.LU R12, [R1+0xe4] ;  /* 0x0000e400010c7983 */ /* 0x000ea80000300800 */
[----:B0-----:R-:W2:Y:S04]  /*a1a0*/  LDL.LU R0, [R1+0xe0] ;  /* 0x0000e00001007983 */ /* 0x001ea80000300800 */
[----:B------:R-:W2:Y:S04]  /*a1b0*/  LDL.LU R26, [R1+0x110] ;  /* 0x00011000011a7983 */ /* 0x000ea80000300800 */
[----:B------:R0:W-:Y:S04]  /*a1c0*/  STL [R1+0x13c], R4 ;  /* 0x00013c0401007387 */ /* 0x0001e80000100800 */
[----:B------:R-:W2:Y:S04]  /*a1d0*/  LDL.LU R27, [R1+0x10c] ;  /* 0x00010c00011b7983 */ /* 0x000ea80000300800 */
[----:B------:R-:W2:Y:S01]  /*a1e0*/  LDL.LU R17, [R1+0xdc] ;  /* 0x0000dc0001117983 */ /* 0x000ea20000300800 */
[----:B0-----:R-:W-:-:S03]  /*a1f0*/  SEL R4, R3, R28, !P1 ;  /* 0x0000001c03047207 */ /* 0x001fc60004800000 */
[----:B------:R0:W-:Y:S04]  /*a200*/  STL [R1+0x138], R2 ;  /* 0x0001380201007387 */ /* 0x0001e80000100800 */
[----:B------:R-:W2:Y:S04]  /*a210*/  LDL.LU R16, [R1+0xd8] ;  /* 0x0000d80001107983 */ /* 0x000ea80000300800 */
[----:B------:R-:W2:Y:S01]  /*a220*/  LDL.LU R15, [R1+0xd0] ;  /* 0x0000d000010f7983 */ /* 0x000ea20000300800 */
[----:B0-----:R-:W-:-:S03]  /*a230*/  SEL R2, R3, R29, !P1 ;  /* 0x0000001d03027207 */ /* 0x001fc60004800000 */
[----:B------:R-:W2:Y:S04]  /*a240*/  LDL.LU R61, [R1+0xcc] ;  /* 0x0000cc00013d7983 */ /* 0x000ea80000300800 */
[----:B------:R-:W2:Y:S04]  /*a250*/  LDL.LU R28, [R1+0xd4] ;  /* 0x0000d400011c7983 */ /* 0x000ea80000300800 */
[----:B------:R0:W-:Y:S04]  /*a260*/  STL [R1+0x134], R4 ;  /* 0x0001340401007387 */ /* 0x0001e80000100800 */
[----:B------:R-:W2:Y:S04]  /*a270*/  LDL.LU R29, [R1+0xa8] ;  /* 0x0000a800011d7983 */ /* 0x000ea80000300800 */
[----:B------:R-:W3:Y:S04]  /*a280*/  LDL.LU R11, [R1+0xc8] ;  /* 0x0000c800010b7983 */ /* 0x000ee80000300800 */
[----:B------:R1:W-:Y:S01]  /*a290*/  STL [R1+0x130], R2 ;  /* 0x0001300201007387 */ /* 0x0003e20000100800 */
[----:B0-----:R-:W-:-:S03]  /*a2a0*/  SEL R4, R3, R30, !P1 ;  /* 0x0000001e03047207 */ /* 0x001fc60004800000 */
[----:B-1----:R-:W3:Y:S04]  /*a2b0*/  LDL.LU R2, [R1+0xbc] ;  /* 0x0000bc0001027983 */ /* 0x002ee80000300800 */
[----:B------:R0:W-:Y:S04]  /*a2c0*/  STL [R1+0x12c], R4 ;  /* 0x00012c0401007387 */ /* 0x0001e80000100800 */
[----:B0-----:R-:W3:Y:S01]  /*a2d0*/  LDL.LU R4, [R1+0xb8] ;  /* 0x0000b80001047983 */ /* 0x001ee20000300800 */
[C---:B------:R-:W-:Y:S02]  /*a2e0*/  SEL R14, R3.reuse, R31, !P1 ;  /* 0x0000001f030e7207 */ /* 0x040fe40004800000 */
[----:B------:R-:W-:-:S03]  /*a2f0*/  SEL R31, R3, R32, !P1 ;  /* 0x00000020031f7207 */ /* 0x000fc60004800000 */
[----:B------:R0:W-:Y:S04]  /*a300*/  STL [R1+0x128], R14 ;  /* 0x0001280e01007387 */ /* 0x0001e80000100800 */
[----:B0-----:R-:W3:Y:S04]  /*a310*/  LDL.LU R14, [R1+0xb0] ;  /* 0x0000b000010e7983 */ /* 0x001ee80000300800 */
[----:B------:R-:W-:Y:S01]  /*a320*/  STL [R1+0x124], R31 ;  /* 0x0001241f01007387 */ /* 0x000fe20000100800 */
[C---:B--2---:R-:W-:Y:S02]  /*a330*/  SEL R30, R3.reuse, R29, !P1 ;  /* 0x0000001d031e7207 */ /* 0x044fe40004800000 */
[----:B------:R-:W-:-:S02]  /*a340*/  SEL R29, R3, R28, !P1 ;  /* 0x0000001c031d7207 */ /* 0x000fc40004800000 */
[C---:B------:R-:W-:Y:S02]  /*a350*/  SEL R28, R3.reuse, R27, !P1 ;  /* 0x0000001b031c7207 */ /* 0x040fe40004800000 */
[C---:B------:R-:W-:Y:S01]  /*a360*/  SEL R27, R3.reuse, R26, !P1 ;  /* 0x0000001a031b7207 */ /* 0x040fe20004800000 */
[----:B------:R-:W-:Y:S01]  /*a370*/  STL [R1+0x120], R30 ;  /* 0x0001201e01007387 */ /* 0x000fe20000100800 */
[C---:B----4-:R-:W-:Y:S02]  /*a380*/  SEL R26, R3.reuse, R25, !P1 ;  /* 0x00000019031a7207 */ /* 0x050fe40004800000 */
[C---:B------:R-:W-:Y:S01]  /*a390*/  SEL R25, R3.reuse, R24, !P1 ;  /* 0x0000001803197207 */ /* 0x040fe20004800000 */
[----:B------:R-:W-:Y:S01]  /*a3a0*/  STL [R1+0x11c], R29 ;  /* 0x00011c1d01007387 */ /* 0x000fe20000100800 */
[----:B---3--:R-:W-:-:S03]  /*a3b0*/  SEL R24, R3, R13, !P1 ;  /* 0x0000000d03187207 */ /* 0x008fc60004800000 */
[----:B------:R-:W-:Y:S04]  /*a3c0*/  STL [R1+0x118], R28 ;  /* 0x0001181c01007387 */ /* 0x000fe80000100800 */
[----:B------:R-:W-:Y:S04]  /*a3d0*/  STL [R1+0x114], R27 ;  /* 0x0001141b01007387 */ /* 0x000fe80000100800 */
[----:B------:R-:W-:Y:S04]  /*a3e0*/  STL [R1+0x110], R26 ;  /* 0x0001101a01007387 */ /* 0x000fe80000100800 */
[----:B------:R-:W2:Y:S04]  /*a3f0*/  LDL.LU R13, [R1+0xa0] ;  /* 0x0000a000010d7983 */ /* 0x000ea80000300800 */
[----:B------:R0:W-:Y:S04]  /*a400*/  STL [R1+0x10c], R25 ;  /* 0x00010c1901007387 */ /* 0x0001e80000100800 */
[----:B------:R1:W-:Y:S01]  /*a410*/  STL [R1+0x108], R24 ;  /* 0x0001081801007387 */ /* 0x0003e20000100800 */
[----:B0-----:R-:W-:-:S02]  /*a420*/  SEL R25, R3, R23, !P1 ;  /* 0x0000001703197207 */ /* 0x001fc40004800000 */
[C---:B------:R-:W-:Y:S02]  /*a430*/  SEL R23, R3.reuse, R21, !P1 ;  /* 0x0000001503177207 */ /* 0x040fe40004800000 */
[C---:B-1----:R-:W-:Y:S02]  /*a440*/  SEL R24, R3.reuse, R22, !P1 ;  /* 0x0000001603187207 */ /* 0x042fe40004800000 */
[C---:B------:R-:W-:Y:S01]  /*a450*/  SEL R22, R3.reuse, R20, !P1 ;  /* 0x0000001403167207 */ /* 0x040fe20004800000 */
[----:B------:R-:W-:Y:S01]  /*a460*/  STL [R1+0x104], R25 ;  /* 0x0001041901007387 */ /* 0x000fe20000100800 */
[C---:B------:R-:W-:Y:S02]  /*a470*/  SEL R21, R3.reuse, R19, !P1 ;  /* 0x0000001303157207 */ /* 0x040fe40004800000 */
[C---:B------:R-:W-:Y:S01]  /*a480*/  SEL R20, R3.reuse, R18, !P1 ;  /* 0x0000001203147207 */ /* 0x040fe20004800000 */
[----:B------:R-:W-:Y:S01]  /*a490*/  STL [R1+0x100], R24 ;  /* 0x0001001801007387 */ /* 0x000fe20000100800 */
[----:B------:R-:W-:-:S03]  /*a4a0*/  SEL R19, R3, R12, !P1 ;  /* 0x0000000c03137207 */ /* 0x000fc60004800000 */
[----:B------:R-:W-:Y:S01]  /*a4b0*/  STL [R1+0xfc], R23 ;  /* 0x0000fc1701007387 */ /* 0x000fe20000100800 */
[----:B------:R-:W-:-:S03]  /*a4c0*/  SEL R18, R3, R0, !P1 ;  /* 0x0000000003127207 */ /* 0x000fc60004800000 */
[----:B------:R-:W-:Y:S04]  /*a4d0*/  STL [R1+0xf8], R22 ;  /* 0x0000f81601007387 */ /* 0x000fe80000100800 */
[----:B------:R-:W-:Y:S04]  /*a4e0*/  STL [R1+0xf0], R21 ;  /* 0x0000f01501007387 */ /* 0x000fe80000100800 */
[----:B------:R-:W-:Y:S04]  /*a4f0*/  STL [R1+0xe8], R20 ;  /* 0x0000e81401007387 */ /* 0x000fe80000100800 */
[----:B------:R-:W3:Y:S04]  /*a500*/  LDL.LU R12, [R1+0xa4] ;  /* 0x0000a400010c7983 */ /* 0x000ee80000300800 */
[----:B------:R-:W-:Y:S04]  /*a510*/  STL [R1+0xe4], R19 ;  /* 0x0000e41301007387 */ /* 0x000fe80000100800 */
[----:B------:R-:W4:Y:S04]  /*a520*/  LDL.LU R0, [R1+0x14c] ;  /* 0x00014c0001007983 */ /* 0x000f280000300800 */
[----:B------:R0:W-:Y:S02]  /*a530*/  STL [R1+0xe0], R18 ;  /* 0x0000e01201007387 */ /* 0x0001e40000100800 */
[----:B0-----:R-:W-:-:S02]  /*a540*/  SEL R18, R3, R17, !P1 ;  /* 0x0000001103127207 */ /* 0x001fc40004800000 */
[C---:B------:R-:W-:Y:S02]  /*a550*/  SEL R17, R3.reuse, R16, !P1 ;  /* 0x0000001003117207 */ /* 0x040fe40004800000 */
[C---:B------:R-:W-:Y:S01]  /*a560*/  SEL R16, R3.reuse, R15, !P1 ;  /* 0x0000000f03107207 */ /* 0x040fe20004800000 */
[----:B------:R-:W-:Y:S01]  /*a570*/  STL [R1+0xdc], R18 ;  /* 0x0000dc1201007387 */ /* 0x000fe20000100800 */
[----:B------:R-:W-:-:S03]  /*a580*/  SEL R15, R3, R61, !P1 ;  /* 0x0000003d030f7207 */ /* 0x000fc60004800000 */
[----:B------:R-:W-:Y:S04]  /*a590*/  STL [R1+0xd8], R17 ;  /* 0x0000d81101007387 */ /* 0x000fe80000100800 */
[----:B------:R-:W4:Y:S04]  /*a5a0*/  LDL.LU R30, [R1+0x144] ;  /* 0x00014400011e7983 */ /* 0x000f280000300800 */
[----:B------:R0:W-:Y:S04]  /*a5b0*/  STL [R1+0xd4], R16 ;  /* 0x0000d41001007387 */ /* 0x0001e80000100800 */
[----:B------:R-:W4:Y:S04]  /*a5c0*/  LDL.LU R61, [R1+0x9c] ;  /* 0x00009c00013d7983 */ /* 0x000f280000300800 */
[----:B------:R1:W-:Y:S01]  /*a5d0*/  STL [R1+0xd0], R15 ;  /* 0x0000d00f01007387 */ /* 0x0003e20000100800 */
[----:B0-----:R-:W-:-:S02]  /*a5e0*/  SEL R16, R3, R2, !P1 ;  /* 0x0000000203107207 */ /* 0x001fc40004800000 */
[C---:B-1----:R-:W-:Y:S02]  /*a5f0*/  SEL R15, R3.reuse, R11, !P1 ;  /* 0x0000000b030f7207 */ /* 0x042fe40004800000 */
[----:B------:R-:W4:Y:S04]  /*a600*/  LDL.LU R11, [R1+0x98] ;  /* 0x00009800010b7983 */ /* 0x000f280000300800 */
[----:B------:R0:W-:Y:S04]  /*a610*/  STL [R1+0xcc], R15 ;  /* 0x0000cc0f01007387 */ /* 0x0001e80000100800 */
[----:B------:R-:W4:Y:S04]  /*a620*/  LDL.LU R2, [R1+0x94] ;  /* 0x0000940001027983 */ /* 0x000f280000300800 */
[----:B------:R1:W-:Y:S01]  /*a630*/  STL [R1+0xc8], R16 ;  /* 0x0000c81001007387 */ /* 0x0003e20000100800 */
[----:B0-----:R-:W-:-:S03]  /*a640*/  SEL R15, R3, R4, !P1 ;  /* 0x00000004030f7207 */ /* 0x001fc60004800000 */
[----:B------:R-:W4:Y:S01]  /*a650*/  LDL.LU R4, [R1+0x90] ;  /* 0x0000900001047983 */ /* 0x000f220000300800 */
[----:B------:R-:W-:-:S03]  /*a660*/  SEL R14, R3, R14, !P1 ;  /* 0x0000000e030e7207 */ /* 0x000fc60004800000 */
[----:B------:R0:W-:Y:S04]  /*a670*/  STL [R1+0xbc], R15 ;  /* 0x0000bc0f01007387 */ /* 0x0001e80000100800 */
[----:B------:R-:W4:Y:S04]  /*a680*/  LDL.LU R29, [R1+0x8c] ;  /* 0x00008c00011d7983 */ /* 0x000f280000300800 */
[----:B------:R-:W4:Y:S04]  /*a690*/  LDL.LU R28, [R1+0x88] ;  /* 0x00008800011c7983 */ /* 0x000f280000300800 */
[----:B------:R0:W-:Y:S04]  /*a6a0*/  STL [R1+0xb8], R14 ;  /* 0x0000b80e01007387 */ /* 0x0001e80000100800 */
[----:B------:R-:W4:Y:S04]  /*a6b0*/  LDL.LU R27, [R1+0x80] ;  /* 0x00008000011b7983 */ /* 0x000f280000300800 */
[----:B------:R-:W4:Y:S04]  /*a6c0*/  LDL.LU R26, [R1+0x74] ;  /* 0x00007400011a7983 */ /* 0x000f280000300800 */
[----:B------:R-:W4:Y:S04]  /*a6d0*/  LDL.LU R25, [R1+0x70] ;  /* 0x0000700001197983 */ /* 0x000f280000300800 */
[----:B------:R-:W4:Y:S04]  /*a6e0*/  LDL.LU R24, [R1+0xf4] ;  /* 0x0000f40001187983 */ /* 0x000f280000300800 */
[----:B------:R-:W4:Y:S04]  /*a6f0*/  LDL.LU R23, [R1+0xec] ;  /* 0x0000ec0001177983 */ /* 0x000f280000300800 */
[----:B------:R-:W4:Y:S04]  /*a700*/  LDL.LU R22, [R1+0x68] ;  /* 0x0000680001167983 */ /* 0x000f280000300800 */
[----:B------:R-:W4:Y:S01]  /*a710*/  LDL.LU R21, [R1+0xc0] ;  /* 0x0000c00001157983 */ /* 0x000f220000300800 */
[----:B--2---:R-:W-:-:S05]  /*a720*/  SEL R13, R3, R13, !P1 ;  /* 0x0000000d030d7207 */ /* 0x004fca0004800000 */
[----:B------:R2:W-:Y:S04]  /*a730*/  STL [R1+0xb0], R13 ;  /* 0x0000b00d01007387 */ /* 0x0005e80000100800 */
[----:B------:R-:W4:Y:S04]  /*a740*/  LDL.LU R20, [R1+0xc4] ;  /* 0x0000c40001147983 */ /* 0x000f280000300800 */
[----:B------:R-:W4:Y:S04]  /*a750*/  LDL.LU R19, [R1+0xb4] ;  /* 0x0000b40001137983 */ /* 0x000f280000300800 */
[----:B------:R-:W4:Y:S04]  /*a760*/  LDL.LU R18, [R1+0xac] ;  /* 0x0000ac0001127983 */ /* 0x000f280000300800 */
[----:B------:R-:W4:Y:S04]  /*a770*/  LDL.LU R17, [R1+0x84] ;  /* 0x0000840001117983 */ /* 0x000f280000300800 */
[----:B-1----:R-:W4:Y:S04]  /*a780*/  LDL.LU R16, [R1+0x7c] ;  /* 0x00007c0001107983 */ /* 0x002f280000300800 */
[----:B0-----:R-:W4:Y:S04]  /*a790*/  LDL.LU R15, [R1+0x78] ;  /* 0x00007800010f7983 */ /* 0x001f280000300800 */
[----:B------:R-:W4:Y:S01]  /*a7a0*/  LDL.LU R14, [R1+0x58] ;  /* 0x00005800010e7983 */ /* 0x000f220000300800 */
[----:B---3--:R-:W-:-:S05]  /*a7b0*/  SEL R12, R3, R12, !P1 ;  /* 0x0000000c030c7207 */ /* 0x008fca0004800000 */
[----:B------:R0:W-:Y:S01]  /*a7c0*/  STL [R1+0xa8], R12 ;  /* 0x0000a80c01007387 */ /* 0x0001e20000100800 */
[----:B----4-:R-:W-:-:S03]  /*a7d0*/  SEL R0, R3, R0, !P1 ;  /* 0x0000000003007207 */ /* 0x010fc60004800000 */
[----:B--2---:R-:W2:Y:S04]  /*a7e0*/  LDL.LU R13, [R1+0x60] ;  /* 0x00006000010d7983 */ /* 0x004ea80000300800 */
[----:B------:R1:W-:Y:S04]  /*a7f0*/  STL [R1+0xa4], R0 ;  /* 0x0000a40001007387 */ /* 0x0003e80000100800 */
[----:B0-----:R-:W3:Y:S04]  /*a800*/  LDL.LU R12, [R1+0x64] ;  /* 0x00006400010c7983 */ /* 0x001ee80000300800 */
[----:B-1----:R-:W4:Y:S01]  /*a810*/  LDL.LU R0, [R1+0x5c] ;  /* 0x00005c0001007983 */ /* 0x002f220000300800 */
[----:B------:R-:W-:-:S02]  /*a820*/  SEL R31, R3, R30, !P1 ;  /* 0x0000001e031f7207 */ /* 0x000fc40004800000 */
[C---:B------:R-:W-:Y:S02]  /*a830*/  SEL R30, R3.reuse, R61, !P1 ;  /* 0x0000003d031e7207 */ /* 0x040fe40004800000 */
[----:B------:R-:W4:Y:S04]  /*a840*/  LDL.LU R61, [R1+0x50] ;  /* 0x00005000013d7983 */ /* 0x000f280000300800 */
[----:B------:R0:W-:Y:S04]  /*a850*/  STL [R1+0xa0], R31 ;  /* 0x0000a01f01007387 */ /* 0x0001e80000100800 */
[----:B------:R1:W-:Y:S01]  /*a860*/  STL [R1+0x9c], R30 ;  /* 0x00009c1e01007387 */ /* 0x0003e20000100800 */
[----:B0-----:R-:W-:-:S03]  /*a870*/  SEL R31, R3, R11, !P1 ;  /* 0x0000000b031f7207 */ /* 0x001fc60004800000 */
[----:B------:R-:W4:Y:S04]  /*a880*/  LDL.LU R11, [R1+0x54] ;  /* 0x00005400010b7983 */ /* 0x000f280000300800 */
[----:B------:R0:W-:Y:S01]  /*a890*/  STL [R1+0x98], R31 ;  /* 0x0000981f01007387 */ /* 0x0001e20000100800 */
[----:B-1----:R-:W-:-:S03]  /*a8a0*/  SEL R30, R3, R2, !P1 ;  /* 0x00000002031e7207 */ /* 0x002fc60004800000 */
[----:B------:R-:W4:Y:S04]  /*a8b0*/  LDL.LU R2, [R1+0x4c] ;  /* 0x00004c0001027983 */ /* 0x000f280000300800 */
[----:B------:R1:W-:Y:S01]  /*a8c0*/  STL [R1+0x94], R30 ;  /* 0x0000941e01007387 */ /* 0x0003e20000100800 */
[----:B0-----:R-:W-:-:S03]  /*a8d0*/  SEL R31, R3, R4, !P1 ;  /* 0x00000004031f7207 */ /* 0x001fc60004800000 */
[----:B------:R-:W4:Y:S01]  /*a8e0*/  LDL.LU R4, [R1+0x44] ;  /* 0x0000440001047983 */ /* 0x000f220000300800 */
[----:B-1----:R-:W-:-:S03]  /*a8f0*/  SEL R30, R3, R29, !P1 ;  /* 0x0000001d031e7207 */ /* 0x002fc60004800000 */
[----:B------:R-:W-:Y:S01]  /*a900*/  STL [R1+0x90], R31 ;  /* 0x0000901f01007387 */ /* 0x000fe20000100800 */
[----:B------:R-:W-:-:S03]  /*a910*/  SEL R29, R3, R28, !P1 ;  /* 0x0000001c031d7207 */ /* 0x000fc60004800000 */
        /* <DEDUP_REMOVED lines=9> */
[C---:B------:R-:W-:Y:S02]  /*a9b0*/  SEL R24, R3.reuse, R23, !P1 ;  /* 0x0000001703187207 */ /* 0x040fe40004800000 */
[C---:B------:R-:W-:Y:S02]  /*a9c0*/  SEL R23, R3.reuse, R33, !P1 ;  /* 0x0000002103177207 */ /* 0x040fe40004800000 */
[C---:B------:R-:W-:Y:S01]  /*a9d0*/  SEL R22, R3.reuse, R22, !P1 ;  /* 0x0000001603167207 */ /* 0x040fe20004800000 */
[----:B------:R-:W-:Y:S01]  /*a9e0*/  STL [R1+0x6c], R25 ;  /* 0x00006c1901007387 */ /* 0x000fe20000100800 */
[----:B------:R-:W-:-:S03]  /*a9f0*/  SEL R21, R3, R21, !P1 ;  /* 0x0000001503157207 */ /* 0x000fc60004800000 */
[----:B------:R-:W-:Y:S04]  /*aa00*/  STL [R1+0x48], R24 ;  /* 0x0000481801007387 */ /* 0x000fe80000100800 */
[----:B------:R-:W-:Y:S04]  /*aa10*/  STL [R1+0x40], R23 ;  /* 0x0000401701007387 */ /* 0x000fe80000100800 */
[----:B------:R-:W-:Y:S04]  /*aa20*/  STL [R1+0x3c], R22 ;  /* 0x00003c1601007387 */ /* 0x000fe80000100800 */
[----:B------:R-:W-:Y:S01]  /*aa30*/  STL [R1+0x38], R21 ;  /* 0x0000381501007387 */ /* 0x000fe20000100800 */
[----:B------:R-:W-:-:S02]  /*aa40*/  SEL R20, R3, R20, !P1 ;  /* 0x0000001403147207 */ /* 0x000fc40004800000 */
[----:B------:R-:W-:-:S03]  /*aa50*/  SEL R19, R3, R19, !P1 ;  /* 0x0000001303137207 */ /* 0x000fc60004800000 */
[----:B------:R-:W-:Y:S01]  /*aa60*/  STL [R1+0x34], R20 ;  /* 0x0000341401007387 */ /* 0x000fe20000100800 */
[----:B------:R-:W-:-:S03]  /*aa70*/  SEL R18, R3, R18, !P1 ;  /* 0x0000001203127207 */ /* 0x000fc60004800000 */
[----:B------:R-:W-:Y:S01]  /*aa80*/  STL [R1+0x30], R19 ;  /* 0x0000301301007387 */ /* 0x000fe20000100800 */
[----:B------:R-:W-:-:S03]  /*aa90*/  SEL R17, R3, R17, !P1 ;  /* 0x0000001103117207 */ /* 0x000fc60004800000 */
[----:B------:R-:W-:Y:S01]  /*aaa0*/  STL [R1+0x2c], R18 ;  /* 0x00002c1201007387 */ /* 0x000fe20000100800 */
[----:B------:R-:W-:-:S03]  /*aab0*/  SEL R16, R3, R16, !P1 ;  /* 0x0000001003107207 */ /* 0x000fc60004800000 */
[----:B------:R0:W-:Y:S01]  /*aac0*/  STL [R1+0x28], R17 ;  /* 0x0000281101007387 */ /* 0x0001e20000100800 */
[----:B------:R-:W-:-:S03]  /*aad0*/  SEL R15, R3, R15, !P1 ;  /* 0x0000000f030f7207 */ /* 0x000fc60004800000 */
[----:B------:R1:W-:Y:S04]  /*aae0*/  STL [R1+0x24], R16 ;  /* 0x0000241001007387 */ /* 0x0003e80000100800 */
[----:B------:R1:W-:Y:S01]  /*aaf0*/  STL [R1+0x20], R15 ;  /* 0x0000200f01007387 */ /* 0x0003e20000100800 */
[C---:B0-----:R-:W-:Y:S02]  /*ab00*/  SEL R17, R3.reuse, R34, !P1 ;  /* 0x0000002203117207 */ /* 0x041fe40004800000 */
[C---:B-1----:R-:W-:Y:S02]  /*ab10*/  SEL R16, R3.reuse, R35, !P1 ;  /* 0x0000002303107207 */ /* 0x042fe40004800000 */
[C---:B------:R-:W-:Y:S01]  /*ab20*/  SEL R15, R3.reuse, R14, !P1 ;  /* 0x0000000e030f7207 */ /* 0x040fe20004800000 */
[----:B------:R-:W-:Y:S04]  /*ab30*/  STL [R1+0x1c], R17 ;  /* 0x00001c1101007387 */ /* 0x000fe80000100800 */
[----:B------:R0:W-:Y:S01]  /*ab40*/  STL [R1+0x18], R16 ;  /* 0x0000181001007387 */ /* 0x0001e20000100800 */
[----:B--2---:R-:W-:-:S03]  /*ab50*/  SEL R14, R3, R13, !P1 ;  /* 0x0000000d030e7207 */ /* 0x004fc60004800000 */
[----:B------:R1:W-:Y:S01]  /*ab60*/  STL [R1+0x14], R15 ;  /* 0x0000140f01007387 */ /* 0x0003e20000100800 */
[----:B0-----:R-:W0:Y:S01]  /*ab70*/  LDC R16, c[0x0][0x3ac] ;  /* 0x0000eb00ff107b82 */ /* 0x001e220000000800 */
[C---:B---3--:R-:W-:Y:S02]  /*ab80*/  SEL R13, R3.reuse, R12, !P1 ;  /* 0x0000000c030d7207 */ /* 0x048fe40004800000 */
[----:B------:R2:W-:Y:S01]  /*ab90*/  STL [R1+0x10], R14 ;  /* 0x0000100e01007387 */ /* 0x0005e20000100800 */
[C---:B----4-:R-:W-:Y:S02]  /*aba0*/  SEL R12, R3.reuse, R0, !P1 ;  /* 0x00000000030c7207 */ /* 0x050fe40004800000 */
[C---:B------:R-:W-:Y:S01]  /*abb0*/  SEL R0, R3.reuse, R36, !P1 ;  /* 0x0000002403007207 */ /* 0x040fe20004800000 */
[----:B------:R3:W-:Y:S04]  /*abc0*/  STL [R1+0xc], R13 ;  /* 0x00000c0d01007387 */ /* 0x0007e80000100800 */
[----:B------:R-:W-:Y:S04]  /*abd0*/  STL [R1+0x2348], R0 ;  /* 0x0023480001007387 */ /* 0x000fe80000100800 */
[----:B------:R4:W-:Y:S01]  /*abe0*/  STL [R1+0x4], R12 ;  /* 0x0000040c01007387 */ /* 0x0009e20000100800 */
[----:B------:R-:W-:-:S05]  /*abf0*/  SEL R61, R3, R61, !P1 ;  /* 0x0000003d033d7207 */ /* 0x000fca0004800000 */
[----:B------:R-:W-:Y:S01]  /*ac00*/  STL [R1+0x234c], R61 ;  /* 0x00234c3d01007387 */ /* 0x000fe20000100800 */
[C---:B------:R-:W-:Y:S02]  /*ac10*/  SEL R36, R3.reuse, R11, !P1 ;  /* 0x0000000b03247207 */ /* 0x040fe40004800000 */
[----:B------:R-:W-:-:S03]  /*ac20*/  SEL R35, R3, R2, !P1 ;  /* 0x0000000203237207 */ /* 0x000fc60004800000 */
[----:B------:R-:W-:Y:S04]  /*ac30*/  STL [R1+0x2350], R36 ;  /* 0x0023502401007387 */ /* 0x000fe80000100800 */
[----:B------:R-:W-:Y:S04]  /*ac40*/  STL [R1+0x2354], R35 ;  /* 0x0023542301007387 */ /* 0x000fe80000100800 */
[----:B-1----:R-:W4:Y:S01]  /*ac50*/  LDL.LU R15, [R1+0x21c] ;  /* 0x00021c00010f7983 */ /* 0x002f220000300800 */
[----:B------:R-:W-:-:S03]  /*ac60*/  SEL R34, R3, R4, !P1 ;  /* 0x0000000403227207 */ /* 0x000fc60004800000 */
[----:B--2---:R-:W2:Y:S04]  /*ac70*/  LDL.LU R14, [R1+0x218] ;  /* 0x00021800010e7983 */ /* 0x004ea80000300800 */
[----:B------:R-:W2:Y:S04]  /*ac80*/  LDL.LU R4, [R1+0x214] ;  /* 0x0002140001047983 */ /* 0x000ea80000300800 */
[----:B---3--:R-:W3:Y:S04]  /*ac90*/  LDL.LU R13, [R1+0x210] ;  /* 0x00021000010d7983 */ /* 0x008ee80000300800 */
[----:B------:R-:W3:Y:S01]  /*aca0*/  LDL.LU R11, [R1+0x164] ;  /* 0x00016400010b7983 */ /* 0x000ee20000300800 */
[----:B----4-:R-:W1:Y:S01]  /*acb0*/  S2R R12, SR_TID.X ;  /* 0x00000000000c7919 */ /* 0x010e620000002100 */
[----:B------:R-:W-:-:S02]  /*acc0*/  SEL R37, R3, R37, !P1 ;  /* 0x0000002503257207 */ /* 0x000fc40004800000 */
[C---:B------:R-:W-:Y:S02]  /*acd0*/  SEL R38, R3.reuse, R38, !P1 ;  /* 0x0000002603267207 */ /* 0x040fe40004800000 */
[C---:B------:R-:W-:Y:S01]  /*ace0*/  SEL R39, R3.reuse, R39, !P1 ;  /* 0x0000002703277207 */ /* 0x040fe20004800000 */
[----:B------:R-:W-:Y:S01]  /*acf0*/  STL [R1+0x2358], R34 ;  /* 0x0023582201007387 */ /* 0x000fe20000100800 */
[C---:B------:R-:W-:Y:S02]  /*ad00*/  SEL R40, R3.reuse, R40, !P1 ;  /* 0x0000002803287207 */ /* 0x040fe40004800000 */
[C---:B------:R-:W-:Y:S01]  /*ad10*/  SEL R41, R3.reuse, R41, !P1 ;  /* 0x0000002903297207 */ /* 0x040fe20004800000 */
[----:B------:R-:W-:Y:S01]  /*ad20*/  STL [R1+0x235c], R37 ;  /* 0x00235c2501007387 */ /* 0x000fe20000100800 */
[C---:B------:R-:W-:Y:S02]  /*ad30*/  SEL R42, R3.reuse, R42, !P1 ;  /* 0x0000002a032a7207 */ /* 0x040fe40004800000 */
[C---:B------:R-:W-:Y:S01]  /*ad40*/  SEL R43, R3.reuse, R43, !P1 ;  /* 0x0000002b032b7207 */ /* 0x040fe20004800000 */
[----:B------:R-:W-:Y:S01]  /*ad50*/  STL [R1+0x2360], R38 ;  /* 0x0023602601007387 */ /* 0x000fe20000100800 */
[----:B------:R-:W-:-:S02]  /*ad60*/  SEL R44, R3, R44, !P1 ;  /* 0x0000002c032c7207 */ /* 0x000fc40004800000 */
[C---:B------:R-:W-:Y:S01]  /*ad70*/  SEL R45, R3.reuse, R45, !P1 ;  /* 0x0000002d032d7207 */ /* 0x040fe20004800000 */
[----:B------:R-:W-:Y:S01]  /*ad80*/  STL [R1+0x2364], R39 ;  /* 0x0023642701007387 */ /* 0x000fe20000100800 */
[----:B------:R-:W-:-:S03]  /*ad90*/  SEL R46, R3, R46, !P1 ;  /* 0x0000002e032e7207 */ /* 0x000fc60004800000 */
[----:B------:R-:W-:Y:S01]  /*ada0*/  STL [R1+0x2368], R40 ;  /* 0x0023682801007387 */ /* 0x000fe20000100800 */
[----:B------:R-:W-:-:S03]  /*adb0*/  SEL R47, R3, R47, !P1 ;  /* 0x0000002f032f7207 */ /* 0x000fc60004800000 */
[----:B------:R-:W-:Y:S01]  /*adc0*/  STL [R1+0x236c], R41 ;  /* 0x00236c2901007387 */ /* 0x000fe20000100800 */
[----:B------:R-:W-:-:S03]  /*add0*/  SEL R48, R3, R48, !P1 ;  /* 0x0000003003307207 */ /* 0x000fc60004800000 */
[----:B------:R-:W-:Y:S01]  /*ade0*/  STL [R1+0x2370], R42 ;  /* 0x0023702a01007387 */ /* 0x000fe20000100800 */
[----:B-1----:R-:W-:-:S03]  /*adf0*/  LOP3.LUT R12, R12, 0x1f, RZ, 0xc0, !PT ;  /* 0x0000001f0c0c7812 */ /* 0x002fc600078ec0ff */
[----:B------:R-:W-:Y:S01]  /*ae00*/  STL [R1+0x2374], R43 ;  /* 0x0023742b01007387 */ /* 0x000fe20000100800 */
[C---:B------:R-:W-:Y:S01]  /*ae10*/  SEL R49, R3.reuse, R49, !P1 ;  /* 0x0000003103317207 */ /* 0x040fe20004800000 */
[----:B------:R-:W-:Y:S01]  /*ae20*/  @!P3 IMAD.MOV R6, RZ, RZ, -R6 ;  /* 0x000000ffff06b224 */ /* 0x000fe200078e0a06 */
[C---:B------:R-:W-:Y:S01]  /*ae30*/  SEL R50, R3.reuse, R50, !P1 ;  /* 0x0000003203327207 */ /* 0x040fe20004800000 */
[----:B------:R-:W-:Y:S01]  /*ae40*/  STL [R1+0x2378], R44 ;  /* 0x0023782c01007387 */ /* 0x000fe20000100800 */
[C---:B------:R-:W-:Y:S01]  /*ae50*/  SEL R51, R3.reuse, R51, !P1 ;  /* 0x0000003303337207 */ /* 0x040fe20004800000 */
[----:B0-----:R-:W-:Y:S02]  /*ae60*/  IMAD R12, R12, R16, RZ ;  /* 0x000000100c0c7224 */ /* 0x001fe400078e02ff */
[----:B------:R-:W-:Y:S01]  /*ae70*/  STL [R1+0x237c], R45 ;  /* 0x00237c2d01007387 */ /* 0x000fe20000100800 */
[----:B------:R-:W-:-:S03]  /*ae80*/  SEL R52, R3, R52, !P1 ;  /* 0x0000003403347207 */ /* 0x000fc60004800000 */
[----:B------:R-:W-:Y:S01]  /*ae90*/  STL [R1+0x2380], R46 ;  /* 0x0023802e01007387 */ /* 0x000fe20000100800 */
[----:B------:R-:W-:-:S03]  /*aea0*/  SEL R53, R3, R53, !P1 ;  /* 0x0000003503357207 */ /* 0x000fc60004800000 */
[----:B------:R-:W-:Y:S01]  /*aeb0*/  STL [R1+0x2384], R47 ;  /* 0x0023842f01007387 */ /* 0x000fe20000100800 */
[C---:B------:R-:W-:Y:S01]  /*aec0*/  SEL R54, R3.reuse, R54, !P1 ;  /* 0x0000003603367207 */ /* 0x040fe20004800000 */
[----:B------:R-:W-:Y:S02]  /*aed0*/  @!P4 IMAD.MOV R5, RZ, RZ, -R5 ;  /* 0x000000ffff05c224 */ /* 0x000fe400078e0a05 */
[----:B------:R-:W-:Y:S01]  /*aee0*/  STL [R1+0x2388], R48 ;  /* 0x0023883001007387 */ /* 0x000fe20000100800 */
[C---:B------:R-:W-:Y:S01]  /*aef0*/  SEL R55, R3.reuse, R55, !P1 ;  /* 0x0000003703377207 */ /* 0x040fe20004800000 */
[----:B------:R-:W-:Y:S02]  /*af00*/  IMAD R12, R16, 0x20, R12 ;  /* 0x00000020100c7824 */ /* 0x000fe400078e020c */
[----:B------:R-:W-:Y:S01]  /*af10*/  STL [R1+0x238c], R49 ;  /* 0x00238c3101007387 */ /* 0x000fe20000100800 */
[----:B------:R-:W-:Y:S01]  /*af20*/  @!P0 IMAD.MOV R9, RZ, RZ, -R9 ;  /* 0x000000ffff098224 */ /* 0x000fe200078e0a09 */
[----:B------:R-:W-:-:S02]  /*af30*/  SEL R56, R3, R56, !P1 ;  /* 0x0000003803387207 */ /* 0x000fc40004800000 */
[----:B------:R-:W-:Y:S01]  /*af40*/  STL [R1+0x2390], R50 ;  /* 0x0023903201007387 */ /* 0x000fe20000100800 */
[C---:B------:R-:W-:Y:S01]  /*af50*/  SEL R32, R3.reuse, R6, !P1 ;  /* 0x0000000603207207 */ /* 0x040fe20004800000 */
[----:B------:R-:W-:Y:S01]  /*af60*/  @!P5 IMAD.MOV R10, RZ, RZ, -R10 ;  /* 0x000000ffff0ad224 */ /* 0x000fe200078e0a0a */
[C---:B------:R-:W-:Y:S01]  /*af70*/  SEL R57, R3.reuse, R57, !P1 ;  /* 0x0000003903397207 */ /* 0x040fe20004800000 */
[----:B------:R-:W-:Y:S01]  /*af80*/  STL [R1+0x2394], R51 ;  /* 0x0023943301007387 */ /* 0x000fe20000100800 */
[----:B------:R-:W-:Y:S01]  /*af90*/  @!P6 IMAD.MOV R8, RZ, RZ, -R8 ;  /* 0x000000ffff08e224 */ /* 0x000fe200078e0a08 */
[----:B------:R-:W-:Y:S01]  /*afa0*/  IADD3 R22, P0, PT, R60, UR22, RZ ;  /* 0x000000163c167c10 */ /* 0x000fe2000ff1e0ff */
[----:B------:R-:W-:Y:S01]  /*afb0*/  @!P2 IMAD.MOV R7, RZ, RZ, -R7 ;  /* 0x000000ffff07a224 */ /* 0x000fe200078e0a07 */
[----:B------:R-:W-:Y:S01]  /*afc0*/  STL [R1+0x2398], R52 ;  /* 0x0023983401007387 */ /* 0x000fe20000100800 */
[----:B------:R-:W-:-:S03]  /*afd0*/  SEL R58, R3, R58, !P1 ;  /* 0x0000003a033a7207 */ /* 0x000fc60004800000 */
[----:B------:R-:W-:Y:S01]  /*afe0*/  STL [R1+0x239c], R53 ;  /* 0x00239c3501007387 */ /* 0x000fe20000100800 */
[----:B------:R-:W-:Y:S02]  /*aff0*/  SEL R33, R3, R5, !P1 ;  /* 0x0000000503217207 */ /* 0x000fe40004800000 */
[----:B------:R-:W-:Y:S01]  /*b000*/  IADD3 R17, P4, PT, R12, UR22, RZ ;  /* 0x000000160c117c10 */ /* 0x000fe2000ff9e0ff */
[----:B------:R-:W-:Y:S01]  /*b010*/  STL [R1+0x23a0], R54 ;  /* 0x0023a03601007387 */ /* 0x000fe20000100800 */
[----:B------:R-:W-:-:S03]  /*b020*/  LEA.HI.X.SX32 R27, R60, UR23, 0x1, P0 ;  /* 0x000000173c1b7c11 */ /* 0x000fc600080f0eff */
[----:B------:R-:W-:Y:S01]  /*b030*/  STL [R1+0x23a4], R55 ;  /* 0x0023a43701007387 */ /* 0x000fe20000100800 */
[C---:B------:R-:W-:Y:S02]  /*b040*/  SEL R59, R3.reuse, R59, !P1 ;  /* 0x0000003b033b7207 */ /* 0x040fe40004800000 */
[C---:B------:R-:W-:Y:S01]  /*b050*/  SEL R2, R3.reuse, R10, !P1 ;  /* 0x0000000a03027207 */ /* 0x040fe20004800000 */
[----:B------:R-:W-:Y:S01]  /*b060*/  STL [R1+0x23a8], R56 ;  /* 0x0023a83801007387 */ /* 0x000fe20000100800 */
        /* <DEDUP_REMOVED lines=8> */
[----:B------:R-:W-:Y:S01]  /*b0f0*/  LEA.HI.X.SX32 R26, R12, UR23, 0x1, P4 ;  /* 0x000000170c1a7c11 */ /* 0x000fe2000a0f0eff */
[----:B------:R-:W-:-:S02]  /*b100*/  IMAD R6, R15, UR45, RZ ;  /* 0x0000002d0f067c24 */ /* 0x000fc4000f8e02ff */
[----:B--2---:R-:W-:-:S03]  /*b110*/  IMAD R5, R14, UR45, RZ ;  /* 0x0000002d0e057c24 */ /* 0x004fc6000f8e02ff */
[----:B------:R-:W-:Y:S01]  /*b120*/  IADD3 R0, P0, PT, R6, UR20, RZ ;  /* 0x0000001406007c10 */ /* 0x000fe2000ff1e0ff */
[----:B------:R-:W-:Y:S01]  /*b130*/  IMAD R4, R4, UR45, RZ ;  /* 0x0000002d04047c24 */ /* 0x000fe2000f8e02ff */
[----:B------:R-:W-:Y:S01]  /*b140*/  IADD3 R8, P1, PT, R5, UR20, RZ ;  /* 0x0000001405087c10 */ /* 0x000fe2000ff3e0ff */
[----:B---3--:R-:W-:-:S03]  /*b150*/  IMAD R3, R13, UR45, RZ ;  /* 0x0000002d0d037c24 */ /* 0x008fc6000f8e02ff */
[----:B------:R-:W-:Y:S01]  /*b160*/  IADD3 R7, P2, PT, R4, UR20, RZ ;  /* 0x0000001404077c10 */ /* 0x000fe2000ff5e0ff */
[----:B------:R0:W-:Y:S01]  /*b170*/  STL [R1+0xf1c], R0 ;  /* 0x000f1c0001007387 */ /* 0x0001e20000100800 */
[----:B------:R-:W-:Y:S02]  /*b180*/  LEA.HI.X.SX32 R5, R5, UR21, 0x1, P1 ;  /* 0x0000001505057c11 */ /* 0x000fe400088f0eff */
[----:B------:R-:W-:Y:S01]  /*b190*/  LEA.HI.X.SX32 R60, R6, UR21, 0x1, P0 ;  /* 0x00000015063c7c11 */ /* 0x000fe200080f0eff */
[----:B------:R-:W-:Y:S01]  /*b1a0*/  STL [R1+0xf24], R8 ;  /* 0x000f240801007387 */ /* 0x000fe20000100800 */
[----:B------:R-:W-:Y:S02]  /*b1b0*/  LEA.HI.X.SX32 R4, R4, UR21, 0x1, P2 ;  /* 0x0000001504047c11 */ /* 0x000fe400090f0eff */
[C---:B0-----:R-:W-:Y:S01]  /*b1c0*/  IADD3 R0, P3, PT, R3.reuse, UR20, RZ ;  /* 0x0000001403007c10 */ /* 0x041fe2000ff7e0ff */
[----:B------:R-:W-:Y:S04]  /*b1d0*/  STL [R1+0xf2c], R7 ;  /* 0x000f2c0701007387 */ /* 0x000fe80000100800 */
[----:B------:R0:W-:Y:S04]  /*b1e0*/  STL [R1+0xf34], R0 ;  /* 0x000f340001007387 */ /* 0x0001e80000100800 */
[----:B------:R-:W-:Y:S04]  /*b1f0*/  STL [R1+0xf20], R5 ;  /* 0x000f200501007387 */ /* 0x000fe80000100800 */
[----:B------:R-:W-:Y:S01]  /*b200*/  STL [R1+0xf18], R60 ;  /* 0x000f183c01007387 */ /* 0x000fe20000100800 */
[----:B0-----:R-:W-:-:S03]  /*b210*/  LEA.HI.X.SX32 R0, R3, UR21, 0x1, P3 ;  /* 0x0000001503007c11 */ /* 0x001fc600098f0eff */
[----:B------:R-:W-:Y:S04]  /*b220*/  STL [R1+0xf28], R4 ;  /* 0x000f280401007387 */ /* 0x000fe80000100800 */
[----:B------:R-:W-:Y:S04]  /*b230*/  STL [R1+0x22b8], R60 ;  /* 0x0022b83c01007387 */ /* 0x000fe80000100800 */
[----:B------:R0:W-:Y:S04]  /*b240*/  STL [R1+0xf30], R0 ;  /* 0x000f300001007387 */ /* 0x0001e80000100800 */
[----:B------:R1:W-:Y:S04]  /*b250*/  STL [R1+0x22c0], R26 ;  /* 0x0022c01a01007387 */ /* 0x0003e80000100800 */
[----:B------:R-:W2:Y:S04]  /*b260*/  LDL.LU R49, [R1+0x1cc] ;  /* 0x0001cc0001317983 */ /* 0x000ea80000300800 */
[----:B------:R-:W3:Y:S04]  /*b270*/  LDL.LU R25, [R1+0x1c8] ;  /* 0x0001c80001197983 */ /* 0x000ee80000300800 */
[----:B------:R-:W4:Y:S04]  /*b280*/  LDL.LU R48, [R1+0x1c4] ;  /* 0x0001c40001307983 */ /* 0x000f280000300800 */
[----:B------:R-:W3:Y:S04]  /*b290*/  LDL.LU R47, [R1+0x1c0] ;  /* 0x0001c000012f7983 */ /* 0x000ee80000300800 */
[----:B------:R-:W3:Y:S04]  /*b2a0*/  LDL.LU R46, [R1+0x1bc] ;  /* 0x0001bc00012e7983 */ /* 0x000ee80000300800 */
[----:B------:R-:W3:Y:S01]  /*b2b0*/  LDL.LU R45, [R1+0x1b8] ;  /* 0x0001b800012d7983 */ /* 0x000ee20000300800 */
[----:B------:R-:W-:-:S03]  /*b2c0*/  IMAD R28, R11, UR47, RZ ;  /* 0x0000002f0b1c7c24 */ /* 0x000fc6000f8e02ff */
[----:B------:R-:W3:Y:S04]  /*b2d0*/  LDL.LU R44, [R1+0x1b4] ;  /* 0x0001b400012c7983 */ /* 0x000ee80000300800 */
        /* <DEDUP_REMOVED lines=17> */
[----:B------:R-:W1:Y:S04]  /*b3f0*/  LDL.LU R38, [R1+0x16c] ;  /* 0x00016c0001267983 */ /* 0x000e680000300800 */
[----:B------:R-:W3:Y:S04]  /*b400*/  LDL.LU R37, [R1+0x168] ;  /* 0x0001680001257983 */ /* 0x000ee80000300800 */
[----:B------:R-:W3:Y:S04]  /*b410*/  LDL.LU R34, [R1+0x160] ;  /* 0x0001600001227983 */ /* 0x000ee80000300800 */
[----:B------:R-:W3:Y:S04]  /*b420*/  LDL.LU R35, [R1+0x15c] ;  /* 0x00015c0001237983 */ /* 0x000ee80000300800 */
[----:B------:R-:W3:Y:S04]  /*b430*/  LDL.LU R36, [R1+0x158] ;  /* 0x0001580001247983 */ /* 0x000ee80000300800 */
[----:B------:R-:W3:Y:S04]  /*b440*/  LDL.LU R61, [R1+0x154] ;  /* 0x00015400013d7983 */ /* 0x000ee80000300800 */
[----:B0-----:R-:W3:Y:S01]  /*b450*/  LDL.LU R0, [R1+0x150] ;  /* 0x0001500001007983 */ /* 0x001ee20000300800 */
[----:B--2---:R-:W-:-:S02]  /*b460*/  IMAD R27, R49, UR47, RZ ;  /* 0x0000002f311b7c24 */ /* 0x004fc4000f8e02ff */
[----:B----4-:R-:W-:Y:S02]  /*b470*/  IMAD R3, R48, UR47, RZ ;  /* 0x0000002f30037c24 */ /* 0x010fe4000f8e02ff */
[----:B---3--:R-:W-:Y:S02]  /*b480*/  IMAD R4, R47, UR47, RZ ;  /* 0x0000002f2f047c24 */ /* 0x008fe4000f8e02ff */
[----:B------:R-:W-:Y:S02]  /*b490*/  IMAD R5, R46, UR47, RZ ;  /* 0x0000002f2e057c24 */ /* 0x000fe4000f8e02ff */
[----:B------:R-:W-:Y:S02]  /*b4a0*/  IMAD R6, R45, UR47, RZ ;  /* 0x0000002f2d067c24 */ /* 0x000fe4000f8e02ff */
[----:B------:R-:W-:Y:S02]  /*b4b0*/  IMAD R7, R44, UR47, RZ ;  /* 0x0000002f2c077c24 */ /* 0x000fe4000f8e02ff */
[----:B------:R-:W-:-:S02]  /*b4c0*/  IMAD R8, R43, UR47, RZ ;  /* 0x0000002f2b087c24 */ /* 0x000fc4000f8e02ff */
[----:B------:R-:W-:Y:S02]  /*b4d0*/  IMAD R22, R40, UR47, RZ ;  /* 0x0000002f28167c24 */ /* 0x000fe4000f8e02ff */
[----:B------:R-:W-:-:S03]  /*b4e0*/  IMAD R17, R39, UR47, RZ ;  /* 0x0000002f27117c24 */ /* 0x000fc6000f8e02ff */
[----:B------:R0:W-:Y:S01]  /*b4f0*/  STL [R1+0x44], R22 ;  /* 0x0000441601007387 */ /* 0x0001e20000100800 */
[----:B-1----:R-:W-:-:S03]  /*b500*/  IMAD R26, R38, UR47, RZ ;  /* 0x0000002f261a7c24 */ /* 0x002fc6000f8e02ff */
[----:B------:R1:W-:Y:S01]  /*b510*/  STL [R1+0x4c], R17 ;  /* 0x00004c1101007387 */ /* 0x0003e20000100800 */
[----:B0-----:R-:W-:-:S03]  /*b520*/  IMAD R22, R37, UR47, RZ ;  /* 0x0000002f25167c24 */ /* 0x001fc6000f8e02ff */
[----:B------:R0:W-:Y:S01]  /*b530*/  STL [R1+0x50], R26 ;  /* 0x0000501a01007387 */ /* 0x0001e20000100800 */
[----:B-1----:R-:W-:-:S03]  /*b540*/  IMAD R17, R34, UR47, RZ ;  /* 0x0000002f22117c24 */ /* 0x002fc6000f8e02ff */
[----:B------:R1:W-:Y:S04]  /*b550*/  STL [R1+0x54], R22 ;  /* 0x0000541601007387 */ /* 0x0003e80000100800 */
[----:B------:R2:W-:Y:S01]  /*b560*/  STL [R1+0x58], R17 ;  /* 0x0000581101007387 */ /* 0x0005e20000100800 */
[----:B0-----:R-:W-:Y:S02]  /*b570*/  IMAD R26, R35, UR47, RZ ;  /* 0x0000002f231a7c24 */ /* 0x001fe4000f8e02ff */
[----:B-1----:R-:W-:-:S03]  /*b580*/  IMAD R22, R36, UR47, RZ ;  /* 0x0000002f24167c24 */ /* 0x002fc6000f8e02ff */
[----:B------:R0:W-:Y:S01]  /*b590*/  STL [R1+0x5c], R26 ;  /* 0x00005c1a01007387 */ /* 0x0001e20000100800 */
[----:B------:R-:W-:Y:S02]  /*b5a0*/  IMAD R0, R0, UR47, RZ ;  /* 0x0000002f00007c24 */ /* 0x000fe4000f8e02ff */
[----:B--2---:R-:W-:Y:S01]  /*b5b0*/  IMAD R17, R61, UR47, RZ ;  /* 0x0000002f3d117c24 */ /* 0x004fe2000f8e02ff */
[----:B------:R-:W-:Y:S04]  /*b5c0*/  STL [R1+0x60], R22 ;  /* 0x0000601601007387 */ /* 0x000fe80000100800 */
[----:B0-----:R-:W2:Y:S04]  /*b5d0*/  LDL.LU R26, [R1+0x148] ;  /* 0x00014800011a7983 */ /* 0x001ea80000300800 */
[----:B------:R0:W-:Y:S04]  /*b5e0*/  STL [R1+0x64], R17 ;  /* 0x0000641101007387 */ /* 0x0001e80000100800 */
[----:B------:R-:W3:Y:S04]  /*b5f0*/  LDL.LU R60, [R1+0x140] ;  /* 0x00014000013c7983 */ /* 0x000ee80000300800 */
[----:B------:R1:W-:Y:S04]  /*b600*/  STL [R1+0x68], R0 ;  /* 0x0000680001007387 */ /* 0x0003e80000100800 */
[----:B0-----:R-:W4:Y:S04]  /*b610*/  LDL.LU R17, [R1+0x13c] ;  /* 0x00013c0001117983 */ /* 0x001f280000300800 */
[----:B------:R-:W4:Y:S04]  /*b620*/  LDL.LU R22, [R1+0x138] ;  /* 0x0001380001167983 */ /* 0x000f280000300800 */
        /* <DEDUP_REMOVED lines=13> */
[----:B------:R-:W4:Y:S01]  /*b700*/  LDL.LU R45, [R1+0x100] ;  /* 0x00010000012d7983 */ /* 0x000f220000300800 */
[----:B------:R-:W-:-:S03]  /*b710*/  IMAD R9, R42, UR47, RZ ;  /* 0x0000002f2a097c24 */ /* 0x000fc6000f8e02ff */
[----:B------:R-:W4:Y:S04]  /*b720*/  LDL.LU R44, [R1+0xfc] ;  /* 0x0000fc00012c7983 */ /* 0x000f280000300800 */
[----:B------:R-:W4:Y:S01]  /*b730*/  LDL.LU R43, [R1+0xf8] ;  /* 0x0000f800012b7983 */ /* 0x000f220000300800 */
[----:B------:R-:W-:-:S03]  /*b740*/  IMAD R10, R41, UR47, RZ ;  /* 0x0000002f290a7c24 */ /* 0x000fc6000f8e02ff */
        /* <DEDUP_REMOVED lines=10> */
[----:B-1----:R-:W4:Y:S01]  /*b7f0*/  LDL.LU R0, [R1+0xbc] ;  /* 0x0000bc0001007983 */ /* 0x002f220000300800 */
[----:B--2---:R-:W-:-:S05]  /*b800*/  IMAD R26, R26, UR47, RZ ;  /* 0x0000002f1a1a7c24 */ /* 0x004fca000f8e02ff */
[----:B------:R0:W-:Y:S01]  /*b810*/  STL [R1+0x78], R26 ;  /* 0x0000781a01007387 */ /* 0x0001e20000100800 */
[----:B---3--:R-:W-:Y:S02]  /*b820*/  IMAD R60, R60, UR47, RZ ;  /* 0x0000002f3c3c7c24 */ /* 0x008fe4000f8e02ff */
[----:B----4-:R-:W-:-:S03]  /*b830*/  IMAD R17, R17, UR47, RZ ;  /* 0x0000002f11117c24 */ /* 0x010fc6000f8e02ff */
[----:B------:R-:W-:Y:S01]  /*b840*/  STL [R1+0x7c], R60 ;  /* 0x00007c3c01007387 */ /* 0x000fe20000100800 */
[----:B0-----:R-:W-:-:S03]  /*b850*/  IMAD R26, R22, UR47, RZ ;  /* 0x0000002f161a7c24 */ /* 0x001fc6000f8e02ff */
[----:B------:R0:W-:Y:S01]  /*b860*/  STL [R1+0x84], R17 ;  /* 0x0000841101007387 */ /* 0x0001e20000100800 */
[----:B------:R-:W-:-:S03]  /*b870*/  IMAD R22, R58, UR47, RZ ;  /* 0x0000002f3a167c24 */ /* 0x000fc6000f8e02ff */
[----:B------:R1:W-:Y:S01]  /*b880*/  STL [R1+0xac], R26 ;  /* 0x0000ac1a01007387 */ /* 0x0003e20000100800 */
[----:B0-----:R-:W-:-:S03]  /*b890*/  IMAD R17, R57, UR47, RZ ;  /* 0x0000002f39117c24 */ /* 0x001fc6000f8e02ff */
        /* <DEDUP_REMOVED lines=11> */
[----:B--2---:R-:W-:-:S03]  /*b950*/  IMAD R17, R51, UR47, RZ ;  /* 0x0000002f33117c24 */ /* 0x004fc6000f8e02ff */
        /* <DEDUP_REMOVED lines=30> */
[----:B------:R1:W-:Y:S01]  /*bb40*/  STL [R1+0xd8], R22 ;  /* 0x0000d81601007387 */ /* 0x0003e20000100800 */
[----:B------:R-:W-:-:S03]  /*bb50*/  IMAD R0, R0, UR47, RZ ;  /* 0x0000002f00007c24 */ /* 0x000fc6000f8e02ff */
[----:B------:R2:W-:Y:S01]  /*bb60*/  STL [R1+0xd4], R17 ;  /* 0x0000d41101007387 */ /* 0x0005e20000100800 */
[----:B0-----:R-:W-:Y:S02]  /*bb70*/  IMAD R26, R35, UR47, RZ ;  /* 0x0000002f231a7c24 */ /* 0x001fe4000f8e02ff */
[----:B-1----:R-:W-:-:S03]  /*bb80*/  IMAD R22, R36, UR47, RZ ;  /* 0x0000002f24167c24 */ /* 0x002fc6000f8e02ff */
[----:B------:R-:W-:Y:S01]  /*bb90*/  STL [R1+0xd0], R26 ;  /* 0x0000d01a01007387 */ /* 0x000fe20000100800 */
[----:B--2---:R-:W-:-:S03]  /*bba0*/  IMAD R17, R61, UR47, RZ ;  /* 0x0000002f3d117c24 */ /* 0x004fc6000f8e02ff */
[----:B------:R-:W-:Y:S04]  /*bbb0*/  STL [R1+0xcc], R22 ;  /* 0x0000cc1601007387 */ /* 0x000fe80000100800 */
[----:B------:R-:W2:Y:S04]  /*bbc0*/  LDL.LU R58, [R1+0xb8] ;  /* 0x0000b800013a7983 */ /* 0x000ea80000300800 */
[----:B------:R-:W-:Y:S04]  /*bbd0*/  STL [R1+0xc8], R17 ;  /* 0x0000c81101007387 */ /* 0x000fe80000100800 */
[----:B------:R-:W3:Y:S04]  /*bbe0*/  LDL.LU R57, [R1+0xb0] ;  /* 0x0000b00001397983 */ /* 0x000ee80000300800 */
[----:B------:R0:W-:Y:S04]  /*bbf0*/  STL [R1+0xbc], R0 ;  /* 0x0000bc0001007387 */ /* 0x0001e80000100800 */
        /* <DEDUP_REMOVED lines=24> */
[----:B0-----:R-:W4:Y:S04]  /*bd80*/  LDL.LU R0, [R1+0x18] ;  /* 0x0000180001007983 */ /* 0x001f280000300800 */
[----:B------:R-:W4:Y:S04]  /*bd90*/  LDL.LU R26, [R1+0x14] ;  /* 0x00001400011a7983 */ /* 0x000f280000300800 */
[----:B------:R-:W4:Y:S04]  /*bda0*/  LDL.LU R60, [R1+0x10] ;  /* 0x00001000013c7983 */ /* 0x000f280000300800 */
[----:B------:R-:W4:Y:S04]  /*bdb0*/  LDL.LU R17, [R1+0xc] ;  /* 0x00000c0001117983 */ /* 0x000f280000300800 */
[----:B------:R-:W4:Y:S01]  /*bdc0*/  LDL.LU R22, [R1+0x4] ;  /* 0x0000040001167983 */ /* 0x000f220000300800 */
[----:B--2---:R-:W-:-:S05]  /*bdd0*/  IMAD R58, R58, UR47, RZ ;  /* 0x0000002f3a3a7c24 */ /* 0x004fca000f8e02ff */
[----:B------:R0:W-:Y:S01]  /*bde0*/  STL [R1+0xb8], R58 ;  /* 0x0000b83a01007387 */ /* 0x0001e20000100800 */
[----:B---3--:R-:W-:-:S03]  /*bdf0*/  IMAD R57, R57, UR47, RZ ;  /* 0x0000002f39397c24 */ /* 0x008fc6000f8e02ff */
[----:B0-----:R-:W2:Y:S01]  /*be00*/  LDL.LU R58, [R1+0x23b0] ;  /* 0x0023b000013a7983 */ /* 0x001ea20000300800 */
[----:B----4-:R-:W-:-:S03]  /*be10*/  IMAD R56, R56, UR47, RZ ;  /* 0x0000002f38387c24 */ /* 0x010fc6000f8e02ff */
[----:B------:R0:W-:Y:S01]  /*be20*/  STL [R1+0xb0], R57 ;  /* 0x0000b03901007387 */ /* 0x0001e20000100800 */
[----:B------:R-:W-:Y:S02]  /*be30*/  IMAD R55, R55, UR47, RZ ;  /* 0x0000002f37377c24 */ /* 0x000fe4000f8e02ff */
[----:B------:R-:W-:Y:S01]  /*be40*/  IMAD R54, R54, UR47, RZ ;  /* 0x0000002f36367c24 */ /* 0x000fe2000f8e02ff */
[----:B0-----:R-:W3:Y:S01]  /*be50*/  LDL.LU R57, [R1+0x23ac] ;  /* 0x0023ac0001397983 */ /* 0x001ee20000300800 */
[----:B------:R-:W-:-:S03]  /*be60*/  IMAD R53, R53, UR47, RZ ;  /* 0x0000002f35357c24 */ /* 0x000fc6000f8e02ff */
[----:B------:R0:W-:Y:S01]  /*be70*/  STL [R1+0xa8], R56 ;  /* 0x0000a83801007387 */ /* 0x0001e20000100800 */
[----:B------:R-:W-:Y:S02]  /*be80*/  IMAD R52, R52, UR47, RZ ;  /* 0x0000002f34347c24 */ /* 0x000fe4000f8e02ff */
[----:B------:R-:W-:Y:S01]  /*be90*/  IMAD R51, R51, UR47, RZ ;  /* 0x0000002f33337c24 */ /* 0x000fe2000f8e02ff */
[----:B0-----:R-:W4:Y:S04]  /*bea0*/  LDL.LU R56, [R1+0x23a8] ;  /* 0x0023a80001387983 */ /* 0x001f280000300800 */
[----:B------:R0:W-:Y:S01]  /*beb0*/  STL [R1+0x124], R55 ;  /* 0x0001243701007387 */ /* 0x0001e20000100800 */
[----:B------:R-:W-:Y:S02]  /*bec0*/  IMAD R50, R50, UR47, RZ ;  /* 0x0000002f32327c24 */ /* 0x000fe4000f8e02ff */
[----:B------:R-:W-:Y:S01]  /*bed0*/  IMAD R49, R49, UR47, RZ ;  /* 0x0000002f31317c24 */ /* 0x000fe2000f8e02ff */
[----:B0-----:R-:W2:Y:S04]  /*bee0*/  LDL.LU R55, [R1+0x23a4] ;  /* 0x0023a40001377983 */ /* 0x001ea80000300800 */
[----:B------:R0:W-:Y:S01]  /*bef0*/  STL [R1+0x12c], R54 ;  /* 0x00012c3601007387 */ /* 0x0001e20000100800 */
[----:B------:R-:W-:-:S03]  /*bf00*/  IMAD R48, R48, UR47, RZ ;  /* 0x0000002f30307c24 */ /* 0x000fc6000f8e02ff */
        /* <DEDUP_REMOVED lines=49> */
[----:B------:R0:W-:Y:S04]  /*c220*/  STL [R1+0x198], R37 ;  /* 0x0001982501007387 */ /* 0x0001e80000100800 */
        /* <DEDUP_REMOVED lines=8> */
[----:B0-----:R-:W3:Y:S04]  /*c2b0*/  LDL.LU R61, [R1+0x234c] ;  /* 0x00234c00013d7983 */ /* 0x001ee80000300800 */
[----:B------:R0:W-:Y:S04]  /*c2c0*/  STL [R1+0x1b8], R0 ;  /* 0x0001b80001007387 */ /* 0x0001e80000100800 */
[----:B0-----:R-:W4:Y:S01]  /*c2d0*/  LDL.LU R0, [R1+0x2348] ;  /* 0x0023480001007983 */ /* 0x001f220000300800 */
[----:B------:R-:W-:-:S02]  /*c2e0*/  IMAD R26, R26, UR47, RZ ;  /* 0x0000002f1a1a7c24 */ /* 0x000fc4000f8e02ff */
[----:B------:R-:W-:-:S03]  /*c2f0*/  IMAD R17, R17, UR47, RZ ;  /* 0x0000002f11117c24 */ /* 0x000fc6000f8e02ff */
[----:B------:R0:W-:Y:S01]  /*c300*/  STL [R1+0x1bc], R26 ;  /* 0x0001bc1a01007387 */ /* 0x0001e20000100800 */
[----:B------:R-:W-:Y:S02]  /*c310*/  IMAD R22, R22, UR47, RZ ;  /* 0x0000002f16167c24 */ /* 0x000fe4000f8e02ff */
[----:B0-----:R-:W-:-:S05]  /*c320*/  IMAD R26, R60, UR47, RZ ;  /* 0x0000002f3c1a7c24 */ /* 0x001fca000f8e02ff */
[----:B------:R0:W-:Y:S04]  /*c330*/  STL [R1+0x1c4], R26 ;  /* 0x0001c41a01007387 */ /* 0x0001e80000100800 */
[----:B------:R-:W-:Y:S04]  /*c340*/  STL [R1+0x1cc], R17 ;  /* 0x0001cc1101007387 */ /* 0x000fe80000100800 */
[----:B------:R2:W-:Y:S01]  /*c350*/  STL [R1+0x1d0], R22 ;  /* 0x0001d01601007387 */ /* 0x0005e20000100800 */
[----:B------:R-:W-:Y:S02]  /*c360*/  IMAD R60, R30, UR47, RZ ;  /* 0x0000002f1e3c7c24 */ /* 0x000fe4000f8e02ff */
[----:B0-----:R-:W-:-:S02]  /*c370*/  IMAD R26, R31, UR47, RZ ;  /* 0x0000002f1f1a7c24 */ /* 0x001fc4000f8e02ff */
[----:B------:R-:W-:Y:S01]  /*c380*/  IMAD R25, R25, UR47, RZ ;  /* 0x0000002f19197c24 */ /* 0x000fe2000f8e02ff */
[----:B------:R-:W-:Y:S02]  /*c390*/  SHF.R.S32.HI R30, RZ, 0x1f, R6 ;  /* 0x0000001fff1e7819 */ /* 0x000fe40000011406 */
[----:B------:R-:W-:Y:S01]  /*c3a0*/  SHF.R.S32.HI R31, RZ, 0x1f, R7 ;  /* 0x0000001fff1f7819 */ /* 0x000fe20000011407 */
[----:B------:R-:W-:Y:S02]  /*c3b0*/  IMAD R11, R11, UR47, RZ ;  /* 0x0000002f0b0b7c24 */ /* 0x000fe4000f8e02ff */
[----:B------:R-:W-:Y:S02]  /*c3c0*/  IMAD R12, R12, UR47, RZ ;  /* 0x0000002f0c0c7c24 */ /* 0x000fe4000f8e02ff */
[----:B------:R-:W-:Y:S02]  /*c3d0*/  IMAD R13, R13, UR47, RZ ;  /* 0x0000002f0d0d7c24 */ /* 0x000fe4000f8e02ff */
[----:B--2---:R-:W-:-:S02]  /*c3e0*/  IMAD R22, R36, UR47, RZ ;  /* 0x0000002f24167c24 */ /* 0x004fc4000f8e02ff */
[----:B---3--:R-:W-:Y:S02]  /*c3f0*/  IMAD R17, R61, UR47, RZ ;  /* 0x0000002f3d117c24 */ /* 0x008fe4000f8e02ff */
[----:B----4-:R-:W-:-:S05]  /*c400*/  IMAD R0, R0, UR47, RZ ;  /* 0x0000002f00007c24 */ /* 0x010fca000f8e02ff */
[----:B------:R0:W-:Y:S04]  /*c410*/  STL [R1+0x1d8], R0 ;  /* 0x0001d80001007387 */ /* 0x0001e80000100800 */
        /* <DEDUP_REMOVED lines=54> */
[----:B------:R-:W-:Y:S01]  /*c780*/  STL [R1+0x288], R17 ;  /* 0x0002881101007387 */ /* 0x000fe20000100800 */
[----:B------:R-:W-:-:S03]  /*c790*/  IMAD R2, R33, UR47, RZ ;  /* 0x0000002f21027c24 */ /* 0x000fc6000f8e02ff */
[----:B------:R-:W-:Y:S04]  /*c7a0*/  STL [R1+0x22cc], R17 ;  /* 0x0022cc1101007387 */ /* 0x000fe80000100800 */
[----:B------:R-:W-:Y:S04]  /*c7b0*/  STL [R1+0x290], R22 ;  /* 0x0002901601007387 */ /* 0x000fe80000100800 */
[----:B------:R-:W-:Y:S04]  /*c7c0*/  STL [R1+0x22d0], R22 ;  /* 0x0022d01601007387 */ /* 0x000fe80000100800 */
[----:B------:R-:W-:Y:S04]  /*c7d0*/  STL [R1+0x294], R60 ;  /* 0x0002943c01007387 */ /* 0x000fe80000100800 */
[----:B------:R-:W-:Y:S04]  /*c7e0*/  STL [R1+0x22d4], R60 ;  /* 0x0022d43c01007387 */ /* 0x000fe80000100800 */
[----:B------:R1:W-:Y:S01]  /*c7f0*/  STL [R1+0x2a8], R2 ;  /* 0x0002a80201007387 */ /* 0x0003e20000100800 */
[----:B0-----:R-:W-:Y:S01]  /*c800*/  IMAD R0, R32, UR47, RZ ;  /* 0x0000002f20007c24 */ /* 0x001fe2000f8e02ff */
[----:B-1----:R-:W-:-:S05]  /*c810*/  SHF.R.S32.HI R2, RZ, 0x1f, R28 ;  /* 0x0000001fff027819 */ /* 0x002fca000001141c */
[----:B------:R0:W-:Y:S04]  /*c820*/  STL [R1+0x22dc], R2 ;  /* 0x0022dc0201007387 */ /* 0x0001e80000100800 */
[----:B------:R-:W-:Y:S04]  /*c830*/  STL [R1+0x22d8], R28 ;  /* 0x0022d81c01007387 */ /* 0x000fe80000100800 */
[----:B------:R-:W-:Y:S01]  /*c840*/  STL [R1+0x29c], R26 ;  /* 0x00029c1a01007387 */ /* 0x000fe20000100800 */
[----:B0-----:R-:W-:-:S03]  /*c850*/  SHF.R.S32.HI R2, RZ, 0x1f, R27 ;  /* 0x0000001fff027819 */ /* 0x001fc6000001141b */
[----:B------:R-:W-:Y:S04]  /*c860*/  STL [R1+0x22e0], R26 ;  /* 0x0022e01a01007387 */ /* 0x000fe80000100800 */
[----:B------:R-:W-:Y:S04]  /*c870*/  STL [R1+0x22e4], R27 ;  /* 0x0022e41b01007387 */ /* 0x000fe80000100800 */
[----:B------:R-:W-:Y:S04]  /*c880*/  STL [R1+0x2a4], R0 ;  /* 0x0002a40001007387 */ /* 0x000fe80000100800 */
[----:B------:R-:W-:Y:S04]  /*c890*/  STL [R1+0x4], R2 ;  /* 0x0000040201007387 */ /* 0x000fe80000100800 */
[----:B------:R0:W-:Y:S01]  /*c8a0*/  STL [R1+0x22e8], R0 ;  /* 0x0022e80001007387 */ /* 0x0001e20000100800 */
[----:B------:R-:W-:-:S02]  /*c8b0*/  SHF.R.S32.HI R61, RZ, 0x1f, R3 ;  /* 0x0000001fff3d7819 */ /* 0x000fc40000011403 */
[----:B------:R-:W-:Y:S01]  /*c8c0*/  SHF.R.S32.HI R59, RZ, 0x1f, R4 ;  /* 0x0000001fff3b7819 */ /* 0x000fe20000011404 */
[----:B------:R-:W2:Y:S01]  /*c8d0*/  LDL R47, [R1+0x44] ;  /* 0x00004400012f7983 */ /* 0x000ea20000100800 */
[----:B------:R-:W-:-:S03]  /*c8e0*/  SHF.R.S32.HI R29, RZ, 0x1f, R5 ;  /* 0x0000001fff1d7819 */ /* 0x000fc60000011405 */
[----:B------:R-:W3:Y:S01]  /*c8f0*/  LDL R48, [R1+0x4c] ;  /* 0x00004c0001307983 */ /* 0x000ee20000100800 */
[----:B0-----:R-:W-:-:S05]  /*c900*/  SHF.R.S32.HI R0, RZ, 0x1f, R25 ;  /* 0x0000001fff007819 */ /* 0x001fca0000011419 */
[----:B------:R-:W-:Y:S04]  /*c910*/  STL [R1], R0 ;  /* 0x0000000001007387 */ /* 0x000fe80000100800 */
[----:B------:R-:W4:Y:S04]  /*c920*/  LDL R49, [R1+0x50] ;  /* 0x0000500001317983 */ /* 0x000f280000100800 */
[----:B------:R-:W2:Y:S04]  /*c930*/  LDL R50, [R1+0x54] ;  /* 0x0000540001327983 */ /* 0x000ea80000100800 */
[----:B------:R-:W2:Y:S04]  /*c940*/  LDL R51, [R1+0x58] ;  /* 0x0000580001337983 */ /* 0x000ea80000100800 */
[----:B------:R-:W2:Y:S04]  /*c950*/  LDL R52, [R1+0x5c] ;  /* 0x00005c0001347983 */ /* 0x000ea80000100800 */
[----:B------:R-:W-:Y:S04]  /*c960*/  STL [R1+0x22ec], R25 ;  /* 0x0022ec1901007387 */ /* 0x000fe80000100800 */
[----:B------:R-:W-:Y:S04]  /*c970*/  STL [R1+0x22f4], R61 ;  /* 0x0022f43d01007387 */ /* 0x000fe80000100800 */
[----:B------:R-:W-:Y:S01]  /*c980*/  STL [R1+0x22f0], R3 ;  /* 0x0022f00301007387 */ /* 0x000fe20000100800 */
[----:B------:R-:W-:-:S03]  /*c990*/  SHF.R.S32.HI R32, RZ, 0x1f, R8 ;  /* 0x0000001fff207819 */ /* 0x000fc60000011408 */
        /* <DEDUP_REMOVED lines=16> */
[----:B------:R-:W-:Y:S04]  /*caa0*/  STL [R1+0x2320], R9 ;  /* 0x0023200901007387 */ /* 0x000fe80000100800 */
[----:B------:R-:W-:Y:S04]  /*cab0*/  STL [R1+0x232c], R34 ;  /* 0x00232c2201007387 */ /* 0x000fe80000100800 */
[----:B------:R0:W-:Y:S04]  /*cac0*/  STL [R1+0x2328], R10 ;  /* 0x0023280a01007387 */ /* 0x0001e80000100800 */
[----:B------:R-:W-:Y:S04]  /*cad0*/  STL [R1+0x2334], R35 ;  /* 0x0023342301007387 */ /* 0x000fe80000100800 */
[----:B------:R1:W-:Y:S04]  /*cae0*/  STL [R1+0x2330], R11 ;  /* 0x0023300b01007387 */ /* 0x0003e80000100800 */
[----:B------:R-:W-:Y:S04]  /*caf0*/  STL [R1+0x233c], R36 ;  /* 0x00233c2401007387 */ /* 0x000fe80000100800 */
[----:B------:R0:W-:Y:S04]  /*cb00*/  STL [R1+0x2338], R12 ;  /* 0x0023380c01007387 */ /* 0x0001e80000100800 */
[----:B------:R-:W-:Y:S04]  /*cb10*/  STL [R1+0x2344], R37 ;  /* 0x0023442501007387 */ /* 0x000fe80000100800 */
[----:B------:R-:W-:Y:S04]  /*cb20*/  STL [R1+0x2340], R13 ;  /* 0x0023400d01007387 */ /* 0x000fe80000100800 */
[----:B0-----:R-:W1:Y:S04]  /*cb30*/  LDL R10, [R1+0xac] ;  /* 0x0000ac00010a7983 */ /* 0x001e680000100800 */
[----:B------:R-:W2:Y:S04]  /*cb40*/  LDL R34, [R1+0xb4] ;  /* 0x0000b40001227983 */ /* 0x000ea80000100800 */
[----:B------:R-:W3:Y:S04]  /*cb50*/  LDL R9, [R1+0xc0] ;  /* 0x0000c00001097983 */ /* 0x000ee80000100800 */
[----:B------:R-:W4:Y:S04]  /*cb60*/  LDL R33, [R1+0xc4] ;  /* 0x0000c40001217983 */ /* 0x000f280000100800 */
        /* <DEDUP_REMOVED lines=26> */
[----:B------:R-:W4:Y:S01]  /*cd10*/  LDL R58, [R1+0x84] ;  /* 0x00008400013a7983 */ /* 0x000f220000100800 */
[----:B-1----:R-:W-:-:S02]  /*cd20*/  SHF.R.S32.HI R11, RZ, 0x1f, R10 ;  /* 0x0000001fff0b7819 */ /* 0x002fc4000001140a */
[----:B--2---:R-:W-:-:S03]  /*cd30*/  SHF.R.S32.HI R12, RZ, 0x1f, R34 ;  /* 0x0000001fff0c7819 */ /* 0x004fc60000011422 */
[----:B------:R4:W-:Y:S01]  /*cd40*/  STL [R1+0xc], R11 ;  /* 0x00000c0b01007387 */ /* 0x0009e20000100800 */
[----:B---3--:R-:W-:-:S03]  /*cd50*/  SHF.R.S32.HI R10, RZ, 0x1f, R9 ;  /* 0x0000001fff0a7819 */ /* 0x008fc60000011409 */
[----:B------:R-:W-:Y:S01]  /*cd60*/  STL [R1+0x10], R12 ;  /* 0x0000100c01007387 */ /* 0x000fe20000100800 */
[----:B----4-:R-:W-:Y:S02]  /*cd70*/  SHF.R.S32.HI R11, RZ, 0x1f, R33 ;  /* 0x0000001fff0b7819 */ /* 0x010fe40000011421 */
[----:B------:R-:W-:Y:S01]  /*cd80*/  SHF.R.S32.HI R9, RZ, 0x1f, R8 ;  /* 0x0000001fff097819 */ /* 0x000fe20000011408 */
[----:B------:R0:W-:Y:S04]  /*cd90*/  STL [R1+0x14], R10 ;  /* 0x0000140a01007387 */ /* 0x0001e80000100800 */
[----:B------:R-:W-:Y:S01]  /*cda0*/  STL [R1+0x18], R11 ;  /* 0x0000180b01007387 */ /* 0x000fe20000100800 */
[----:B------:R-:W-:-:S03]  /*cdb0*/  SHF.R.S32.HI R8, RZ, 0x1f, R7 ;  /* 0x0000001fff087819 */ /* 0x000fc60000011407 */
[----:B------:R1:W-:Y:S01]  /*cdc0*/  STL [R1+0x1c], R9 ;  /* 0x00001c0901007387 */ /* 0x0003e20000100800 */
[----:B0-----:R-:W-:Y:S02]  /*cdd0*/  SHF.R.S32.HI R10, RZ, 0x1f, R32 ;  /* 0x0000001fff0a7819 */ /* 0x001fe40000011420 */
[----:B------:R-:W-:-:S03]  /*cde0*/  SHF.R.S32.HI R7, RZ, 0x1f, R6 ;  /* 0x0000001fff077819 */ /* 0x000fc60000011406 */
[----:B------:R-:W-:Y:S01]  /*cdf0*/  STL [R1+0x20], R10 ;  /* 0x0000200a01007387 */ /* 0x000fe20000100800 */
[----:B-1----:R-:W-:-:S03]  /*ce00*/  SHF.R.S32.HI R9, RZ, 0x1f, R31 ;  /* 0x0000001fff097819 */ /* 0x002fc6000001141f */
[----:B------:R0:W-:Y:S01]  /*ce10*/  STL [R1+0x24], R8 ;  /* 0x0000240801007387 */ /* 0x0001e20000100800 */
[----:B------:R-:W-:-:S03]  /*ce20*/  SHF.R.S32.HI R6, RZ, 0x1f, R5 ;  /* 0x0000001fff067819 */ /* 0x000fc60000011405 */
[----:B------:R-:W-:Y:S04]  /*ce30*/  STL [R1+0x28], R9 ;  /* 0x0000280901007387 */ /* 0x000fe80000100800 */
        /* <DEDUP_REMOVED lines=13> */
[----:B------:R0:W-:Y:S04]  /*cf10*/  STL [R1+0x48], R4 ;  /* 0x0000480401007387 */ /* 0x0001e80000100800 */
[----:B------:R-:W-:Y:S04]  /*cf20*/  STL [R1+0x6c], R5 ;  /* 0x00006c0501007387 */ /* 0x000fe80000100800 */
[----:B------:R1:W-:Y:S01]  /*cf30*/  STL [R1+0x70], R3 ;  /* 0x0000700301007387 */ /* 0x0003e20000100800 */
[----:B0-----:R-:W-:Y:S02]  /*cf40*/  SHF.R.S32.HI R4, RZ, 0x1f, R0 ;  /* 0x0000001fff047819 */ /* 0x001fe40000011400 */
[----:B------:R-:W-:-:S03]  /*cf50*/  SHF.R.S32.HI R0, RZ, 0x1f, R27 ;  /* 0x0000001fff007819 */ /* 0x000fc6000001141b */
[----:B------:R0:W-:Y:S01]  /*cf60*/  STL [R1+0x74], R4 ;  /* 0x0000740401007387 */ /* 0x0001e20000100800 */
[----:B-1----:R-:W-:-:S03]  /*cf70*/  SHF.R.S32.HI R3, RZ, 0x1f, R26 ;  /* 0x0000001fff037819 */ /* 0x002fc6000001141a */
[----:B------:R1:W-:Y:S04]  /*cf80*/  STL [R1+0x80], R0 ;  /* 0x0000800001007387 */ /* 0x0003e80000100800 */
[----:B------:R2:W-:Y:S01]  /*cf90*/  STL [R1+0x88], R3 ;  /* 0x0000880301007387 */ /* 0x0005e20000100800 */
[----:B0-----:R-:W-:Y:S02]  /*cfa0*/  SHF.R.S32.HI R4, RZ, 0x1f, R28 ;  /* 0x0000001fff047819 */ /* 0x001fe4000001141c */
[----:B-1----:R-:W-:-:S03]  /*cfb0*/  SHF.R.S32.HI R0, RZ, 0x1f, R2 ;  /* 0x0000001fff007819 */ /* 0x002fc60000011402 */
[----:B------:R-:W-:Y:S01]  /*cfc0*/  STL [R1+0x8c], R4 ;  /* 0x00008c0401007387 */ /* 0x000fe20000100800 */
[----:B--2---:R-:W-:-:S03]  /*cfd0*/  SHF.R.S32.HI R3, RZ, 0x1f, R60 ;  /* 0x0000001fff037819 */ /* 0x004fc6000001143c */
[----:B------:R0:W-:Y:S01]  /*cfe0*/  STL [R1+0x90], R0 ;  /* 0x0000900001007387 */ /* 0x0001e20000100800 */
[----:B------:R-:W-:-:S03]  /*cff0*/  SHF.R.S32.HI R2, RZ, 0x1f, R22 ;  /* 0x0000001fff027819 */ /* 0x000fc60000011416 */
[----:B------:R1:W-:Y:S04]  /*d000*/  STL [R1+0x94], R3 ;  /* 0x0000940301007387 */ /* 0x0003e80000100800 */
[----:B------:R-:W2:Y:S01]  /*d010*/  LDL R13, [R1+0xcc] ;  /* 0x0000cc00010d7983 */ /* 0x000ea20000100800 */
[----:B0-----:R-:W-:-:S03]  /*d020*/  SHF.R.S32.HI R0, RZ, 0x1f, R17 ;  /* 0x0000001fff007819 */ /* 0x001fc60000011411 */
[----:B------:R-:W-:Y:S04]  /*d030*/  STL [R1+0x98], R2 ;  /* 0x0000980201007387 */ /* 0x000fe80000100800 */
[----:B------:R-:W3:Y:S04]  /*d040*/  LDL R37, [R1+0xc8] ;  /* 0x0000c80001257983 */ /* 0x000ee80000100800 */
[----:B------:R0:W-:Y:S04]  /*d050*/  STL [R1+0x9c], R0 ;  /* 0x00009c0001007387 */ /* 0x0001e80000100800 */
        /* <DEDUP_REMOVED lines=18> */
[----:B-1----:R-:W4:Y:S04]  /*d180*/  LDL R3, [R1+0x17c] ;  /* 0x00017c0001037983 */ /* 0x002f280000100800 */
[----:B------:R-:W4:Y:S04]  /*d190*/  LDL R61, [R1+0x184] ;  /* 0x00018400013d7983 */ /* 0x000f280000100800 */
[----:B------:R-:W4:Y:S04]  /*d1a0*/  LDL R25, [R1+0x18c] ;  /* 0x00018c0001197983 */ /* 0x000f280000100800 */
[----:B0-----:R-:W4:Y:S04]  /*d1b0*/  LDL R0, [R1+0x190] ;  /* 0x0001900001007983 */ /* 0x001f280000100800 */
[----:B------:R-:W4:Y:S04]  /*d1c0*/  LDL R27, [R1+0x198] ;  /* 0x00019800011b7983 */ /* 0x000f280000100800 */
[----:B------:R-:W4:Y:S04]  /*d1d0*/  LDL R26, [R1+0x19c] ;  /* 0x00019c00011a7983 */ /* 0x000f280000100800 */
[----:B------:R-:W4:Y:S04]  /*d1e0*/  LDL R28, [R1+0x1a4] ;  /* 0x0001a400011c7983 */ /* 0x000f280000100800 */
[----:B------:R-:W4:Y:S04]  /*d1f0*/  LDL R2, [R1+0x1a8] ;  /* 0x0001a80001027983 */ /* 0x000f280000100800 */
[----:B------:R-:W4:Y:S04]  /*d200*/  LDL R60, [R1+0x1b0] ;  /* 0x0001b000013c7983 */ /* 0x000f280000100800 */
[----:B------:R-:W4:Y:S04]  /*d210*/  LDL R22, [R1+0x1b8] ;  /* 0x0001b80001167983 */ /* 0x000f280000100800 */
[----:B------:R-:W4:Y:S01]  /*d220*/  LDL R17, [R1+0x1bc] ;  /* 0x0001bc0001117983 */ /* 0x000f220000100800 */
[----:B--2---:R-:W-:-:S05]  /*d230*/  SHF.R.S32.HI R13, RZ, 0x1f, R13 ;  /* 0x0000001fff0d7819 */ /* 0x004fca000001140d */
[----:B------:R4:W-:Y:S01]  /*d240*/  STL [R1+0xa0], R13 ;  /* 0x0000a00d01007387 */ /* 0x0009e20000100800 */
[----:B---3--:R-:W-:Y:S02]  /*d250*/  SHF.R.S32.HI R37, RZ, 0x1f, R37 ;  /* 0x0000001fff257819 */ /* 0x008fe40000011425 */
[----:B----4-:R-:W-:-:S03]  /*d260*/  SHF.R.S32.HI R13, RZ, 0x1f, R12 ;  /* 0x0000001fff0d7819 */ /* 0x010fc6000001140c */
[----:B------:R-:W-:Y:S01]  /*d270*/  STL [R1+0xa4], R37 ;  /* 0x0000a42501007387 */ /* 0x000fe20000100800 */
[----:B------:R-:W-:-:S03]  /*d280*/  SHF.R.S32.HI R36, RZ, 0x1f, R36 ;  /* 0x0000001fff247819 */ /* 0x000fc60000011424 */
[----:B------:R0:W-:Y:S01]  /*d290*/  STL [R1+0x128], R13 ;  /* 0x0001280d01007387 */ /* 0x0001e20000100800 */
[----:B------:R-:W-:-:S03]  /*d2a0*/  SHF.R.S32.HI R12, RZ, 0x1f, R11 ;  /* 0x0000001fff0c7819 */ /* 0x000fc6000001140b */
[----:B------:R-:W-:Y:S01]  /*d2b0*/  STL [R1+0x134], R36 ;  /* 0x0001342401007387 */ /* 0x000fe20000100800 */
[----:B0-----:R-:W-:Y:S02]  /*d2c0*/  SHF.R.S32.HI R13, RZ, 0x1f, R35 ;  /* 0x0000001fff0d7819 */ /* 0x001fe40000011423 */
        /* <DEDUP_REMOVED lines=27> */
[----:B------:R-:W-:Y:S01]  /*d480*/  STL [R1+0x1c8], R7 ;  /* 0x0001c80701007387 */ /* 0x000fe20000100800 */
[----:B------:R-:W-:-:S03]  /*d490*/  SHF.R.S32.HI R3, RZ, 0x1f, R25 ;  /* 0x0000001fff037819 */ /* 0x000fc60000011419 */
[----:B------:R1:W-:Y:S01]  /*d4a0*/  STL [R1+0x1d4], R5 ;  /* 0x0001d40501007387 */ /* 0x0003e20000100800 */
[----:B0-----:R-:W-:-:S05]  /*d4b0*/  SHF.R.S32.HI R6, RZ, 0x1f, R59 ;  /* 0x0000001fff067819 */ /* 0x001fca000001143b */
        /* <DEDUP_REMOVED lines=14> */
[----:B------:R-:W-:Y:S02]  /*d5a0*/  SHF.R.S32.HI R2, RZ, 0x1f, R22 ;  /* 0x0000001fff027819 */ /* 0x000fe40000011416 */
[----:B--2---:R-:W-:Y:S01]  /*d5b0*/  SHF.R.S32.HI R3, RZ, 0x1f, R60 ;  /* 0x0000001fff037819 */ /* 0x004fe2000001143c */
[----:B------:R0:W-:Y:S04]  /*d5c0*/  STL [R1+0x234], R0 ;  /* 0x0002340001007387 */ /* 0x0001e80000100800 */
        /* <DEDUP_REMOVED lines=37> */
[----:B---3--:R-:W-:-:S03]  /*d820*/  SHF.R.S32.HI R13, RZ, 0x1f, R13 ;  /* 0x0000001fff0d7819 */ /* 0x008fc6000001140d */
[----:B0-----:R-:W2:Y:S01]  /*d830*/  LDL.LU R37, [R1+0x2344] ;  /* 0x0023440001257983 */ /* 0x001ea20000300800 */
[----:B----4-:R-:W-:-:S03]  /*d840*/  SHF.R.S32.HI R36, RZ, 0x1f, R36 ;  /* 0x0000001fff247819 */ /* 0x010fc60000011424 */
[----:B------:R0:W-:Y:S01]  /*d850*/  STL [R1+0x26c], R13 ;  /* 0x00026c0d01007387 */ /* 0x0001e20000100800 */
[----:B------:R-:W-:Y:S02]  /*d860*/  SHF.R.S32.HI R12, RZ, 0x1f, R12 ;  /* 0x0000001fff0c7819 */ /* 0x000fe4000001140c */
[----:B------:R-:W-:Y:S01]  /*d870*/  SHF.R.S32.HI R35, RZ, 0x1f, R35 ;  /* 0x0000001fff237819 */ /* 0x000fe20000011423 */
[----:B0-----:R-:W3:Y:S01]  /*d880*/  LDL.LU R13, [R1+0x2340] ;  /* 0x00234000010d7983 */ /* 0x001ee20000300800 */
[----:B------:R-:W-:-:S03]  /*d890*/  SHF.R.S32.HI R11, RZ, 0x1f, R11 ;  /* 0x0000001fff0b7819 */ /* 0x000fc6000001140b */
[----:B------:R0:W-:Y:S01]  /*d8a0*/  STL [R1+0x274], R36 ;  /* 0x0002742401007387 */ /* 0x0001e20000100800 */
[----:B------:R-:W-:Y:S02]  /*d8b0*/  SHF.R.S32.HI R34, RZ, 0x1f, R34 ;  /* 0x0000001fff227819 */ /* 0x000fe40000011422 */
[----:B------:R-:W-:Y:S01]  /*d8c0*/  SHF.R.S32.HI R10, RZ, 0x1f, R10 ;  /* 0x0000001fff0a7819 */ /* 0x000fe2000001140a */
[----:B0-----:R-:W4:Y:S04]  /*d8d0*/  LDL.LU R36, [R1+0x233c] ;  /* 0x00233c0001247983 */ /* 0x001f280000300800 */
[----:B------:R0:W-:Y:S01]  /*d8e0*/  STL [R1+0x280], R12 ;  /* 0x0002800c01007387 */ /* 0x0001e20000100800 */
[----:B------:R-:W-:Y:S02]  /*d8f0*/  SHF.R.S32.HI R33, RZ, 0x1f, R33 ;  /* 0x0000001fff217819 */ /* 0x000fe40000011421 */
[----:B------:R-:W-:Y:S01]  /*d900*/  SHF.R.S32.HI R9, RZ, 0x1f, R9 ;  /* 0x0000001fff097819 */ /* 0x000fe20000011409 */
[----:B0-----:R-:W2:Y:S04]  /*d910*/  LDL.LU R12, [R1+0x2338] ;  /* 0x00233800010c7983 */ /* 0x001ea80000300800 */
[----:B------:R0:W-:Y:S01]  /*d920*/  STL [R1+0x28c], R35 ;  /* 0x00028c2301007387 */ /* 0x0001e20000100800 */
[----:B------:R-:W-:-:S03]  /*d930*/  SHF.R.S32.HI R32, RZ, 0x1f, R32 ;  /* 0x0000001fff207819 */ /* 0x000fc60000011420 */
        /* <DEDUP_REMOVED lines=72> */
[----:B0-----:R-:W3:Y:S01]  /*ddc0*/  LDL.LU R17, [R1+0x22cc] ;  /* 0x0022cc0001117983 */ /* 0x001ee20000300800 */
[----:B--2---:R-:W-:-:S02]  /*ddd0*/  SHF.R.S32.HI R22, RZ, 0x1f, R22 ;  /* 0x0000001fff167819 */ /* 0x004fc40000011416 */
[----:B---3--:R-:W-:-:S05]  /*dde0*/  SHF.R.S32.HI R17, RZ, 0x1f, R17 ;  /* 0x0000001fff117819 */ /* 0x008fca0000011411 */
[----:B------:R0:W-:Y:S04]  /*ddf0*/  STL [R1+0x30c], R17 ;  /* 0x00030c1101007387 */ /* 0x0001e80000100800 */
[----:B0-----:R-:W2:Y:S04]  /*de00*/  LDL.LU R17, [R1+0x22c8] ;  /* 0x0022c80001117983 */ /* 0x001ea80000300800 */
[----:B------:R0:W-:Y:S04]  /*de10*/  STL [R1+0x310], R22 ;  /* 0x0003101601007387 */ /* 0x0001e80000100800 */
[----:B0-----:R-:W3:Y:S01]  /*de20*/  LDL.LU R22, [R1+0x22c4] ;  /* 0x0022c40001167983 */ /* 0x001ee20000300800 */
[----:B------:R-:W-:-:S05]  /*de30*/  SHF.R.S32.HI R60, RZ, 0x1f, R60 ;  /* 0x0000001fff3c7819 */ /* 0x000fca000001143c */
[----:B------:R0:W-:Y:S02]  /*de40*/  STL [R1+0x314], R60 ;  /* 0x0003143c01007387 */ /* 0x0001e40000100800 */
[----:B0-----:R-:W-:Y:S02]  /*de50*/  SHF.R.S32.HI R60, RZ, 0x1f, R26 ;  /* 0x0000001fff3c7819 */ /* 0x001fe4000001141a */
[----:B--2---:R-:W-:-:S05]  /*de60*/  IADD3 R26, P2, PT, R28, R17, RZ ;  /* 0x000000111c1a7210 */ /* 0x004fca0007f5e0ff */
[----:B------:R3:W-:Y:S02]  /*de70*/  STL [R1+0x2100], R26 ;  /* 0x0021001a01007387 */ /* 0x0007e40000100800 */
[----:B---3--:R-:W-:Y:S02]  /*de80*/  IADD3 R26, P5, PT, R28, R22, RZ ;  /* 0x000000161c1a7210 */ /* 0x008fe40007fbe0ff */
[----:B------:R-:W2:Y:S04]  /*de90*/  LDL.LU R28, [R1] ;  /* 0x00000000011c7983 */ /* 0x000ea80000300800 */
[----:B------:R0:W-:Y:S02]  /*dea0*/  STL [R1+0x20fc], R26 ;  /* 0x0020fc1a01007387 */ /* 0x0001e40000100800 */
[----:B0-----:R-:W-:-:S05]  /*deb0*/  IADD3 R26, P1, PT, R27, R17, RZ ;  /* 0x000000111b1a7210 */ /* 0x001fca0007f3e0ff */
[----:B------:R0:W-:Y:S04]  /*dec0*/  STL [R1+0x20f8], R26 ;  /* 0x0020f81a01007387 */ /* 0x0001e80000100800 */
[----:B0-----:R-:W3:Y:S01]  /*ded0*/  LDL.LU R26, [R1+0x22c0] ;  /* 0x0022c000011a7983 */ /* 0x001ee20000300800 */
[----:B------:R-:W-:-:S05]  /*dee0*/  IADD3 R27, P0, PT, R27, R22, RZ ;  /* 0x000000161b1b7210 */ /* 0x000fca0007f1e0ff */
[----:B------:R0:W-:Y:S02]  /*def0*/  STL [R1+0x20f0], R27 ;  /* 0x0020f01b01007387 */ /* 0x0001e40000100800 */
[----:B0-----:R-:W-:-:S05]  /*df00*/  IADD3 R27, P4, PT, R25, R17, RZ ;  /* 0x00000011191b7210 */ /* 0x001fca0007f9e0ff */
[----:B------:R0:W-:Y:S02]  /*df10*/  STL [R1+0x20f4], R27 ;  /* 0x0020f41b01007387 */ /* 0x0001e40000100800 */
[----:B0-----:R-:W-:Y:S02]  /*df20*/  IADD3 R27, P3, PT, R25, R22, RZ ;  /* 0x00000016191b7210 */ /* 0x001fe40007f7e0ff */
[----:B------:R-:W2:Y:S04]  /*df30*/  LDL.LU R25, [R1+0x4] ;  /* 0x0000040001197983 */ /* 0x000ea80000300800 */
[----:B------:R3:W-:Y:S02]  /*df40*/  STL [R1+0x20e4], R27 ;  /* 0x0020e41b01007387 */ /* 0x0007e40000100800 */
[----:B---3--:R-:W-:-:S05]  /*df50*/  IMAD.X R27, R2, 0x1, R26, P2 ;  /* 0x00000001021b7824 */ /* 0x008fca00010e061a */
[----:B------:R0:W-:Y:S02]  /*df60*/  STL [R1+0x20ec], R27 ;  /* 0x0020ec1b01007387 */ /* 0x0001e40000100800 */
[----:B0-----:R-:W-:-:S05]  /*df70*/  IADD3 R27, P6, PT, R3, R17, RZ ;  /* 0x00000011031b7210 */ /* 0x001fca0007fde0ff */
[----:B------:R0:W-:Y:S04]  /*df80*/  STL [R1+0x20e8], R27 ;  /* 0x0020e81b01007387 */ /* 0x0001e80000100800 */
[----:B0-----:R-:W3:Y:S01]  /*df90*/  LDL.LU R27, [R1+0x22bc] ;  /* 0x0022bc00011b7983 */ /* 0x001ee20000300800 */
[----:B------:R-:W-:Y:S02]  /*dfa0*/  IMAD R14, R14, UR47, RZ ;  /* 0x0000002f0e0e7c24 */ /* 0x000fe4000f8e02ff */
[----:B------:R-:W-:Y:S02]  /*dfb0*/  IMAD R15, R15, UR47, RZ ;  /* 0x0000002f0f0f7c24 */ /* 0x000fe4000f8e02ff */
[----:B------:R-:W-:Y:S01]  /*dfc0*/  IMAD R16, R16, UR47, RZ ;  /* 0x0000002f10107c24 */ /* 0x000fe2000f8e02ff */
[----:B------:R-:W-:Y:S01]  /*dfd0*/  SHF.R.S32.HI R38, RZ, 0x1f, R14 ;  /* 0x0000001fff267819 */ /* 0x000fe2000001140e */
[----:B------:R-:W-:-:S02]  /*dfe0*/  IMAD R18, R18, UR47, RZ ;  /* 0x0000002f12127c24 */ /* 0x000fc4000f8e02ff */
[----:B------:R-:W-:Y:S01]  /*dff0*/  IMAD R19, R19, UR47, RZ ;  /* 0x0000002f13137c24 */ /* 0x000fe2000f8e02ff */
[----:B------:R-:W-:Y:S01]  /*e000*/  SHF.R.S32.HI R39, RZ, 0x1f, R15 ;  /* 0x0000001fff277819 */ /* 0x000fe2000001140f */
[----:B------:R-:W-:Y:S01]  /*e010*/  IMAD R20, R20, UR47, RZ ;  /* 0x0000002f14147c24 */ /* 0x000fe2000f8e02ff */
[----:B------:R-:W-:Y:S01]  /*e020*/  SHF.R.S32.HI R40, RZ, 0x1f, R16 ;  /* 0x0000001fff287819 */ /* 0x000fe20000011410 */
[----:B------:R-:W-:Y:S01]  /*e030*/  IMAD R21, R21, UR47, RZ ;  /* 0x0000002f15157c24 */ /* 0x000fe2000f8e02ff */
[----:B------:R-:W-:Y:S01]  /*e040*/  SHF.R.S32.HI R41, RZ, 0x1f, R18 ;  /* 0x0000001fff297819 */ /* 0x000fe20000011412 */
[----:B------:R-:W-:Y:S01]  /*e050*/  IMAD R23, R23, UR47, RZ ;  /* 0x0000002f17177c24 */ /* 0x000fe2000f8e02ff */
[----:B------:R-:W-:Y:S01]  /*e060*/  SHF.R.S32.HI R42, RZ, 0x1f, R19 ;  /* 0x0000001fff2a7819 */ /* 0x000fe20000011413 */
[----:B------:R-:W-:Y:S02]  /*e070*/  IMAD R24, R24, UR47, RZ ;  /* 0x0000002f18187c24 */ /* 0x000fe4000f8e02ff */
[----:B---3--:R-:W-:Y:S01]  /*e080*/  IMAD.X R2, R2, 0x1, R27, P5 ;  /* 0x0000000102027824 */ /* 0x008fe200028e061b */
[----:B------:R-:W-:-:S04]  /*e090*/  IADD3 R3, P5, PT, R3, R22, RZ ;  /* 0x0000001603037210 */ /* 0x000fc80007fbe0ff */
[----:B------:R0:W-:Y:S04]  /*e0a0*/  STL [R1+0x20e0], R2 ;  /* 0x0020e00201007387 */ /* 0x0001e80000100800 */
[----:B------:R2:W-:Y:S01]  /*e0b0*/  STL [R1+0x20d8], R3 ;  /* 0x0020d80301007387 */ /* 0x0005e20000100800 */
[----:B0-----:R-:W-:Y:S01]  /*e0c0*/  IADD3 R2, P2, PT, R4, R17, RZ ;  /* 0x0000001104027210 */ /* 0x001fe20007f5e0ff */
[----:B--2---:R-:W-:-:S04]  /*e0d0*/  IMAD.X R3, R25, 0x1, R26, P1 ;  /* 0x0000000119037824 */ /* 0x004fc800008e061a */
[----:B------:R0:W-:Y:S04]  /*e0e0*/  STL [R1+0x20dc], R2 ;  /* 0x0020dc0201007387 */ /* 0x0001e80000100800 */
[----:B------:R1:W-:Y:S01]  /*e0f0*/  STL [R1+0x20d4], R3 ;  /* 0x0020d40301007387 */ /* 0x0003e20000100800 */
[----:B0-----:R-:W-:Y:S01]  /*e100*/  IADD3 R2, P1, PT, R4, R22, RZ ;  /* 0x0000001604027210 */ /* 0x001fe20007f3e0ff */
[----:B-1----:R-:W-:Y:S01]  /*e110*/  IMAD.X R3, R25, 0x1, R27, P0 ;  /* 0x0000000119037824 */ /* 0x002fe200000e061b */
[----:B------:R-:W-:-:S03]  /*e120*/  IADD3 R4, P0, PT, R5, R17, RZ ;  /* 0x0000001105047210 */ /* 0x000fc60007f1e0ff */
[----:B------:R0:W-:Y:S04]  /*e130*/  STL [R1+0x20d0], R2 ;  /* 0x0020d00201007387 */ /* 0x0001e80000100800 */
[----:B------:R1:W-:Y:S01]  /*e140*/  STL [R1+0x20c4], R3 ;  /* 0x0020c40301007387 */ /* 0x0003e20000100800 */
[----:B0-----:R-:W-:-:S03]  /*e150*/  IMAD.X R2, R28, 0x1, R26, P4 ;  /* 0x000000011c027824 */ /* 0x001fc600020e061a */
[----:B------:R0:W-:Y:S01]  /*e160*/  STL [R1+0x20cc], R4 ;  /* 0x0020cc0401007387 */ /* 0x0001e20000100800 */
[----:B-1----:R-:W-:-:S03]  /*e170*/  IADD3 R3, P4, PT, R5, R22, RZ ;  /* 0x0000001605037210 */ /* 0x002fc60007f9e0ff */
[----:B------:R1:W-:Y:S01]  /*e180*/  STL [R1+0x20c8], R2 ;  /* 0x0020c80201007387 */ /* 0x0003e20000100800 */
[----:B0-----:R-:W-:-:S03]  /*e190*/  IMAD.X R4, R28, 0x1, R27, P3 ;  /* 0x000000011c047824 */ /* 0x001fc600018e061b */
[----:B------:R0:W-:Y:S01]  /*e1a0*/  STL [R1+0x20c0], R3 ;  /* 0x0020c00301007387 */ /* 0x0001e20000100800 */
[----:B-1----:R-:W-:-:S03]  /*e1b0*/  IADD3 R2, P3, PT, R6, R17, RZ ;  /* 0x0000001106027210 */ /* 0x002fc60007f7e0ff */
[----:B------:R1:W-:Y:S04]  /*e1c0*/  STL [R1+0x20b4], R4 ;  /* 0x0020b40401007387 */ /* 0x0003e80000100800 */
[----:B------:R2:W-:Y:S01]  /*e1d0*/  STL [R1+0x20bc], R2 ;  /* 0x0020bc0201007387 */ /* 0x0005e20000100800 */
[----:B0-----:R-:W-:Y:S01]  /*e1e0*/  IMAD.X R3, R61, 0x1, R26, P6 ;  /* 0x000000013d037824 */ /* 0x001fe200030e061a */
[----:B-1----:R-:W-:-:S04]  /*e1f0*/  IADD3 R4, P6, PT, R6, R22, RZ ;  /* 0x0000001606047210 */ /* 0x002fc80007fde0ff */
[----:B------:R0:W-:Y:S01]  /*e200*/  STL [R1+0x20b8], R3 ;  /* 0x0020b80301007387 */ /* 0x0001e20000100800 */
[----:B--2---:R-:W-:-:S03]  /*e210*/  IMAD.X R2, R61, 0x1, R27, P5 ;  /* 0x000000013d027824 */ /* 0x004fc600028e061b */
[----:B------:R1:W-:Y:S04]  /*e220*/  STL [R1+0x20b0], R4 ;  /* 0x0020b00401007387 */ /* 0x0003e80000100800 */
[----:B------:R2:W-:Y:S01]  /*e230*/  STL [R1+0x20a4], R2 ;  /* 0x0020a40201007387 */ /* 0x0005e20000100800 */
[----:B0-----:R-:W-:Y:S01]  /*e240*/  IADD3 R3, P5, PT, R7, R17, RZ ;  /* 0x0000001107037210 */ /* 0x001fe20007fbe0ff */
[----:B-1----:R-:W-:-:S04]  /*e250*/  IMAD.X R4, R59, 0x1, R26, P2 ;  /* 0x000000013b047824 */ /* 0x002fc800010e061a */
[----:B------:R0:W-:Y:S01]  /*e260*/  STL [R1+0x20ac], R3 ;  /* 0x0020ac0301007387 */ /* 0x0001e20000100800 */
[----:B--2---:R-:W-:-:S03]  /*e270*/  IADD3 R2, P2, PT, R7, R22, RZ ;  /* 0x0000001607027210 */ /* 0x004fc60007f5e0ff */
        /* <DEDUP_REMOVED lines=62> */
[----:B----4-:R-:W-:Y:S01]  /*e660*/  IMAD.X R3, R36, 0x1, R26, P0 ;  /* 0x0000000124037824 */ /* 0x010fe200000e061a */
[----:B0-----:R-:W-:-:S04]  /*e670*/  IADD3 R4, P0, PT, R15, R22, RZ ;  /* 0x000000160f047210 */ /* 0x001fc80007f1e0ff */
[----:B------:R0:W-:Y:S01]  /*e680*/  STL [R1+0x2028], R3 ;  /* 0x0020280301007387 */ /* 0x0001e20000100800 */
[----:B-1----:R-:W-:-:S03]  /*e690*/  IMAD.X R2, R36, 0x1, R27, P4 ;  /* 0x0000000124027824 */ /* 0x002fc600020e061b */
[----:B------:R1:W-:Y:S04]  /*e6a0*/  STL [R1+0x2020], R4 ;  /* 0x0020200401007387 */ /* 0x0003e80000100800 */
[----:B------:R2:W-:Y:S01]  /*e6b0*/  STL [R1+0x2014], R2 ;  /* 0x0020140201007387 */ /* 0x0005e20000100800 */
[----:B0-----:R-:W-:Y:S01]  /*e6c0*/  IADD3 R3, P4, PT, R16, R17, RZ ;  /* 0x0000001110037210 */ /* 0x001fe20007f9e0ff */
[----:B-1----:R-:W-:-:S04]  /*e6d0*/  IMAD.X R4, R37, 0x1, R26, P3 ;  /* 0x0000000125047824 */ /* 0x002fc800018e061a */
[----:B------:R0:W-:Y:S01]  /*e6e0*/  STL [R1+0x201c], R3 ;  /* 0x00201c0301007387 */ /* 0x0001e20000100800 */
[----:B--2---:R-:W-:-:S03]  /*e6f0*/  IADD3 R2, P3, PT, R16, R22, RZ ;  /* 0x0000001610027210 */ /* 0x004fc60007f7e0ff */
[----:B------:R1:W-:Y:S04]  /*e700*/  STL [R1+0x2018], R4 ;  /* 0x0020180401007387 */ /* 0x0003e80000100800 */
[----:B------:R-:W2:Y:S01]  /*e710*/  LDL.LU R6, [R1+0x44] ;  /* 0x0000440001067983 */ /* 0x000ea20000300800 */
[----:B0-----:R-:W-:-:S03]  /*e720*/  IMAD.X R3, R37, 0x1, R27, P6 ;  /* 0x0000000125037824 */ /* 0x001fc600030e061b */
[----:B------:R0:W-:Y:S01]  /*e730*/  STL [R1+0x2010], R2 ;  /* 0x0020100201007387 */ /* 0x0001e20000100800 */
[----:B-1----:R-:W-:-:S03]  /*e740*/  IMAD.X R4, R38, 0x1, R26, P5 ;  /* 0x0000000126047824 */ /* 0x002fc600028e061a */
[----:B------:R1:W-:Y:S01]  /*e750*/  STL [R1+0x2004], R3 ;  /* 0x0020040301007387 */ /* 0x0003e20000100800 */
[C---:B0-----:R-:W-:Y:S02]  /*e760*/  IADD3 R2, P6, PT, R18.reuse, R17, RZ ;  /* 0x0000001112027210 */ /* 0x041fe40007fde0ff */
[----:B-1----:R-:W-:-:S03]  /*e770*/  IADD3 R3, P5, PT, R18, R22, RZ ;  /* 0x0000001612037210 */ /* 0x002fc60007fbe0ff */
[----:B------:R0:W-:Y:S04]  /*e780*/  STL [R1+0x200c], R2 ;  /* 0x00200c0201007387 */ /* 0x0001e80000100800 */
[----:B------:R1:W-:Y:S04]  /*e790*/  STL [R1+0x2008], R4 ;  /* 0x0020080401007387 */ /* 0x0003e80000100800 */
[----:B------:R-:W3:Y:S01]  /*e7a0*/  LDL.LU R5, [R1+0x4c] ;  /* 0x00004c0001057983 */ /* 0x000ee20000300800 */
[----:B0-----:R-:W-:-:S03]  /*e7b0*/  IMAD.X R2, R38, 0x1, R27, P2 ;  /* 0x0000000126027824 */ /* 0x001fc600010e061b */
[----:B------:R0:W-:Y:S01]  /*e7c0*/  STL [R1+0x2000], R3 ;  /* 0x0020000301007387 */ /* 0x0001e20000100800 */
[----:B-1----:R-:W-:-:S03]  /*e7d0*/  IMAD.X R4, R39, 0x1, R26, P1 ;  /* 0x0000000127047824 */ /* 0x002fc600008e061a */
[----:B------:R1:W-:Y:S01]  /*e7e0*/  STL [R1+0x1ff4], R2 ;  /* 0x001ff40201007387 */ /* 0x0003e20000100800 */
[C---:B0-----:R-:W-:Y:S02]  /*e7f0*/  IADD3 R3, P2, PT, R19.reuse, R17, RZ ;  /* 0x0000001113037210 */ /* 0x041fe40007f5e0ff */
[----:B-1----:R-:W-:-:S03]  /*e800*/  IADD3 R2, P1, PT, R19, R22, RZ ;  /* 0x0000001613027210 */ /* 0x002fc60007f3e0ff */
[----:B------:R0:W-:Y:S04]  /*e810*/  STL [R1+0x1ffc], R3 ;  /* 0x001ffc0301007387 */ /* 0x0001e80000100800 */
[----:B------:R1:W-:Y:S01]  /*e820*/  STL [R1+0x1ff8], R4 ;  /* 0x001ff80401007387 */ /* 0x0003e20000100800 */
[----:B0-----:R-:W-:-:S03]  /*e830*/  IMAD.X R3, R39, 0x1, R27, P0 ;  /* 0x0000000127037824 */ /* 0x001fc600000e061b */
[----:B-1----:R-:W4:Y:S04]  /*e840*/  LDL.LU R4, [R1+0x50] ;  /* 0x0000500001047983 */ /* 0x002f280000300800 */
        /* <DEDUP_REMOVED lines=8> */
[----:B-1----:R-:W4:Y:S01]  /*e8d0*/  LDL.LU R3, [R1+0x54] ;  /* 0x0000540001037983 */ /* 0x002f220000300800 */
[----:B------:R-:W-:-:S03]  /*e8e0*/  IADD3 R8, P3, PT, R21, R17, RZ ;  /* 0x0000001115087210 */ /* 0x000fc60007f7e0ff */
[----:B------:R-:W-:Y:S04]  /*e8f0*/  STL [R1+0x1fe0], R7 ;  /* 0x001fe00701007387 */ /* 0x000fe80000100800 */
[----:B------:R0:W-:Y:S04]  /*e900*/  STL [R1+0x1fd4], R2 ;  /* 0x001fd40201007387 */ /* 0x0001e80000100800 */
[----:B------:R1:W-:Y:S01]  /*e910*/  STL [R1+0x1fdc], R8 ;  /* 0x001fdc0801007387 */ /* 0x0003e20000100800 */
[----:B0-----:R-:W-:Y:S01]  /*e920*/  IMAD.X R2, R41, 0x1, R26, P6 ;  /* 0x0000000129027824 */ /* 0x001fe200030e061a */
[----:B------:R-:W-:-:S04]  /*e930*/  IADD3 R7, P6, PT, R21, R22, RZ ;  /* 0x0000001615077210 */ /* 0x000fc80007fde0ff */
[----:B------:R0:W-:Y:S01]  /*e940*/  STL [R1+0x1fd8], R2 ;  /* 0x001fd80201007387 */ /* 0x0001e20000100800 */
[----:B-1----:R-:W-:Y:S02]  /*e950*/  IMAD.X R8, R41, 0x1, R27, P5 ;  /* 0x0000000129087824 */ /* 0x002fe400028e061b */
[----:B------:R-:W-:Y:S01]  /*e960*/  IMAD.X R9, R42, 0x1, R26, P2 ;  /* 0x000000012a097824 */ /* 0x000fe200010e061a */
[----:B0-----:R-:W4:Y:S04]  /*e970*/  LDL.LU R2, [R1+0x58] ;  /* 0x0000580001027983 */ /* 0x001f280000300800 */
[----:B------:R0:W-:Y:S04]  /*e980*/  STL [R1+0x1fd0], R7 ;  /* 0x001fd00701007387 */ /* 0x0001e80000100800 */
[----:B------:R1:W-:Y:S01]  /*e990*/  STL [R1+0x1fc4], R8 ;  /* 0x001fc40801007387 */ /* 0x0003e20000100800 */
[----:B0-----:R-:W-:-:S02]  /*e9a0*/  IADD3 R7, P5, PT, R23, R17, RZ ;  /* 0x0000001117077210 */ /* 0x001fc40007fbe0ff */
[----:B-1----:R-:W-:-:S03]  /*e9b0*/  IADD3 R8, P2, PT, R23, R22, RZ ;  /* 0x0000001617087210 */ /* 0x002fc60007f5e0ff */
[----:B------:R0:W-:Y:S04]  /*e9c0*/  STL [R1+0x1fcc], R7 ;  /* 0x001fcc0701007387 */ /* 0x0001e80000100800 */
[----:B------:R1:W-:Y:S04]  /*e9d0*/  STL [R1+0x1fc8], R9 ;  /* 0x001fc80901007387 */ /* 0x0003e80000100800 */
[----:B------:R-:W4:Y:S01]  /*e9e0*/  LDL.LU R25, [R1+0x5c] ;  /* 0x00005c0001197983 */ /* 0x000f220000300800 */
[----:B0-----:R-:W-:Y:S01]  /*e9f0*/  IMAD.X R7, R42, 0x1, R27, P1 ;  /* 0x000000012a077824 */ /* 0x001fe200008e061b */
[----:B-1----:R-:W-:-:S02]  /*ea00*/  IADD3 R9, P1, PT, R24, R17, RZ ;  /* 0x0000001118097210 */ /* 0x002fc40007f3e0ff */
[----:B------:R0:W-:Y:S04]  /*ea10*/  STL [R1+0x1fc0], R8 ;  /* 0x001fc00801007387 */ /* 0x0001e80000100800 */
[----:B------:R1:W-:Y:S04]  /*ea20*/  STL [R1+0x1fb4], R7 ;  /* 0x001fb40701007387 */ /* 0x0003e80000100800 */
[----:B------:R-:W-:Y:S04]  /*ea30*/  STL [R1+0x1fbc], R9 ;  /* 0x001fbc0901007387 */ /* 0x000fe80000100800 */
[----:B------:R-:W4:Y:S01]  /*ea40*/  LDL.LU R28, [R1+0x60] ;  /* 0x00006000011c7983 */ /* 0x000f220000300800 */
[----:B------:R-:W-:-:S05]  /*ea50*/  SHF.R.S32.HI R43, RZ, 0x1f, R20 ;  /* 0x0000001fff2b7819 */ /* 0x000fca0000011414 */
[C---:B0-----:R-:W-:Y:S01]  /*ea60*/  IMAD.X R8, R43.reuse, 0x1, R26, P0 ;  /* 0x000000012b087824 */ /* 0x041fe200000e061a */
[----:B-1----:R-:W-:Y:S02]  /*ea70*/  IADD3 R7, P0, PT, R24, R22, RZ ;  /* 0x0000001618077210 */ /* 0x002fe40007f1e0ff */
[----:B------:R-:W-:Y:S02]  /*ea80*/  SHF.R.S32.HI R44, RZ, 0x1f, R21 ;  /* 0x0000001fff2c7819 */ /* 0x000fe40000011415 */
[----:B------:R0:W-:Y:S04]  /*ea90*/  STL [R1+0x1fb8], R8 ;  /* 0x001fb80801007387 */ /* 0x0001e80000100800 */
[----:B------:R1:W-:Y:S01]  /*eaa0*/  STL [R1+0x1fb0], R7 ;  /* 0x001fb00701007387 */ /* 0x0003e20000100800 */
[----:B0-----:R-:W-:-:S02]  /*eab0*/  IMAD.X R8, R43, 0x1, R27, P4 ;  /* 0x000000012b087824 */ /* 0x001fc400020e061b */
[----:B-1----:R-:W-:-:S03]  /*eac0*/  IMAD.X R7, R44, 0x1, R26, P3 ;  /* 0x000000012c077824 */ /* 0x002fc600018e061a */
[----:B------:R0:W-:Y:S01]  /*ead0*/  STL [R1+0x1fa0], R8 ;  /* 0x001fa00801007387 */ /* 0x0001e20000100800 */
[----:B------:R-:W-:Y:S02]  /*eae0*/  SHF.R.S32.HI R45, RZ, 0x1f, R23 ;  /* 0x0000001fff2d7819 */ /* 0x000fe40000011417 */
[----:B------:R-:W-:Y:S02]  /*eaf0*/  SHF.R.S32.HI R46, RZ, 0x1f, R24 ;  /* 0x0000001fff2e7819 */ /* 0x000fe40000011418 */
[----:B------:R-:W-:Y:S02]  /*eb00*/  SHF.R.S32.HI R47, RZ, 0x1f, R47 ;  /* 0x0000001fff2f7819 */ /* 0x000fe4000001142f */
[----:B------:R-:W-:Y:S02]  /*eb10*/  SHF.R.S32.HI R48, RZ, 0x1f, R48 ;  /* 0x0000001fff307819 */ /* 0x000fe40000011430 */
[----:B------:R-:W-:Y:S02]  /*eb20*/  SHF.R.S32.HI R49, RZ, 0x1f, R49 ;  /* 0x0000001fff317819 */ /* 0x000fe40000011431 */
[----:B------:R-:W-:-:S02]  /*eb30*/  SHF.R.S32.HI R50, RZ, 0x1f, R50 ;  /* 0x0000001fff327819 */ /* 0x000fc40000011432 */
[C---:B--2---:R-:W-:Y:S02]  /*eb40*/  IADD3 R9, P4, PT, R6.reuse, R17, RZ ;  /* 0x0000001106097210 */ /* 0x044fe40007f9e0ff */
[----:B0-----:R-:W-:-:S03]  /*eb50*/  IADD3 R8, P3, PT, R6, R22, RZ ;  /* 0x0000001606087210 */ /* 0x001fc60007f7e0ff */
[----:B------:R-:W-:Y:S04]  /*eb60*/  STL [R1+0x1fa8], R9 ;  /* 0x001fa80901007387 */ /* 0x000fe80000100800 */
[----:B------:R-:W2:Y:S04]  /*eb70*/  LDL.LU R6, [R1+0x64] ;  /* 0x0000640001067983 */ /* 0x000ea80000300800 */
[----:B------:R0:W-:Y:S04]  /*eb80*/  STL [R1+0x1fa4], R7 ;  /* 0x001fa40701007387 */ /* 0x0001e80000100800 */
[----:B------:R1:W-:Y:S01]  /*eb90*/  STL [R1+0x1fac], R8 ;  /* 0x001fac0801007387 */ /* 0x0003e20000100800 */
[----:B0-----:R-:W-:Y:S01]  /*eba0*/  IMAD.X R7, R44, 0x1, R27, P6 ;  /* 0x000000012c077824 */ /* 0x001fe200030e061b */
[----:B---3--:R-:W-:Y:S01]  /*ebb0*/  IADD3 R9, P6, PT, R5, R17, RZ ;  /* 0x0000001105097210 */ /* 0x008fe20007fde0ff */
[----:B-1----:R-:W-:-:S03]  /*ebc0*/  IMAD.X R8, R45, 0x1, R26, P5 ;  /* 0x000000012d087824 */ /* 0x002fc600028e061a */
[----:B------:R0:W-:Y:S04]  /*ebd0*/  STL [R1+0x1f90], R7 ;  /* 0x001f900701007387 */ /* 0x0001e80000100800 */
[----:B------:R-:W-:Y:S01]  /*ebe0*/  STL [R1+0x1f98], R9 ;  /* 0x001f980901007387 */ /* 0x000fe20000100800 */
[----:B0-----:R-:W-:-:S03]  /*ebf0*/  IADD3 R7, P5, PT, R5, R22, RZ ;  /* 0x0000001605077210 */ /* 0x001fc60007fbe0ff */
[----:B------:R-:W3:Y:S04]  /*ec00*/  LDL.LU R5, [R1+0x68] ;  /* 0x0000680001057983 */ /* 0x000ee80000300800 */
[----:B------:R0:W-:Y:S04]  /*ec10*/  STL [R1+0x1f94], R8 ;  /* 0x001f940801007387 */ /* 0x0001e80000100800 */
[----:B------:R1:W-:Y:S01]  /*ec20*/  STL [R1+0x1f9c], R7 ;  /* 0x001f9c0701007387 */ /* 0x0003e20000100800 */
[----:B0-----:R-:W-:Y:S01]  /*ec30*/  IMAD.X R8, R45, 0x1, R27, P2 ;  /* 0x000000012d087824 */ /* 0x001fe200010e061b */
[----:B----4-:R-:W-:Y:S01]  /*ec40*/  IADD3 R9, P2, PT, R4, R17, RZ ;  /* 0x0000001104097210 */ /* 0x010fe20007f5e0ff */
[----:B-1----:R-:W-:-:S03]  /*ec50*/  IMAD.X R7, R46, 0x1, R26, P1 ;  /* 0x000000012e077824 */ /* 0x002fc600008e061a */
[----:B------:R0:W-:Y:S04]  /*ec60*/  STL [R1+0x1f80], R8 ;  /* 0x001f800801007387 */ /* 0x0001e80000100800 */
[----:B------:R-:W-:Y:S01]  /*ec70*/  STL [R1+0x1f88], R9 ;  /* 0x001f880901007387 */ /* 0x000fe20000100800 */
[----:B0-----:R-:W-:-:S03]  /*ec80*/  IADD3 R8, P1, PT, R4, R22, RZ ;  /* 0x0000001604087210 */ /* 0x001fc60007f3e0ff */
[----:B------:R-:W4:Y:S04]  /*ec90*/  LDL.LU R4, [R1+0x78] ;  /* 0x0000780001047983 */ /* 0x000f280000300800 */
[----:B------:R0:W-:Y:S04]  /*eca0*/  STL [R1+0x1f84], R7 ;  /* 0x001f840701007387 */ /* 0x0001e80000100800 */
[----:B------:R1:W-:Y:S01]  /*ecb0*/  STL [R1+0x1f8c], R8 ;  /* 0x001f8c0801007387 */ /* 0x0003e20000100800 */
[----:B0-----:R-:W-:Y:S01]  /*ecc0*/  IMAD.X R7, R46, 0x1, R27, P0 ;  /* 0x000000012e077824 */ /* 0x001fe200000e061b */
[----:B------:R-:W-:Y:S01]  /*ecd0*/  IADD3 R9, P0, PT, R3, R17, RZ ;  /* 0x0000001103097210 */ /* 0x000fe20007f1e0ff */
[----:B-1----:R-:W-:-:S03]  /*ece0*/  IMAD.X R8, R47, 0x1, R26, P4 ;  /* 0x000000012f087824 */ /* 0x002fc600020e061a */
[----:B------:R0:W-:Y:S04]  /*ecf0*/  STL [R1+0x1f70], R7 ;  /* 0x001f700701007387 */ /* 0x0001e80000100800 */
[----:B------:R1:W-:Y:S01]  /*ed00*/  STL [R1+0x1f78], R9 ;  /* 0x001f780901007387 */ /* 0x0003e20000100800 */
[----:B0-----:R-:W-:-:S03]  /*ed10*/  IADD3 R7, P4, PT, R3, R22, RZ ;  /* 0x0000001603077210 */ /* 0x001fc60007f9e0ff */
[----:B------:R-:W4:Y:S04]  /*ed20*/  LDL.LU R3, [R1+0x7c] ;  /* 0x00007c0001037983 */ /* 0x000f280000300800 */
[----:B------:R0:W-:Y:S01]  /*ed30*/  STL [R1+0x1f74], R8 ;  /* 0x001f740801007387 */ /* 0x0001e20000100800 */
[----:B-1----:R-:W-:-:S03]  /*ed40*/  IMAD.X R9, R48, 0x1, R26, P6 ;  /* 0x0000000130097824 */ /* 0x002fc600030e061a */
[----:B------:R1:W-:Y:S01]  /*ed50*/  STL [R1+0x1f7c], R7 ;  /* 0x001f7c0701007387 */ /* 0x0003e20000100800 */
[----:B0-----:R-:W-:Y:S01]  /*ed60*/  IMAD.X R8, R47, 0x1, R27, P3 ;  /* 0x000000012f087824 */ /* 0x001fe200018e061b */
[----:B-1----:R-:W-:-:S04]  /*ed70*/  IADD3 R7, P3, PT, R2, R17, RZ ;  /* 0x0000001102077210 */ /* 0x002fc80007f7e0ff */
[----:B------:R0:W-:Y:S04]  /*ed80*/  STL [R1+0x1f60], R8 ;  /* 0x001f600801007387 */ /* 0x0001e80000100800 */
[----:B------:R1:W-:Y:S04]  /*ed90*/  STL [R1+0x1f68], R7 ;  /* 0x001f680701007387 */ /* 0x0003e80000100800 */
[----:B------:R-:W-:Y:S01]  /*eda0*/  STL [R1+0x1f64], R9 ;  /* 0x001f640901007387 */ /* 0x000fe20000100800 */
[----:B0-----:R-:W-:-:S03]  /*edb0*/  IADD3 R8, P6, PT, R2, R22, RZ ;  /* 0x0000001602087210 */ /* 0x001fc60007fde0ff */
[----:B------:R-:W4:Y:S01]  /*edc0*/  LDL.LU R2, [R1+0x84] ;  /* 0x0000840001027983 */ /* 0x000f220000300800 */
[----:B-1----:R-:W-:-:S03]  /*edd0*/  IMAD.X R7, R48, 0x1, R27, P5 ;  /* 0x0000000130077824 */ /* 0x002fc600028e061b */
[----:B------:R0:W-:Y:S04]  /*ede0*/  STL [R1+0x1f6c], R8 ;  /* 0x001f6c0801007387 */ /* 0x0001e80000100800 */
[----:B------:R1:W-:Y:S01]  /*edf0*/  STL [R1+0x1f50], R7 ;  /* 0x001f500701007387 */ /* 0x0003e20000100800 */
[----:B0-----:R-:W-:Y:S01]  /*ee00*/  IADD3 R8, P5, PT, R25, R17, RZ ;  /* 0x0000001119087210 */ /* 0x001fe20007fbe0ff */
[----:B-1----:R-:W-:Y:S01]  /*ee10*/  IMAD.X R7, R49, 0x1, R26, P2 ;  /* 0x0000000131077824 */ /* 0x002fe200010e061a */
[----:B------:R-:W-:-:S03]  /*ee20*/  IADD3 R9, P2, PT, R25, R22, RZ ;  /* 0x0000001619097210 */ /* 0x000fc60007f5e0ff */
[----:B------:R0:W-:Y:S04]  /*ee30*/  STL [R1+0x1f58], R8 ;  /* 0x001f580801007387 */ /* 0x0001e80000100800 */
[----:B------:R1:W-:Y:S04]  /*ee40*/  STL [R1+0x1f54], R7 ;  /* 0x001f540701007387 */ /* 0x0003e80000100800 */
[----:B------:R1:W-:Y:S01]  /*ee50*/  STL [R1+0x1f5c], R9 ;  /* 0x001f5c0901007387 */ /* 0x0003e20000100800 */
[----:B0-----:R-:W-:-:S03]  /*ee60*/  IMAD.X R8, R49, 0x1, R27, P1 ;  /* 0x0000000131087824 */ /* 0x001fc600008e061b */
[----:B------:R-:W4:Y:S01]  /*ee70*/  LDL.LU R25, [R1+0xac] ;  /* 0x0000ac0001197983 */ /* 0x000f220000300800 */
[----:B-1----:R-:W-:-:S03]  /*ee80*/  IADD3 R7, P1, PT, R28, R17, RZ ;  /* 0x000000111c077210 */ /* 0x002fc60007f3e0ff */
[----:B------:R0:W-:Y:S01]  /*ee90*/  STL [R1+0x1f40], R8 ;  /* 0x001f400801007387 */ /* 0x0001e20000100800 */
[----:B------:R-:W-:-:S03]  /*eea0*/  IMAD.X R9, R50, 0x1, R27, P4 ;  /* 0x0000000132097824 */ /* 0x000fc600020e061b */
[----:B------:R1:W-:Y:S01]  /*eeb0*/  STL [R1+0x1f48], R7 ;  /* 0x001f480701007387 */ /* 0x0003e20000100800 */
[----:B0-----:R-:W-:Y:S01]  /*eec0*/  IMAD.X R8, R50, 0x1, R26, P0 ;  /* 0x0000000132087824 */ /* 0x001fe200000e061a */
[----:B-1----:R-:W-:-:S04]  /*eed0*/  IADD3 R7, P0, PT, R28, R22, RZ ;  /* 0x000000161c077210 */ /* 0x002fc80007f1e0ff */
[----:B------:R-:W-:Y:S04]  /*eee0*/  STL [R1+0x1f44], R8 ;  /* 0x001f440801007387 */ /* 0x000fe80000100800 */
[----:B------:R0:W-:Y:S04]  /*eef0*/  STL [R1+0x1f4c], R7 ;  /* 0x001f4c0701007387 */ /* 0x0001e80000100800 */
[----:B------:R-:W-:Y:S04]  /*ef00*/  STL [R1+0x1f30], R9 ;  /* 0x001f300901007387 */ /* 0x000fe80000100800 */
[----:B------:R-:W4:Y:S01]  /*ef10*/  LDL.LU R28, [R1+0xb4] ;  /* 0x0000b400011c7983 */ /* 0x000f220000300800 */
[----:B------:R-:W-:-:S05]  /*ef20*/  SHF.R.S32.HI R51, RZ, 0x1f, R51 ;  /* 0x0000001fff337819 */ /* 0x000fca0000011433 */
[----:B0-----:R-:W-:Y:S01]  /*ef30*/  IMAD.X R7, R51, 0x1, R26, P3 ;  /* 0x0000000133077824 */ /* 0x001fe200018e061a */
[----:B------:R-:W-:Y:S02]  /*ef40*/  SHF.R.S32.HI R52, RZ, 0x1f, R52 ;  /* 0x0000001fff347819 */ /* 0x000fe40000011434 */
[----:B------:R-:W-:Y:S02]  /*ef50*/  SHF.R.S32.HI R53, RZ, 0x1f, R53 ;  /* 0x0000001fff357819 */ /* 0x000fe40000011435 */
[----:B------:R-:W-:Y:S02]  /*ef60*/  SHF.R.S32.HI R54, RZ, 0x1f, R54 ;  /* 0x0000001fff367819 */ /* 0x000fe40000011436 */
[----:B------:R-:W-:Y:S02]  /*ef70*/  SHF.R.S32.HI R55, RZ, 0x1f, R55 ;  /* 0x0000001fff377819 */ /* 0x000fe40000011437 */
[----:B------:R-:W-:Y:S02]  /*ef80*/  SHF.R.S32.HI R56, RZ, 0x1f, R56 ;  /* 0x0000001fff387819 */ /* 0x000fe40000011438 */
[----:B------:R-:W-:-:S02]  /*ef90*/  SHF.R.S32.HI R57, RZ, 0x1f, R57 ;  /* 0x0000001fff397819 */ /* 0x000fc40000011439 */
[----:B--2---:R-:W-:-:S05]  /*efa0*/  IADD3 R8, P4, PT, R6, R17, RZ ;  /* 0x0000001106087210 */ /* 0x004fca0007f9e0ff */
[----:B------:R0:W-:Y:S04]  /*efb0*/  STL [R1+0x1f38], R8 ;  /* 0x001f380801007387 */ /* 0x0001e80000100800 */
[----:B------:R1:W-:Y:S01]  /*efc0*/  STL [R1+0x1f34], R7 ;  /* 0x001f340701007387 */ /* 0x0003e20000100800 */
[----:B0-----:R-:W-:Y:S01]  /*efd0*/  IADD3 R8, P3, PT, R6, R22, RZ ;  /* 0x0000001606087210 */ /* 0x001fe20007f7e0ff */
[----:B-1----:R-:W-:-:S04]  /*efe0*/  IMAD.X R7, R51, 0x1, R27, P6 ;  /* 0x0000000133077824 */ /* 0x002fc800030e061b */
[----:B------:R0:W-:Y:S04]  /*eff0*/  STL [R1+0x1f3c], R8 ;  /* 0x001f3c0801007387 */ /* 0x0001e80000100800 */
[----:B------:R1:W-:Y:S01]  /*f000*/  STL [R1+0x1f20], R7 ;  /* 0x001f200701007387 */ /* 0x0003e20000100800 */
[C---:B---3--:R-:W-:Y:S01]  /*f010*/  IADD3 R6, P6, PT, R5.reuse, R17, RZ ;  /* 0x0000001105067210 */ /* 0x048fe20007fde0ff */
[----:B0-----:R-:W-:Y:S01]  /*f020*/  IMAD.X R8, R52, 0x1, R26, P5 ;  /* 0x0000000134087824 */ /* 0x001fe200028e061a */
[----:B-1----:R-:W-:-:S03]  /*f030*/  IADD3 R7, P5, PT, R5, R22, RZ ;  /* 0x0000001605077210 */ /* 0x002fc60007fbe0ff */
[----:B------:R0:W-:Y:S01]  /*f040*/  STL [R1+0x1f28], R6 ;  /* 0x001f280601007387 */ /* 0x0001e20000100800 */
[----:B------:R-:W-:-:S03]  /*f050*/  IMAD.X R5, R52, 0x1, R27, P2 ;  /* 0x0000000134057824 */ /* 0x000fc600010e061b */
[----:B0-----:R-:W2:Y:S04]  /*f060*/  LDL.LU R6, [R1+0xc0] ;  /* 0x0000c00001067983 */ /* 0x001ea80000300800 */
[----:B------:R4:W-:Y:S04]  /*f070*/  STL [R1+0x1f24], R8 ;  /* 0x001f240801007387 */ /* 0x0009e80000100800 */
[----:B------:R0:W-:Y:S04]  /*f080*/  STL [R1+0x1f2c], R7 ;  /* 0x001f2c0701007387 */ /* 0x0001e80000100800 */
[----:B------:R1:W-:Y:S01]  /*f090*/  STL [R1+0x1f10], R5 ;  /* 0x001f100501007387 */ /* 0x0003e20000100800 */
[C---:B----4-:R-:W-:Y:S01]  /*f0a0*/  IADD3 R8, P2, PT, R4.reuse, R17, RZ ;  /* 0x0000001104087210 */ /* 0x050fe20007f5e0ff */
[----:B0-----:R-:W-:Y:S01]  /*f0b0*/  IMAD.X R7, R53, 0x1, R26, P1 ;  /* 0x0000000135077824 */ /* 0x001fe200008e061a */
[----:B-1----:R-:W-:-:S03]  /*f0c0*/  IADD3 R5, P1, PT, R4, R22, RZ ;  /* 0x0000001604057210 */ /* 0x002fc60007f3e0ff */
[----:B------:R-:W-:Y:S01]  /*f0d0*/  STL [R1+0x1f18], R8 ;  /* 0x001f180801007387 */ /* 0x000fe20000100800 */
[----:B------:R-:W-:-:S03]  /*f0e0*/  IMAD.X R4, R53, 0x1, R27, P0 ;  /* 0x0000000135047824 */ /* 0x000fc600000e061b */
[----:B------:R-:W-:Y:S04]  /*f0f0*/  STL [R1+0x1f14], R7 ;  /* 0x001f140701007387 */ /* 0x000fe80000100800 */
[----:B------:R-:W3:Y:S04]  /*f100*/  LDL.LU R29, [R1+0xc4] ;  /* 0x0000c400011d7983 */ /* 0x000ee80000300800 */
[----:B------:R0:W-:Y:S04]  /*f110*/  STL [R1+0x1f1c], R5 ;  /* 0x001f1c0501007387 */ /* 0x0001e80000100800 */
[----:B------:R1:W-:Y:S04]  /*f120*/  STL [R1+0x1f00], R4 ;  /* 0x001f000401007387 */ /* 0x0003e80000100800 */
[----:B0-----:R-:W4:Y:S01]  /*f130*/  LDL.LU R5, [R1+0xc] ;  /* 0x00000c0001057983 */ /* 0x001f220000300800 */
[----:B-1----:R-:W-:Y:S01]  /*f140*/  IMAD.X R4, R54, 0x1, R26, P4 ;  /* 0x0000000136047824 */ /* 0x002fe200020e061a */
[----:B------:R-:W-:-:S05]  /*f150*/  IADD3 R7, P0, PT, R3, R17, RZ ;  /* 0x0000001103077210 */ /* 0x000fca0007f1e0ff */
[----:B------:R0:W-:Y:S04]  /*f160*/  STL [R1+0x1f08], R7 ;  /* 0x001f080701007387 */ /* 0x0001e80000100800 */
[----:B------:R1:W-:Y:S01]  /*f170*/  STL [R1+0x1f04], R4 ;  /* 0x001f040401007387 */ /* 0x0003e20000100800 */
[----:B0-----:R-:W-:Y:S01]  /*f180*/  IADD3 R7, P4, PT, R3, R22, RZ ;  /* 0x0000001603077210 */ /* 0x001fe20007f9e0ff */
[----:B------:R-:W-:Y:S02]  /*f190*/  IMAD.X R3, R54, 0x1, R27, P3 ;  /* 0x0000000136037824 */ /* 0x000fe400018e061b */
[----:B-1----:R-:W4:Y:S04]  /*f1a0*/  LDL.LU R4, [R1+0xec] ;  /* 0x0000ec0001047983 */ /* 0x002f280000300800 */
[----:B------:R0:W-:Y:S01]  /*f1b0*/  STL [R1+0x1f0c], R7 ;  /* 0x001f0c0701007387 */ /* 0x0001e20000100800 */
[----:B------:R-:W-:-:S03]  /*f1c0*/  IMAD.X R8, R55, 0x1, R26, P6 ;  /* 0x0000000137087824 */ /* 0x000fc600030e061a */
[----:B------:R1:W-:Y:S01]  /*f1d0*/  STL [R1+0x1ef0], R3 ;  /* 0x001ef00301007387 */ /* 0x0003e20000100800 */
[----:B0-----:R-:W-:-:S03]  /*f1e0*/  IADD3 R7, P3, PT, R2, R17, RZ ;  /* 0x0000001102077210 */ /* 0x001fc60007f7e0ff */
[----:B-1----:R-:W4:Y:S04]  /*f1f0*/  LDL.LU R3, [R1+0x10] ;  /* 0x0000100001037983 */ /* 0x002f280000300800 */
[----:B------:R0:W-:Y:S04]  /*f200*/  STL [R1+0x1ef8], R7 ;  /* 0x001ef80701007387 */ /* 0x0001e80000100800 */
[----:B------:R1:W-:Y:S01]  /*f210*/  STL [R1+0x1ef4], R8 ;  /* 0x001ef40801007387 */ /* 0x0003e20000100800 */
[----:B0-----:R-:W-:Y:S01]  /*f220*/  IADD3 R7, P6, PT, R2, R22, RZ ;  /* 0x0000001602077210 */ /* 0x001fe20007fde0ff */
[----:B------:R-:W-:-:S02]  /*f230*/  IMAD.X R2, R55, 0x1, R27, P5 ;  /* 0x0000000137027824 */ /* 0x000fc400028e061b */
[----:B-1----:R-:W4:Y:S04]  /*f240*/  LDL.LU R8, [R1+0xf4] ;  /* 0x0000f40001087983 */ /* 0x002f280000300800 */
[----:B------:R0:W-:Y:S01]  /*f250*/  STL [R1+0x1efc], R7 ;  /* 0x001efc0701007387 */ /* 0x0001e20000100800 */
[----:B------:R-:W-:-:S03]  /*f260*/  IMAD.X R10, R56, 0x1, R26, P2 ;  /* 0x00000001380a7824 */ /* 0x000fc600010e061a */
[----:B------:R1:W-:Y:S01]  /*f270*/  STL [R1+0x1ee0], R2 ;  /* 0x001ee00201007387 */ /* 0x0003e20000100800 */
[C---:B------:R-:W-:Y:S02]  /*f280*/  IADD3 R9, P2, PT, R25.reuse, R22, RZ ;  /* 0x0000001619097210 */ /* 0x040fe40007f5e0ff */
[----:B0-----:R-:W-:Y:S01]  /*f290*/  IADD3 R7, P5, PT, R25, R17, RZ ;  /* 0x0000001119077210 */ /* 0x001fe20007fbe0ff */
[----:B-1----:R-:W4:Y:S04]  /*f2a0*/  LDL.LU R2, [R1+0x14] ;  /* 0x0000140001027983 */ /* 0x002f280000300800 */
[----:B------:R0:W-:Y:S04]  /*f2b0*/  STL [R1+0x1ee8], R7 ;  /* 0x001ee80701007387 */ /* 0x0001e80000100800 */
[----:B------:R-:W-:Y:S04]  /*f2c0*/  STL [R1+0x1ee4], R10 ;  /* 0x001ee40a01007387 */ /* 0x000fe80000100800 */
[----:B------:R-:W4:Y:S01]  /*f2d0*/  LDL.LU R59, [R1+0x120] ;  /* 0x00012000013b7983 */ /* 0x000f220000300800 */
[----:B0-----:R-:W-:-:S03]  /*f2e0*/  IMAD.X R7, R56, 0x1, R27, P1 ;  /* 0x0000000138077824 */ /* 0x001fc600008e061b */
[----:B------:R0:W-:Y:S04]  /*f2f0*/  STL [R1+0x1eec], R9 ;  /* 0x001eec0901007387 */ /* 0x0001e80000100800 */
[----:B------:R1:W-:Y:S04]  /*f300*/  STL [R1+0x1ed0], R7 ;  /* 0x001ed00701007387 */ /* 0x0003e80000100800 */
[----:B------:R-:W4:Y:S01]  /*f310*/  LDL.LU R25, [R1+0x18] ;  /* 0x0000180001197983 */ /* 0x000f220000300800 */
[----:B0-----:R-:W-:Y:S01]  /*f320*/  IADD3 R9, P1, PT, R28, R17, RZ ;  /* 0x000000111c097210 */ /* 0x001fe20007f3e0ff */
[----:B-1----:R-:W-:-:S04]  /*f330*/  IMAD.X R7, R57, 0x1, R26, P0 ;  /* 0x0000000139077824 */ /* 0x002fc800000e061a */
[----:B------:R0:W-:Y:S01]  /*f340*/  STL [R1+0x1ed8], R9 ;  /* 0x001ed80901007387 */ /* 0x0001e20000100800 */
[----:B------:R-:W-:-:S03]  /*f350*/  IMAD.X R10, R57, 0x1, R27, P4 ;  /* 0x00000001390a7824 */ /* 0x000fc600020e061b */
[----:B------:R1:W-:Y:S01]  /*f360*/  STL [R1+0x1ed4], R7 ;  /* 0x001ed40701007387 */ /* 0x0003e20000100800 */
[----:B0-----:R-:W-:-:S03]  /*f370*/  IADD3 R9, P0, PT, R28, R22, RZ ;  /* 0x000000161c097210 */ /* 0x001fc60007f1e0ff */
[----:B-1----:R-:W4:Y:S04]  /*f380*/  LDL.LU R7, [R1+0x11c] ;  /* 0x00011c0001077983 */ /* 0x002f280000300800 */
[----:B------:R-:W-:Y:S04]  /*f390*/  STL [R1+0x1edc], R9 ;  /* 0x001edc0901007387 */ /* 0x000fe80000100800 */
[----:B------:R0:W-:Y:S04]  /*f3a0*/  STL [R1+0x1ec0], R10 ;  /* 0x001ec00a01007387 */ /* 0x0001e80000100800 */
[----:B------:R-:W4:Y:S01]  /*f3b0*/  LDL.LU R28, [R1+0x1c] ;  /* 0x00001c00011c7983 */ /* 0x000f220000300800 */
[----:B------:R-:W-:-:S05]  /*f3c0*/  SHF.R.S32.HI R58, RZ, 0x1f, R58 ;  /* 0x0000001fff3a7819 */ /* 0x000fca000001143a */
[----:B0-----:R-:W-:Y:S01]  /*f3d0*/  IMAD.X R10, R58, 0x1, R26, P3 ;  /* 0x000000013a0a7824 */ /* 0x001fe200018e061a */
[----:B--2---:R-:W-:-:S05]  /*f3e0*/  IADD3 R9, P4, PT, R6, R17, RZ ;  /* 0x0000001106097210 */ /* 0x004fca0007f9e0ff */
[----:B------:R0:W-:Y:S04]  /*f3f0*/  STL [R1+0x1ec8], R9 ;  /* 0x001ec80901007387 */ /* 0x0001e80000100800 */
[----:B------:R-:W-:Y:S04]  /*f400*/  STL [R1+0x1ec4], R10 ;  /* 0x001ec40a01007387 */ /* 0x000fe80000100800 */
[----:B------:R-:W2:Y:S01]  /*f410*/  LDL.LU R61, [R1+0x118] ;  /* 0x00011800013d7983 */ /* 0x000ea20000300800 */
[----:B0-----:R-:W-:Y:S01]  /*f420*/  IADD3 R9, P3, PT, R6, R22, RZ ;  /* 0x0000001606097210 */ /* 0x001fe20007f7e0ff */
[----:B------:R-:W-:-:S04]  /*f430*/  IMAD.X R6, R58, 0x1, R27, P6 ;  /* 0x000000013a067824 */ /* 0x000fc800030e061b */
[----:B------:R3:W-:Y:S04]  /*f440*/  STL [R1+0x1ecc], R9 ;  /* 0x001ecc0901007387 */ /* 0x0007e80000100800 */
[----:B------:R0:W-:Y:S01]  /*f450*/  STL [R1+0x192c], R6 ;  /* 0x00192c0601007387 */ /* 0x0001e20000100800 */
[----:B---3--:R-:W-:-:S03]  /*f460*/  IADD3 R9, P6, PT, R29, R17, RZ ;  /* 0x000000111d097210 */ /* 0x008fc60007fde0ff */
[----:B0-----:R-:W3:Y:S04]  /*f470*/  LDL.LU R6, [R1+0x20] ;  /* 0x0000200001067983 */ /* 0x001ee80000300800 */
[----:B------:R0:W-:Y:S01]  /*f480*/  STL [R1+0x194c], R9 ;  /* 0x00194c0901007387 */ /* 0x0001e20000100800 */
[C---:B----4-:R-:W-:Y:S02]  /*f490*/  IMAD.X R10, R5.reuse, 0x1, R26, P5 ;  /* 0x00000001050a7824 */ /* 0x050fe400028e061a */
[----:B------:R-:W-:Y:S01]  /*f4a0*/  IMAD.X R5, R5, 0x1, R27, P2 ;  /* 0x0000000105057824 */ /* 0x000fe200010e061b */
[----:B0-----:R-:W-:Y:S02]  /*f4b0*/  IADD3 R9, P5, PT, R29, R22, RZ ;  /* 0x000000161d097210 */ /* 0x001fe40007fbe0ff */
[----:B------:R-:W-:Y:S04]  /*f4c0*/  STL [R1+0x1930], R10 ;  /* 0x0019300a01007387 */ /* 0x000fe80000100800 */
[----:B------:R-:W4:Y:S04]  /*f4d0*/  LDL.LU R29, [R1+0x114] ;  /* 0x00011400011d7983 */ /* 0x000f280000300800 */
[----:B------:R0:W-:Y:S04]  /*f4e0*/  STL [R1+0x1954], R9 ;  /* 0x0019540901007387 */ /* 0x0001e80000100800 */
[----:B------:R1:W-:Y:S01]  /*f4f0*/  STL [R1+0x1934], R5 ;  /* 0x0019340501007387 */ /* 0x0003e20000100800 */
[----:B0-----:R-:W-:-:S03]  /*f500*/  IADD3 R9, P2, PT, R4, R17, RZ ;  /* 0x0000001104097210 */ /* 0x001fc60007f5e0ff */
[----:B-1----:R-:W4:Y:S04]  /*f510*/  LDL.LU R5, [R1+0x24] ;  /* 0x0000240001057983 */ /* 0x002f280000300800 */
[----:B------:R0:W-:Y:S01]  /*f520*/  STL [R1+0x195c], R9 ;  /* 0x00195c0901007387 */ /* 0x0001e20000100800 */
[C---:B------:R-:W-:Y:S01]  /*f530*/  IMAD.X R10, R3.reuse, 0x1, R26, P1 ;  /* 0x00000001030a7824 */ /* 0x040fe200008e061a */
[----:B0-----:R-:W-:Y:S01]  /*f540*/  IADD3 R9, P1, PT, R4, R22, RZ ;  /* 0x0000001604097210 */ /* 0x001fe20007f3e0ff */
[----:B------:R-:W-:-:S03]  /*f550*/  IMAD.X R3, R3, 0x1, R27, P0 ;  /* 0x0000000103037824 */ /* 0x000fc600000e061b */
[----:B------:R-:W-:Y:S04]  /*f560*/  STL [R1+0x1938], R10 ;  /* 0x0019380a01007387 */ /* 0x000fe80000100800 */
[----:B------:R-:W4:Y:S04]  /*f570*/  LDL.LU R4, [R1+0x110] ;  /* 0x0001100001047983 */ /* 0x000f280000300800 */
[----:B------:R0:W-:Y:S04]  /*f580*/  STL [R1+0x1964], R9 ;  /* 0x0019640901007387 */ /* 0x0001e80000100800 */
[----:B------:R1:W-:Y:S01]  /*f590*/  STL [R1+0x193c], R3 ;  /* 0x00193c0301007387 */ /* 0x0003e20000100800 */
[----:B0-----:R-:W-:-:S03]  /*f5a0*/  IADD3 R9, P0, PT, R8, R17, RZ ;  /* 0x0000001108097210 */ /* 0x001fc60007f1e0ff */
[----:B-1----:R-:W4:Y:S04]  /*f5b0*/  LDL.LU R3, [R1+0x28] ;  /* 0x0000280001037983 */ /* 0x002f280000300800 */
[----:B------:R0:W-:Y:S01]  /*f5c0*/  STL [R1+0x196c], R9 ;  /* 0x00196c0901007387 */ /* 0x0001e20000100800 */
[C-C-:B------:R-:W-:Y:S02]  /*f5d0*/  IMAD.X R10, R2.reuse, 0x1, R26.reuse, P4 ;  /* 0x00000001020a7824 */ /* 0x140fe400020e061a */
[----:B------:R-:W-:Y:S01]  /*f5e0*/  IMAD.X R2, R2, 0x1, R27, P3 ;  /* 0x0000000102027824 */ /* 0x000fe200018e061b */
[----:B0-----:R-:W-:Y:S02]  /*f5f0*/  IADD3 R9, P4, PT, R8, R22, RZ ;  /* 0x0000001608097210 */ /* 0x001fe40007f9e0ff */
[----:B------:R-:W-:Y:S04]  /*f600*/  STL [R1+0x1940], R10 ;  /* 0x0019400a01007387 */ /* 0x000fe80000100800 */
[----:B------:R-:W4:Y:S04]  /*f610*/  LDL.LU R8, [R1+0x10c] ;  /* 0x00010c0001087983 */ /* 0x000f280000300800 */
[----:B------:R0:W-:Y:S04]  /*f620*/  STL [R1+0x1974], R9 ;  /* 0x0019740901007387 */ /* 0x0001e80000100800 */
[----:B------:R1:W-:Y:S01]  /*f630*/  STL [R1+0x1944], R2 ;  /* 0x0019440201007387 */ /* 0x0003e20000100800 */
[----:B0-----:R-:W-:Y:S01]  /*f640*/  IADD3 R9, P3, PT, R59, R17, RZ ;  /* 0x000000113b097210 */ /* 0x001fe20007f7e0ff */
[----:B------:R-:W-:-:S02]  /*f650*/  IMAD.X R11, R25, 0x1, R26, P6 ;  /* 0x00000001190b7824 */ /* 0x000fc400030e061a */
[----:B-1----:R-:W4:Y:S01]  /*f660*/  LDL.LU R2, [R1+0x2c] ;  /* 0x00002c0001027983 */ /* 0x002f220000300800 */
[----:B------:R-:W-:-:S03]  /*f670*/  IMAD.X R10, R25, 0x1, R27, P5 ;  /* 0x00000001190a7824 */ /* 0x000fc600028e061b */
[----:B------:R0:W-:Y:S04]  /*f680*/  STL [R1+0x197c], R9 ;  /* 0x00197c0901007387 */ /* 0x0001e80000100800 */
[----:B------:R-:W-:Y:S01]  /*f690*/  STL [R1+0x1948], R11 ;  /* 0x0019480b01007387 */ /* 0x000fe20000100800 */
[----:B0-----:R-:W-:-:S03]  /*f6a0*/  IADD3 R9, P6, PT, R59, R22, RZ ;  /* 0x000000163b097210 */ /* 0x001fc60007fde0ff */
[----:B------:R-:W4:Y:S04]  /*f6b0*/  LDL.LU R59, [R1+0x108] ;  /* 0x00010800013b7983 */ /* 0x000f280000300800 */
[----:B------:R0:W-:Y:S04]  /*f6c0*/  STL [R1+0x1984], R9 ;  /* 0x0019840901007387 */ /* 0x0001e80000100800 */
[----:B------:R1:W-:Y:S04]  /*f6d0*/  STL [R1+0x1950], R10 ;  /* 0x0019500a01007387 */ /* 0x0003e80000100800 */
[----:B------:R-:W4:Y:S01]  /*f6e0*/  LDL.LU R25, [R1+0x30] ;  /* 0x0000300001197983 */ /* 0x000f220000300800 */
[----:B0-----:R-:W-:Y:S01]  /*f6f0*/  IADD3 R9, P5, PT, R7, R17, RZ ;  /* 0x0000001107097210 */ /* 0x001fe20007fbe0ff */
[----:B------:R-:W-:-:S04]  /*f700*/  IMAD.X R11, R28, 0x1, R26, P2 ;  /* 0x000000011c0b7824 */ /* 0x000fc800010e061a */
[----:B------:R0:W-:Y:S01]  /*f710*/  STL [R1+0x198c], R9 ;  /* 0x00198c0901007387 */ /* 0x0001e20000100800 */
[----:B-1----:R-:W-:-:S03]  /*f720*/  IMAD.X R10, R28, 0x1, R27, P1 ;  /* 0x000000011c0a7824 */ /* 0x002fc600008e061b */
[----:B------:R-:W-:Y:S01]  /*f730*/  STL [R1+0x1958], R11 ;  /* 0x0019580b01007387 */ /* 0x000fe20000100800 */
[----:B0-----:R-:W-:-:S03]  /*f740*/  IADD3 R9, P2, PT, R7, R22, RZ ;  /* 0x0000001607097210 */ /* 0x001fc60007f5e0ff */
[----:B------:R-:W4:Y:S04]  /*f750*/  LDL.LU R7, [R1+0x104] ;  /* 0x0001040001077983 */ /* 0x000f280000300800 */
[----:B------:R2:W-:Y:S04]  /*f760*/  STL [R1+0x1994], R9 ;  /* 0x0019940901007387 */ /* 0x0005e80000100800 */
[----:B------:R3:W-:Y:S04]  /*f770*/  STL [R1+0x1960], R10 ;  /* 0x0019600a01007387 */ /* 0x0007e80000100800 */
[----:B------:R-:W4:Y:S01]  /*f780*/  LDL.LU R28, [R1+0x34] ;  /* 0x00003400011c7983 */ /* 0x000f220000300800 */
[----:B--2---:R-:W-:-:S05]  /*f790*/  IADD3 R9, P1, PT, R61, R17, RZ ;  /* 0x000000113d097210 */ /* 0x004fca0007f3e0ff */
[----:B------:R0:W-:Y:S01]  /*f7a0*/  STL [R1+0x199c], R9 ;  /* 0x00199c0901007387 */ /* 0x0001e20000100800 */
[C---:B---3--:R-:W-:Y:S01]  /*f7b0*/  IMAD.X R10, R6.reuse, 0x1, R26, P0 ;  /* 0x00000001060a7824 */ /* 0x048fe200000e061a */
[----:B0-----:R-:W-:Y:S01]  /*f7c0*/  IADD3 R9, P0, PT, R61, R22, RZ ;  /* 0x000000163d097210 */ /* 0x001fe20007f1e0ff */
[----:B------:R-:W-:-:S03]  /*f7d0*/  IMAD.X R6, R6, 0x1, R27, P4 ;  /* 0x0000000106067824 */ /* 0x000fc600020e061b */
[----:B------:R-:W-:Y:S04]  /*f7e0*/  STL [R1+0x1968], R10 ;  /* 0x0019680a01007387 */ /* 0x000fe80000100800 */
[----:B------:R-:W2:Y:S04]  /*f7f0*/  LDL.LU R61, [R1+0x100] ;  /* 0x00010000013d7983 */ /* 0x000ea80000300800 */
[----:B------:R4:W-:Y:S04]  /*f800*/  STL [R1+0x19a4], R9 ;  /* 0x0019a40901007387 */ /* 0x0009e80000100800 */
[----:B------:R0:W-:Y:S01]  /*f810*/  STL [R1+0x1970], R6 ;  /* 0x0019700601007387 */ /* 0x0001e20000100800 */
[----:B----4-:R-:W-:-:S03]  /*f820*/  IADD3 R9, P4, PT, R29, R17, RZ ;  /* 0x000000111d097210 */ /* 0x010fc60007f9e0ff */
[----:B0-----:R-:W3:Y:S04]  /*f830*/  LDL.LU R6, [R1+0x38] ;  /* 0x0000380001067983 */ /* 0x001ee80000300800 */
[----:B------:R0:W-:Y:S01]  /*f840*/  STL [R1+0x19ac], R9 ;  /* 0x0019ac0901007387 */ /* 0x0001e20000100800 */
[C---:B------:R-:W-:Y:S02]  /*f850*/  IMAD.X R10, R5.reuse, 0x1, R26, P3 ;  /* 0x00000001050a7824 */ /* 0x040fe400018e061a */
        /* <DEDUP_REMOVED lines=27> */
[----:B-1----:R-:W4:Y:S01]  /*fa10*/  LDL.LU R2, [R1+0x48] ;  /* 0x0000480001027983 */ /* 0x002f220000300800 */
[----:B------:R-:W-:-:S03]  /*fa20*/  IMAD.X R11, R25, 0x1, R26, P4 ;  /* 0x00000001190b7824 */ /* 0x000fc600020e061a */
[----:B------:R0:W-:Y:S01]  /*fa30*/  STL [R1+0x19dc], R9 ;  /* 0x0019dc0901007387 */ /* 0x0001e20000100800 */
[----:B------:R-:W-:-:S03]  /*fa40*/  IMAD.X R10, R25, 0x1, R27, P3 ;  /* 0x00000001190a7824 */ /* 0x000fc600018e061b */
        /* <DEDUP_REMOVED lines=418> */
[----:B------:R0:W-:Y:S02]  /*11470*/  STL [R1+0x1c7c], R9 ;  /* 0x001c7c0901007387 */ /* 0x0001e40000100800 */
[----:B0-----:R-:W-:Y:S02]  /*11480*/  IADD3 R9, P4, PT, R59, R22, RZ ;  /* 0x000000163b097210 */ /* 0x001fe40007f9e0ff */
[----:B------:R-:W4:Y:S04]  /*11490*/  LDL.LU R59, [R1+0x1dc] ;  /* 0x0001dc00013b7983 */ /* 0x000f280000300800 */
[----:B------:R0:W-:Y:S04]  /*114a0*/  STL [R1+0x1c48], R10 ;  /* 0x001c480a01007387 */ /* 0x0001e80000100800 */
[----:B------:R1:W-:Y:S01]  /*114b0*/  STL [R1+0x1c84], R9 ;  /* 0x001c840901007387 */ /* 0x0003e20000100800 */
[----:B0-----:R-:W-:-:S03]  /*114c0*/  IMAD.X R10, R25, 0x1, R27, P3 ;  /* 0x00000001190a7824 */ /* 0x001fc600018e061b */
[----:B------:R-:W4:Y:S01]  /*114d0*/  LDL.LU R25, [R1+0x26c] ;  /* 0x00026c0001197983 */ /* 0x000f220000300800 */
[C---:B-1----:R-:W-:Y:S01]  /*114e0*/  IADD3 R9, P3, PT, R7.reuse, R17, RZ ;  /* 0x0000001107097210 */ /* 0x042fe20007f7e0ff */
[C---:B------:R-:W-:Y:S02]  /*114f0*/  IMAD.X R11, R28.reuse, 0x1, R26, P6 ;  /* 0x000000011c0b7824 */ /* 0x040fe400030e061a */
[----:B------:R0:W-:Y:S04]  /*11500*/  STL [R1+0x1c50], R10 ;  /* 0x001c500a01007387 */ /* 0x0001e80000100800 */
[----:B------:R1:W-:Y:S04]  /*11510*/  STL [R1+0x1c8c], R9 ;  /* 0x001c8c0901007387 */ /* 0x0003e80000100800 */
[----:B------:R-:W-:Y:S01]  /*11520*/  STL [R1+0x1c58], R11 ;  /* 0x001c580b01007387 */ /* 0x000fe20000100800 */
[----:B0-----:R-:W-:Y:S01]  /*11530*/  IMAD.X R10, R28, 0x1, R27, P5 ;  /* 0x000000011c0a7824 */ /* 0x001fe200028e061b */
[----:B-1----:R-:W-:-:S02]  /*11540*/  IADD3 R9, P6, PT, R7, R22, RZ ;  /* 0x0000001607097210 */ /* 0x002fc40007fde0ff */
        /* <DEDUP_REMOVED lines=29> */
[----:B------:R0:W-:Y:S04]  /*11720*/  STL [R1+0x1c88], R10 ;  /* 0x001c880a01007387 */ /* 0x0001e80000100800 */
[----:B------:R-:W4:Y:S04]  /*11730*/  LDL.LU R4, [R1+0x1f8] ;  /* 0x0001f80001047983 */ /* 0x000f280000300800 */
[----:B------:R-:W-:Y:S04]  /*11740*/  STL [R1+0x1cc4], R9 ;  /* 0x001cc40901007387 */ /* 0x000fe80000100800 */
[----:B------:R1:W-:Y:S01]  /*11750*/  STL [R1+0x1c90], R3 ;  /* 0x001c900301007387 */ /* 0x0003e20000100800 */
[----:B0-----:R-:W-:-:S03]  /*11760*/  IADD3 R10, P6, PT, R8, R17, RZ ;  /* 0x00000011080a7210 */ /* 0x001fc60007fde0ff */
[----:B-1----:R-:W4:Y:S04]  /*11770*/  LDL.LU R3, [R1+0x298] ;  /* 0x0002980001037983 */ /* 0x002f280000300800 */
[----:B------:R-:W-:Y:S01]  /*11780*/  STL [R1+0x1ccc], R10 ;  /* 0x001ccc0a01007387 */ /* 0x000fe20000100800 */
[----:B------:R-:W-:Y:S01]  /*11790*/  IMAD.X R9, R2, 0x1, R26, P5 ;  /* 0x0000000102097824 */ /* 0x000fe200028e061a */
[----:B------:R-:W-:Y:S01]  /*117a0*/  IADD3 R8, P5, PT, R8, R22, RZ ;  /* 0x0000001608087210 */ /* 0x000fe20007fbe0ff */
[----:B------:R-:W-:-:S03]  /*117b0*/  IMAD.X R2, R2, 0x1, R27, P2 ;  /* 0x0000000102027824 */ /* 0x000fc600010e061b */
[----:B------:R0:W-:Y:S04]  /*117c0*/  STL [R1+0x1c98], R9 ;  /* 0x001c980901007387 */ /* 0x0001e80000100800 */
[----:B------:R1:W-:Y:S01]  /*117d0*/  STL [R1+0x1cd4], R8 ;  /* 0x001cd40801007387 */ /* 0x0003e20000100800 */
[----:B0-----:R-:W-:-:S03]  /*117e0*/  IADD3 R9, P2, PT, R59, R17, RZ ;  /* 0x000000113b097210 */ /* 0x001fc60007f5e0ff */
[----:B-1----:R-:W4:Y:S04]  /*117f0*/  LDL.LU R8, [R1+0x1fc] ;  /* 0x0001fc0001087983 */ /* 0x002f280000300800 */
[----:B------:R0:W-:Y:S01]  /*11800*/  STL [R1+0x1ca0], R2 ;  /* 0x001ca00201007387 */ /* 0x0001e20000100800 */
[----:B------:R-:W-:-:S03]  /*11810*/  IMAD.X R11, R25, 0x1, R26, P1 ;  /* 0x00000001190b7824 */ /* 0x000fc600008e061a */
[----:B0-----:R-:W4:Y:S01]  /*11820*/  LDL.LU R2, [R1+0x2a0] ;  /* 0x0002a00001027983 */ /* 0x001f220000300800 */
        /* <DEDUP_REMOVED lines=8> */
[C---:B0-----:R-:W-:Y:S01]  /*118b0*/  IADD3 R9, P0, PT, R7.reuse, R17, RZ ;  /* 0x0000001107097210 */ /* 0x041fe20007f1e0ff */
[----:B------:R-:W-:Y:S01]  /*118c0*/  IMAD.X R11, R28, 0x1, R26, P4 ;  /* 0x000000011c0b7824 */ /* 0x000fe200020e061a */
[----:B-1----:R-:W-:-:S03]  /*118d0*/  IADD3 R10, P4, PT, R7, R22, RZ ;  /* 0x00000016070a7210 */ /* 0x002fc60007f9e0ff */
[----:B------:R0:W-:Y:S04]  /*118e0*/  STL [R1+0x1cec], R9 ;  /* 0x001cec0901007387 */ /* 0x0001e80000100800 */
[----:B------:R-:W-:Y:S04]  /*118f0*/  STL [R1+0x1cb8], R11 ;  /* 0x001cb80b01007387 */ /* 0x000fe80000100800 */
[----:B------:R-:W4:Y:S01]  /*11900*/  LDL.LU R7, [R1+0x208] ;  /* 0x0002080001077983 */ /* 0x000f220000300800 */
[----:B0-----:R-:W-:-:S03]  /*11910*/  IMAD.X R9, R28, 0x1, R27, P3 ;  /* 0x000000011c097824 */ /* 0x001fc600018e061b */
[----:B------:R2:W-:Y:S04]  /*11920*/  STL [R1+0x1cf4], R10 ;  /* 0x001cf40a01007387 */ /* 0x0005e80000100800 */
[----:B------:R3:W-:Y:S04]  /*11930*/  STL [R1+0x1cc0], R9 ;  /* 0x001cc00901007387 */ /* 0x0007e80000100800 */
[----:B------:R-:W4:Y:S01]  /*11940*/  LDL.LU R28, [R1+0x2b0] ;  /* 0x0002b000011c7983 */ /* 0x000f220000300800 */
[----:B--2---:R-:W-:-:S05]  /*11950*/  IADD3 R10, P3, PT, R61, R17, RZ ;  /* 0x000000113d0a7210 */ /* 0x004fca0007f7e0ff */
[----:B------:R0:W-:Y:S01]  /*11960*/  STL [R1+0x1cfc], R10 ;  /* 0x001cfc0a01007387 */ /* 0x0001e20000100800 */
[C---:B---3--:R-:W-:Y:S01]  /*11970*/  IMAD.X R9, R6.reuse, 0x1, R26, P6 ;  /* 0x0000000106097824 */ /* 0x048fe200030e061a */
[----:B0-----:R-:W-:Y:S02]  /*11980*/  IADD3 R10, P6, PT, R61, R22, RZ ;  /* 0x000000163d0a7210 */ /* 0x001fe40007fde0ff */
[----:B------:R-:W2:Y:S04]  /*11990*/  LDL.LU R61, [R1+0x210] ;  /* 0x00021000013d7983 */ /* 0x000ea80000300800 */
[----:B------:R0:W-:Y:S04]  /*119a0*/  STL [R1+0x1cc8], R9 ;  /* 0x001cc80901007387 */ /* 0x0001e80000100800 */
[----:B------:R4:W-:Y:S01]  /*119b0*/  STL [R1+0x1d04], R10 ;  /* 0x001d040a01007387 */ /* 0x0009e20000100800 */
[----:B0-----:R-:W-:-:S03]  /*119c0*/  IMAD.X R9, R6, 0x1, R27, P5 ;  /* 0x0000000106097824 */ /* 0x001fc600028e061b */
[----:B------:R-:W3:Y:S01]  /*119d0*/  LDL.LU R6, [R1+0x2b4] ;  /* 0x0002b40001067983 */ /* 0x000ee20000300800 */
[----:B----4-:R-:W-:-:S03]  /*119e0*/  IADD3 R10, P5, PT, R29, R17, RZ ;  /* 0x000000111d0a7210 */ /* 0x010fc60007fbe0ff */
[----:B------:R0:W-:Y:S04]  /*119f0*/  STL [R1+0x1cd0], R9 ;  /* 0x001cd00901007387 */ /* 0x0001e80000100800 */
[----:B------:R1:W-:Y:S01]  /*11a00*/  STL [R1+0x1d0c], R10 ;  /* 0x001d0c0a01007387 */ /* 0x0003e20000100800 */
[----:B0-----:R-:W-:Y:S01]  /*11a10*/  IMAD.X R9, R5, 0x1, R26, P2 ;  /* 0x0000000105097824 */ /* 0x001fe200010e061a */
[----:B-1----:R-:W-:Y:S02]  /*11a20*/  IADD3 R10, P2, PT, R29, R22, RZ ;  /* 0x000000161d0a7210 */ /* 0x002fe40007f5e0ff */
[----:B------:R-:W4:Y:S04]  /*11a30*/  LDL.LU R29, [R1+0x218] ;  /* 0x00021800011d7983 */ /* 0x000f280000300800 */
[----:B------:R0:W-:Y:S04]  /*11a40*/  STL [R1+0x1cd8], R9 ;  /* 0x001cd80901007387 */ /* 0x0001e80000100800 */
[----:B------:R1:W-:Y:S01]  /*11a50*/  STL [R1+0x1d14], R10 ;  /* 0x001d140a01007387 */ /* 0x0003e20000100800 */
[----:B0-----:R-:W-:-:S03]  /*11a60*/  IMAD.X R9, R5, 0x1, R27, P1 ;  /* 0x0000000105097824 */ /* 0x001fc600008e061b */
[----:B------:R-:W4:Y:S01]  /*11a70*/  LDL.LU R5, [R1+0x2b8] ;  /* 0x0002b80001057983 */ /* 0x000f220000300800 */
[----:B-1----:R-:W-:-:S03]  /*11a80*/  IADD3 R10, P1, PT, R4, R17, RZ ;  /* 0x00000011040a7210 */ /* 0x002fc60007f3e0ff */
[----:B------:R0:W-:Y:S04]  /*11a90*/  STL [R1+0x1ce0], R9 ;  /* 0x001ce00901007387 */ /* 0x0001e80000100800 */
[----:B------:R1:W-:Y:S01]  /*11aa0*/  STL [R1+0x1d1c], R10 ;  /* 0x001d1c0a01007387 */ /* 0x0003e20000100800 */
[C---:B0-----:R-:W-:Y:S01]  /*11ab0*/  IMAD.X R9, R3.reuse, 0x1, R26, P0 ;  /* 0x0000000103097824 */ /* 0x041fe200000e061a */
[----:B-1----:R-:W-:Y:S02]  /*11ac0*/  IADD3 R10, P0, PT, R4, R22, RZ ;  /* 0x00000016040a7210 */ /* 0x002fe40007f1e0ff */
[----:B------:R-:W4:Y:S04]  /*11ad0*/  LDL.LU R4, [R1+0x21c] ;  /* 0x00021c0001047983 */ /* 0x000f280000300800 */
[----:B------:R0:W-:Y:S04]  /*11ae0*/  STL [R1+0x1ce8], R9 ;  /* 0x001ce80901007387 */ /* 0x0001e80000100800 */
[----:B------:R1:W-:Y:S01]  /*11af0*/  STL [R1+0x1d24], R10 ;  /* 0x001d240a01007387 */ /* 0x0003e20000100800 */
[----:B0-----:R-:W-:-:S03]  /*11b00*/  IMAD.X R9, R3, 0x1, R27, P4 ;  /* 0x0000000103097824 */ /* 0x001fc600020e061b */
[----:B------:R-:W4:Y:S04]  /*11b10*/  LDL.LU R3, [R1+0x2bc] ;  /* 0x0002bc0001037983 */ /* 0x000f280000300800 */
[----:B------:R0:W-:Y:S01]  /*11b20*/  STL [R1+0x1cf0], R9 ;  /* 0x001cf00901007387 */ /* 0x0001e20000100800 */
[----:B------:R-:W-:-:S05]  /*11b30*/  IADD3 R11, P4, PT, R8, R17, RZ ;  /* 0x00000011080b7210 */ /* 0x000fca0007f9e0ff */
[----:B------:R-:W-:Y:S01]  /*11b40*/  STL [R1+0x1d2c], R11 ;  /* 0x001d2c0b01007387 */ /* 0x000fe20000100800 */
[----:B-1----:R-:W-:Y:S01]  /*11b50*/  IMAD.X R10, R2, 0x1, R26, P3 ;  /* 0x00000001020a7824 */ /* 0x002fe200018e061a */
[----:B0-----:R-:W-:Y:S02]  /*11b60*/  IADD3 R9, P3, PT, R8, R22, RZ ;  /* 0x0000001608097210 */ /* 0x001fe40007f7e0ff */
[----:B------:R-:W4:Y:S04]  /*11b70*/  LDL.LU R8, [R1+0x224] ;  /* 0x0002240001087983 */ /* 0x000f280000300800 */
        /* <DEDUP_REMOVED lines=8> */
[----:B0-----:R-:W-:-:S03]  /*11c00*/  IADD3 R10, P5, PT, R59, R22, RZ ;  /* 0x000000163b0a7210 */ /* 0x001fc60007fbe0ff */
[----:B------:R-:W-:Y:S01]  /*11c10*/  STL [R1+0x1d08], R11 ;  /* 0x001d080b01007387 */ /* 0x000fe20000100800 */
[----:B-1----:R-:W-:-:S03]  /*11c20*/  IMAD.X R9, R25, 0x1, R27, P2 ;  /* 0x0000000119097824 */ /* 0x002fc600010e061b */
[----:B------:R-:W4:Y:S04]  /*11c30*/  LDL.LU R25, [R1+0x228] ;  /* 0x0002280001197983 */ /* 0x000f280000300800 */
[----:B------:R0:W-:Y:S04]  /*11c40*/  STL [R1+0x1d44], R10 ;  /* 0x001d440a01007387 */ /* 0x0001e80000100800 */
[----:B------:R1:W-:Y:S04]  /*11c50*/  STL [R1+0x1d10], R9 ;  /* 0x001d100901007387 */ /* 0x0003e80000100800 */
[----:B------:R-:W4:Y:S01]  /*11c60*/  LDL.LU R59, [R1+0x2c4] ;  /* 0x0002c400013b7983 */ /* 0x000f220000300800 */
[----:B0-----:R-:W-:Y:S01]  /*11c70*/  IADD3 R10, P2, PT, R7, R17, RZ ;  /* 0x00000011070a7210 */ /* 0x001fe20007f5e0ff */
[----:B-1----:R-:W-:-:S04]  /*11c80*/  IMAD.X R9, R28, 0x1, R26, P1 ;  /* 0x000000011c097824 */ /* 0x002fc800008e061a */
[----:B------:R0:W-:Y:S04]  /*11c90*/  STL [R1+0x1d4c], R10 ;  /* 0x001d4c0a01007387 */ /* 0x0001e80000100800 */
[----:B------:R-:W-:Y:S01]  /*11ca0*/  STL [R1+0x1d18], R9 ;  /* 0x001d180901007387 */ /* 0x000fe20000100800 */
[----:B0-----:R-:W-:Y:S01]  /*11cb0*/  IADD3 R10, P1, PT, R7, R22, RZ ;  /* 0x00000016070a7210 */ /* 0x001fe20007f3e0ff */
[----:B------:R-:W-:-:S04]  /*11cc0*/  IMAD.X R7, R28, 0x1, R27, P0 ;  /* 0x000000011c077824 */ /* 0x000fc800000e061b */
[----:B------:R-:W-:Y:S04]  /*11cd0*/  STL [R1+0x1d54], R10 ;  /* 0x001d540a01007387 */ /* 0x000fe80000100800 */
[----:B------:R-:W4:Y:S04]  /*11ce0*/  LDL.LU R28, [R1+0x230] ;  /* 0x00023000011c7983 */ /* 0x000f280000300800 */
[----:B------:R0:W-:Y:S04]  /*11cf0*/  STL [R1+0x1d20], R7 ;  /* 0x001d200701007387 */ /* 0x0001e80000100800 */
[----:B0-----:R-:W4:Y:S01]  /*11d00*/  LDL.LU R7, [R1+0x2c8] ;  /* 0x0002c80001077983 */ /* 0x001f220000300800 */
[----:B--2---:R-:W-:-:S05]  /*11d10*/  IADD3 R9, P0, PT, R61, R17, RZ ;  /* 0x000000113d097210 */ /* 0x004fca0007f1e0ff */
[----:B------:R3:W-:Y:S02]  /*11d20*/  STL [R1+0x1d5c], R9 ;  /* 0x001d5c0901007387 */ /* 0x0007e40000100800 */
[C---:B---3--:R-:W-:Y:S01]  /*11d30*/  IMAD.X R9, R6.reuse, 0x1, R26, P4 ;  /* 0x0000000106097824 */ /* 0x048fe200020e061a */
[----:B------:R-:W-:Y:S01]  /*11d40*/  IADD3 R10, P4, PT, R61, R22, RZ ;  /* 0x000000163d0a7210 */ /* 0x000fe20007f9e0ff */
[----:B------:R-:W-:-:S03]  /*11d50*/  IMAD.X R6, R6, 0x1, R27, P3 ;  /* 0x0000000106067824 */ /* 0x000fc600018e061b */
[----:B------:R4:W-:Y:S04]  /*11d60*/  STL [R1+0x1d28], R9 ;  /* 0x001d280901007387 */ /* 0x0009e80000100800 */
[----:B------:R-:W-:Y:S04]  /*11d70*/  STL [R1+0x1d64], R10 ;  /* 0x001d640a01007387 */ /* 0x000fe80000100800 */
[----:B------:R-:W2:Y:S04]  /*11d80*/  LDL.LU R61, [R1+0x238] ;  /* 0x00023800013d7983 */ /* 0x000ea80000300800 */
[----:B------:R0:W-:Y:S01]  /*11d90*/  STL [R1+0x1d30], R6 ;  /* 0x001d300601007387 */ /* 0x0001e20000100800 */
[----:B----4-:R-:W-:-:S03]  /*11da0*/  IADD3 R9, P3, PT, R29, R17, RZ ;  /* 0x000000111d097210 */ /* 0x010fc60007f7e0ff */
[----:B0-----:R-:W3:Y:S04]  /*11db0*/  LDL.LU R6, [R1+0x2cc] ;  /* 0x0002cc0001067983 */ /* 0x001ee80000300800 */
[----:B------:R0:W-:Y:S02]  /*11dc0*/  STL [R1+0x1d6c], R9 ;  /* 0x001d6c0901007387 */ /* 0x0001e40000100800 */
[----:B0-----:R-:W-:Y:S01]  /*11dd0*/  IMAD.X R9, R5, 0x1, R26, P6 ;  /* 0x0000000105097824 */ /* 0x001fe200030e061a */
[----:B------:R-:W-:Y:S01]  /*11de0*/  IADD3 R11, P6, PT, R29, R22, RZ ;  /* 0x000000161d0b7210 */ /* 0x000fe20007fde0ff */
[----:B------:R-:W-:-:S03]  /*11df0*/  IMAD.X R10, R5, 0x1, R27, P5 ;  /* 0x00000001050a7824 */ /* 0x000fc600028e061b */
[----:B------:R0:W-:Y:S04]  /*11e00*/  STL [R1+0x1d38], R9 ;  /* 0x001d380901007387 */ /* 0x0001e80000100800 */
[----:B------:R-:W-:Y:S04]  /*11e10*/  STL [R1+0x1d74], R11 ;  /* 0x001d740b01007387 */ /* 0x000fe80000100800 */
[----:B------:R-:W4:Y:S04]  /*11e20*/  LDL.LU R5, [R1+0x23c] ;  /* 0x00023c0001057983 */ /* 0x000f280000300800 */
[----:B------:R-:W-:Y:S01]  /*11e30*/  STL [R1+0x1d40], R10 ;  /* 0x001d400a01007387 */ /* 0x000fe20000100800 */
[----:B0-----:R-:W-:-:S05]  /*11e40*/  IADD3 R9, P5, PT, R4, R17, RZ ;  /* 0x0000001104097210 */ /* 0x001fca0007fbe0ff */
[----:B------:R0:W-:Y:S04]  /*11e50*/  STL [R1+0x1d7c], R9 ;  /* 0x001d7c0901007387 */ /* 0x0001e80000100800 */
[----:B0-----:R-:W4:Y:S01]  /*11e60*/  LDL.LU R9, [R1+0x2d0] ;  /* 0x0002d00001097983 */ /* 0x001f220000300800 */
[C---:B------:R-:W-:Y:S01]  /*11e70*/  IMAD.X R10, R3.reuse, 0x1, R26, P2 ;  /* 0x00000001030a7824 */ /* 0x040fe200010e061a */
[----:B------:R-:W-:Y:S01]  /*11e80*/  IADD3 R4, P2, PT, R4, R22, RZ ;  /* 0x0000001604047210 */ /* 0x000fe20007f5e0ff */
[----:B------:R-:W-:-:S03]  /*11e90*/  IMAD.X R3, R3, 0x1, R27, P1 ;  /* 0x0000000103037824 */ /* 0x000fc600008e061b */
[----:B------:R-:W-:Y:S04]  /*11ea0*/  STL [R1+0x1d48], R10 ;  /* 0x001d480a01007387 */ /* 0x000fe80000100800 */
[----:B------:R0:W-:Y:S04]  /*11eb0*/  STL [R1+0x1d84], R4 ;  /* 0x001d840401007387 */ /* 0x0001e80000100800 */
[----:B0-----:R-:W4:Y:S04]  /*11ec0*/  LDL.LU R4, [R1+0x244] ;  /* 0x0002440001047983 */ /* 0x001f280000300800 */
[----:B------:R0:W-:Y:S01]  /*11ed0*/  STL [R1+0x1d50], R3 ;  /* 0x001d500301007387 */ /* 0x0001e20000100800 */
[----:B------:R-:W-:-:S03]  /*11ee0*/  IADD3 R10, P1, PT, R8, R17, RZ ;  /* 0x00000011080a7210 */ /* 0x000fc60007f3e0ff */
[----:B0-----:R-:W4:Y:S04]  /*11ef0*/  LDL.LU R3, [R1+0x2d4] ;  /* 0x0002d40001037983 */ /* 0x001f280000300800 */
[----:B------:R0:W-:Y:S02]  /*11f00*/  STL [R1+0x1d8c], R10 ;  /* 0x001d8c0a01007387 */ /* 0x0001e40000100800 */
[----:B0-----:R-:W-:Y:S01]  /*11f10*/  IMAD.X R10, R2, 0x1, R26, P0 ;  /* 0x00000001020a7824 */ /* 0x001fe200000e061a */
[----:B------:R-:W-:Y:S01]  /*11f20*/  IADD3 R8, P0, PT, R8, R22, RZ ;  /* 0x0000001608087210 */ /* 0x000fe20007f1e0ff */
[----:B------:R-:W-:-:S03]  /*11f30*/  IMAD.X R2, R2, 0x1, R27, P4 ;  /* 0x0000000102027824 */ /* 0x000fc600020e061b */
        /* <DEDUP_REMOVED lines=12> */
[----:B0-----:R-:W-:Y:S01]  /*12000*/  IMAD.X R10, R59, 0x1, R27, P6 ;  /* 0x000000013b0a7824 */ /* 0x001fe200030e061b */
[----:B------:R-:W-:-:S02]  /*12010*/  IADD3 R12, P6, PT, R28, R17, RZ ;  /* 0x000000111c0c7210 */ /* 0x000fc40007fde0ff */
[----:B-1----:R-:W4:Y:S04]  /*12020*/  LDL.LU R8, [R1+0x2dc] ;  /* 0x0002dc0001087983 */ /* 0x002f280000300800 */
[----:B------:R0:W-:Y:S01]  /*12030*/  STL [R1+0x1d70], R10 ;  /* 0x001d700a01007387 */ /* 0x0001e20000100800 */
[----:B------:R-:W-:-:S03]  /*12040*/  IMAD.X R11, R7, 0x1, R26, P5 ;  /* 0x00000001070b7824 */ /* 0x000fc600028e061a */
[----:B------:R-:W-:Y:S01]  /*12050*/  STL [R1+0x1dac], R12 ;  /* 0x001dac0c01007387 */ /* 0x000fe20000100800 */
[----:B0-----:R-:W-:-:S03]  /*12060*/  IADD3 R10, P5, PT, R28, R22, RZ ;  /* 0x000000161c0a7210 */ /* 0x001fc60007fbe0ff */
[----:B------:R-:W4:Y:S04]  /*12070*/  LDL.LU R28, [R1+0x258] ;  /* 0x00025800011c7983 */ /* 0x000f280000300800 */
[----:B------:R-:W-:Y:S04]  /*12080*/  STL [R1+0x1d78], R11 ;  /* 0x001d780b01007387 */ /* 0x000fe80000100800 */
[----:B------:R-:W4:Y:S01]  /*12090*/  LDL.LU R59, [R1+0x2e0] ;  /* 0x0002e000013b7983 */ /* 0x000f220000300800 */
[----:B------:R-:W-:-:S03]  /*120a0*/  IMAD.X R7, R7, 0x1, R27, P2 ;  /* 0x0000000107077824 */ /* 0x000fc600010e061b */
[----:B------:R-:W-:Y:S04]  /*120b0*/  STL [R1+0x1db4], R10 ;  /* 0x001db40a01007387 */ /* 0x000fe80000100800 */
[----:B------:R0:W-:Y:S04]  /*120c0*/  STL [R1+0x1d80], R7 ;  /* 0x001d800701007387 */ /* 0x0001e80000100800 */
[----:B0-----:R-:W4:Y:S01]  /*120d0*/  LDL.LU R7, [R1+0x25c] ;  /* 0x00025c0001077983 */ /* 0x001f220000300800 */
[----:B--2---:R-:W-:-:S05]  /*120e0*/  IADD3 R11, P2, PT, R61, R17, RZ ;  /* 0x000000113d0b7210 */ /* 0x004fca0007f5e0ff */
[----:B------:R0:W-:Y:S01]  /*120f0*/  STL [R1+0x1dbc], R11 ;  /* 0x001dbc0b01007387 */ /* 0x0001e20000100800 */
[----:B---3--:R-:W-:Y:S01]  /*12100*/  IMAD.X R10, R6, 0x1, R26, P1 ;  /* 0x00000001060a7824 */ /* 0x008fe200008e061a */
[----:B0-----:R-:W-:-:S04]  /*12110*/  IADD3 R11, P1, PT, R61, R22, RZ ;  /* 0x000000163d0b7210 */ /* 0x001fc80007f3e0ff */
[----:B------:R0:W-:Y:S04]  /*12120*/  STL [R1+0x1d88], R10 ;  /* 0x001d880a01007387 */ /* 0x0001e80000100800 */
[----:B------:R-:W2:Y:S04]  /*12130*/  LDL.LU R61, [R1+0x2e4] ;  /* 0x0002e400013d7983 */ /* 0x000ea80000300800 */
[----:B------:R4:W-:Y:S01]  /*12140*/  STL [R1+0x1dc4], R11 ;  /* 0x001dc40b01007387 */ /* 0x0009e20000100800 */
[----:B0-----:R-:W-:-:S03]  /*12150*/  IMAD.X R10, R6, 0x1, R27, P0 ;  /* 0x00000001060a7824 */ /* 0x001fc600000e061b */
[----:B------:R-:W3:Y:S04]  /*12160*/  LDL.LU R6, [R1+0x264] ;  /* 0x0002640001067983 */ /* 0x000ee80000300800 */
[----:B------:R0:W-:Y:S01]  /*12170*/  STL [R1+0x1d90], R10 ;  /* 0x001d900a01007387 */ /* 0x0001e20000100800 */
[----:B----4-:R-:W-:-:S05]  /*12180*/  IADD3 R11, P0, PT, R5, R17, RZ ;  /* 0x00000011050b7210 */ /* 0x010fca0007f1e0ff */
[----:B------:R1:W-:Y:S01]  /*12190*/  STL [R1+0x1dcc], R11 ;  /* 0x001dcc0b01007387 */ /* 0x0003e20000100800 */
[----:B0-----:R-:W-:Y:S01]  /*121a0*/  IMAD.X R10, R9, 0x1, R26, P4 ;  /* 0x00000001090a7824 */ /* 0x001fe200020e061a */
[----:B-1----:R-:W-:Y:S02]  /*121b0*/  IADD3 R11, P4, PT, R5, R22, RZ ;  /* 0x00000016050b7210 */ /* 0x002fe40007f9e0ff */
[----:B------:R-:W4:Y:S04]  /*121c0*/  LDL.LU R5, [R1+0x2e8] ;  /* 0x0002e80001057983 */ /* 0x000f280000300800 */
[----:B------:R0:W-:Y:S04]  /*121d0*/  STL [R1+0x1d98], R10 ;  /* 0x001d980a01007387 */ /* 0x0001e80000100800 */
[----:B------:R1:W-:Y:S01]  /*121e0*/  STL [R1+0x1dd4], R11 ;  /* 0x001dd40b01007387 */ /* 0x0003e20000100800 */
[----:B0-----:R-:W-:Y:S01]  /*121f0*/  IMAD.X R10, R9, 0x1, R27, P3 ;  /* 0x00000001090a7824 */ /* 0x001fe200018e061b */
[----:B-1----:R-:W-:-:S04]  /*12200*/  IADD3 R11, P3, PT, R4, R17, RZ ;  /* 0x00000011040b7210 */ /* 0x002fc80007f7e0ff */
[----:B------:R0:W-:Y:S04]  /*12210*/  STL [R1+0x1da0], R10 ;  /* 0x001da00a01007387 */ /* 0x0001e80000100800 */
[----:B------:R-:W-:Y:S01]  /*12220*/  STL [R1+0x1ddc], R11 ;  /* 0x001ddc0b01007387 */ /* 0x000fe20000100800 */
[C---:B------:R-:W-:Y:S01]  /*12230*/  IMAD.X R9, R3.reuse, 0x1, R26, P6 ;  /* 0x0000000103097824 */ /* 0x040fe200030e061a */
[----:B0-----:R-:W-:Y:S02]  /*12240*/  IADD3 R10, P6, PT, R4, R22, RZ ;  /* 0x00000016040a7210 */ /* 0x001fe40007fde0ff */
        /* <DEDUP_REMOVED lines=9> */
[----:B------:R-:W-:Y:S01]  /*122e0*/  IADD3 R11, P2, PT, R29, R22, RZ ;  /* 0x000000161d0b7210 */ /* 0x000fe20007f5e0ff */
[----:B-1----:R-:W-:-:S03]  /*122f0*/  IMAD.X R10, R2, 0x1, R27, P1 ;  /* 0x00000001020a7824 */ /* 0x002fc600008e061b */
[----:B------:R0:W-:Y:S04]  /*12300*/  STL [R1+0x1db8], R9 ;  /* 0x001db80901007387 */ /* 0x0001e80000100800 */
[----:B------:R-:W-:Y:S04]  /*12310*/  STL [R1+0x1df4], R11 ;  /* 0x001df40b01007387 */ /* 0x000fe80000100800 */
[----:B------:R-:W4:Y:S01]  /*12320*/  LDL.LU R2, [R1+0x270] ;  /* 0x0002700001027983 */ /* 0x000f220000300800 */
[----:B0-----:R-:W-:-:S03]  /*12330*/  IADD3 R9, P1, PT, R25, R17, RZ ;  /* 0x0000001119097210 */ /* 0x001fc60007f3e0ff */
[----:B------:R0:W-:Y:S04]  /*12340*/  STL [R1+0x1dc0], R10 ;  /* 0x001dc00a01007387 */ /* 0x0001e80000100800 */
[----:B------:R1:W-:Y:S01]  /*12350*/  STL [R1+0x1dfc], R9 ;  /* 0x001dfc0901007387 */ /* 0x0003e20000100800 */
[C---:B0-----:R-:W-:Y:S01]  /*12360*/  IMAD.X R10, R8.reuse, 0x1, R26, P0 ;  /* 0x00000001080a7824 */ /* 0x041fe200000e061a */
[----:B-1----:R-:W-:Y:S02]  /*12370*/  IADD3 R9, P0, PT, R25, R22, RZ ;  /* 0x0000001619097210 */ /* 0x002fe40007f1e0ff */
[----:B------:R-:W4:Y:S01]  /*12380*/  LDL.LU R25, [R1+0x2f0] ;  /* 0x0002f00001197983 */ /* 0x000f220000300800 */
[----:B------:R-:W-:-:S03]  /*12390*/  IMAD.X R8, R8, 0x1, R27, P4 ;  /* 0x0000000108087824 */ /* 0x000fc600020e061b */
[----:B------:R0:W-:Y:S04]  /*123a0*/  STL [R1+0x1dc8], R10 ;  /* 0x001dc80a01007387 */ /* 0x0001e80000100800 */
[----:B------:R1:W-:Y:S04]  /*123b0*/  STL [R1+0x1e04], R9 ;  /* 0x001e040901007387 */ /* 0x0003e80000100800 */
[----:B------:R1:W-:Y:S01]  /*123c0*/  STL [R1+0x1dd0], R8 ;  /* 0x001dd00801007387 */ /* 0x0003e20000100800 */
[C---:B0-----:R-:W-:Y:S01]  /*123d0*/  IADD3 R10, P4, PT, R28.reuse, R17, RZ ;  /* 0x000000111c0a7210 */ /* 0x041fe20007f9e0ff */
[----:B-1----:R-:W-:Y:S01]  /*123e0*/  IMAD.X R9, R59, 0x1, R26, P3 ;  /* 0x000000013b097824 */ /* 0x002fe200018e061a */
[----:B------:R-:W-:-:S03]  /*123f0*/  IADD3 R8, P3, PT, R28, R22, RZ ;  /* 0x000000161c087210 */ /* 0x000fc60007f7e0ff */
[----:B------:R-:W-:Y:S04]  /*12400*/  STL [R1+0x1e0c], R10 ;  /* 0x001e0c0a01007387 */ /* 0x000fe80000100800 */
[----:B------:R-:W4:Y:S04]  /*12410*/  LDL.LU R28, [R1+0x278] ;  /* 0x00027800011c7983 */ /* 0x000f280000300800 */
[----:B------:R0:W-:Y:S04]  /*12420*/  STL [R1+0x1dd8], R9 ;  /* 0x001dd80901007387 */ /* 0x0001e80000100800 */
[----:B------:R1:W-:Y:S04]  /*12430*/  STL [R1+0x1e14], R8 ;  /* 0x001e140801007387 */ /* 0x0003e80000100800 */
[----:B------:R-:W4:Y:S01]  /*12440*/  LDL.LU R11, [R1+0x2f4] ;  /* 0x0002f400010b7983 */ /* 0x000f220000300800 */
[----:B0-----:R-:W-:Y:S01]  /*12450*/  IMAD.X R9, R59, 0x1, R27, P6 ;  /* 0x000000013b097824 */ /* 0x001fe200030e061b */
[----:B-1----:R-:W-:-:S04]  /*12460*/  IADD3 R8, P6, PT, R7, R17, RZ ;  /* 0x0000001107087210 */ /* 0x002fc80007fde0ff */
[----:B------:R0:W-:Y:S04]  /*12470*/  STL [R1+0x1de0], R9 ;  /* 0x001de00901007387 */ /* 0x0001e80000100800 */
[----:B------:R1:W-:Y:S01]  /*12480*/  STL [R1+0x1e1c], R8 ;  /* 0x001e1c0801007387 */ /* 0x0003e20000100800 */
[----:B--2---:R-:W-:Y:S01]  /*12490*/  IMAD.X R10, R61, 0x1, R26, P5 ;  /* 0x000000013d0a7824 */ /* 0x004fe200028e061a */
[----:B0-----:R-:W-:Y:S01]  /*124a0*/  IADD3 R9, P5, PT, R7, R22, RZ ;  /* 0x0000001607097210 */ /* 0x001fe20007fbe0ff */
[----:B-1----:R-:W-:-:S03]  /*124b0*/  IMAD.X R8, R61, 0x1, R27, P2 ;  /* 0x000000013d087824 */ /* 0x002fc600010e061b */
[----:B------:R0:W-:Y:S01]  /*124c0*/  STL [R1+0x1de8], R10 ;  /* 0x001de80a01007387 */ /* 0x0001e20000100800 */
[----:B---3--:R-:W-:-:S03]  /*124d0*/  IADD3 R7, P2, PT, R6, R17, RZ ;  /* 0x0000001106077210 */ /* 0x008fc60007f5e0ff */
[----:B------:R-:W-:Y:S04]  /*124e0*/  STL [R1+0x1e24], R9 ;  /* 0x001e240901007387 */ /* 0x000fe80000100800 */
[----:B------:R-:W2:Y:S04]  /*124f0*/  LDL.LU R31, [R1+0x27c] ;  /* 0x00027c00011f7983 */ /* 0x000ea80000300800 */
[----:B------:R-:W-:Y:S04]  /*12500*/  STL [R1+0x1df0], R8 ;  /* 0x001df00801007387 */ /* 0x000fe80000100800 */
[----:B0-----:R-:W3:Y:S04]  /*12510*/  LDL.LU R10, [R1+0x2f8] ;  /* 0x0002f800010a7983 */ /* 0x001ee80000300800 */
[----:B------:R4:W-:Y:S04]  /*12520*/  STL [R1+0x1e2c], R7 ;  /* 0x001e2c0701007387 */ /* 0x0009e80000100800 */
[----:B------:R-:W3:Y:S01]  /*12530*/  LDL.LU R30, [R1+0x284] ;  /* 0x00028400011e7983 */ /* 0x000ee20000300800 */
[----:B----4-:R-:W-:Y:S01]  /*12540*/  IMAD.X R7, R5, 0x1, R26, P1 ;  /* 0x0000000105077824 */ /* 0x010fe200008e061a */
[----:B------:R-:W-:-:S04]  /*12550*/  IADD3 R6, P1, PT, R6, R22, RZ ;  /* 0x0000001606067210 */ /* 0x000fc80007f3e0ff */
[----:B------:R-:W-:Y:S04]  /*12560*/  STL [R1+0x1df8], R7 ;  /* 0x001df80701007387 */ /* 0x000fe80000100800 */
[----:B------:R-:W4:Y:S04]  /*12570*/  LDL.LU R9, [R1+0x2fc] ;  /* 0x0002fc0001097983 */ /* 0x000f280000300800 */
[----:B------:R0:W-:Y:S04]  /*12580*/  STL [R1+0x1e34], R6 ;  /* 0x001e340601007387 */ /* 0x0001e80000100800 */
[----:B------:R-:W4:Y:S01]  /*12590*/  LDL.LU R29, [R1+0x288] ;  /* 0x00028800011d7983 */ /* 0x000f220000300800 */
[----:B0-----:R-:W-:-:S05]  /*125a0*/  IMAD.X R6, R5, 0x1, R27, P0 ;  /* 0x0000000105067824 */ /* 0x001fca00000e061b */
[----:B------:R-:W-:Y:S04]  /*125b0*/  STL [R1+0x1e00], R6 ;  /* 0x001e000601007387 */ /* 0x000fe80000100800 */
[----:B------:R-:W4:Y:S01]  /*125c0*/  LDL.LU R8, [R1+0x300] ;  /* 0x0003000001087983 */ /* 0x000f220000300800 */
[----:B------:R-:W-:-:S05]  /*125d0*/  IADD3 R5, P0, PT, R4, R17, RZ ;  /* 0x0000001104057210 */ /* 0x000fca0007f1e0ff */
[----:B------:R0:W-:Y:S04]  /*125e0*/  STL [R1+0x1e3c], R5 ;  /* 0x001e3c0501007387 */ /* 0x0001e80000100800 */
[----:B------:R-:W4:Y:S01]  /*125f0*/  LDL.LU R59, [R1+0x290] ;  /* 0x00029000013b7983 */ /* 0x000f220000300800 */
[----:B0-----:R-:W-:Y:S01]  /*12600*/  IMAD.X R5, R3, 0x1, R26, P4 ;  /* 0x0000000103057824 */ /* 0x001fe200020e061a */
        /* <DEDUP_REMOVED lines=13> */
[----:B------:R0:W-:Y:S04]  /*126e0*/  STL [R1+0x1e18], R3 ;  /* 0x001e180301007387 */ /* 0x0001e80000100800 */
[----:B------:R-:W4:Y:S04]  /*126f0*/  LDL.LU R4, [R1+0x30c] ;  /* 0x00030c0001047983 */ /* 0x000f280000300800 */
[----:B------:R1:W-:Y:S04]  /*12700*/  STL [R1+0x1e54], R2 ;  /* 0x001e540201007387 */ /* 0x0003e80000100800 */
[----:B0-----:R-:W4:Y:S01]  /*12710*/  LDL.LU R3, [R1+0x2a4] ;  /* 0x0002a40001037983 */ /* 0x001f220000300800 */
[----:B-1----:R-:W-:Y:S01]  /*12720*/  IMAD.X R2, R25, 0x1, R27, P5 ;  /* 0x0000000119027824 */ /* 0x002fe200028e061b */
[----:B------:R-:W-:-:S04]  /*12730*/  IADD3 R12, P5, PT, R28, R17, RZ ;  /* 0x000000111c0c7210 */ /* 0x000fc80007fbe0ff */
[----:B------:R0:W-:Y:S04]  /*12740*/  STL [R1+0x1e20], R2 ;  /* 0x001e200201007387 */ /* 0x0001e80000100800 */
[----:B0-----:R-:W4:Y:S01]  /*12750*/  LDL.LU R2, [R1+0x310] ;  /* 0x0003100001027983 */ /* 0x001f220000300800 */
[----:B------:R-:W-:-:S03]  /*12760*/  IMAD.X R13, R11, 0x1, R26, P2 ;  /* 0x000000010b0d7824 */ /* 0x000fc600010e061a */
[----:B------:R0:W-:Y:S04]  /*12770*/  STL [R1+0x1e5c], R12 ;  /* 0x001e5c0c01007387 */ /* 0x0001e80000100800 */
[----:B------:R-:W4:Y:S04]  /*12780*/  LDL.LU R25, [R1+0x2a8] ;  /* 0x0002a80001197983 */ /* 0x000f280000300800 */
[----:B------:R1:W-:Y:S01]  /*12790*/  STL [R1+0x1e28], R13 ;  /* 0x001e280d01007387 */ /* 0x0003e20000100800 */
[----:B0-----:R-:W-:-:S03]  /*127a0*/  IADD3 R12, P2, PT, R28, R22, RZ ;  /* 0x000000161c0c7210 */ /* 0x001fc60007f5e0ff */
[----:B------:R-:W4:Y:S04]  /*127b0*/  LDL.LU R28, [R1+0x314] ;  /* 0x00031400011c7983 */ /* 0x000f280000300800 */
[----:B------:R2:W-:Y:S01]  /*127c0*/  STL [R1+0x1e64], R12 ;  /* 0x001e640c01007387 */ /* 0x0005e20000100800 */
[----:B-1----:R-:W-:-:S05]  /*127d0*/  IMAD.X R13, R11, 0x1, R27, P1 ;  /* 0x000000010b0d7824 */ /* 0x002fca00008e061b */
[----:B------:R0:W-:Y:S01]  /*127e0*/  STL [R1+0x1e30], R13 ;  /* 0x001e300d01007387 */ /* 0x0001e20000100800 */
[----:B------:R-:W-:Y:S02]  /*127f0*/  SHF.R.S32.HI R0, RZ, 0x1f, R0 ;  /* 0x0000001fff007819 */ /* 0x000fe40000011400 */
[C---:B--2---:R-:W-:Y:S01]  /*12800*/  IADD3 R12, P1, PT, R31.reuse, R17, RZ ;  /* 0x000000111f0c7210 */ /* 0x044fe20007f3e0ff */
[----:B---3--:R-:W-:Y:S01]  /*12810*/  IMAD.X R11, R10, 0x1, R26, P0 ;  /* 0x000000010a0b7824 */ /* 0x008fe200000e061a */
[----:B0-----:R-:W-:-:S03]  /*12820*/  IADD3 R13, P0, PT, R31, R22, RZ ;  /* 0x000000161f0d7210 */ /* 0x001fc60007f1e0ff */
[----:B------:R0:W-:Y:S04]  /*12830*/  STL [R1+0x1e6c], R12 ;  /* 0x001e6c0c01007387 */ /* 0x0001e80000100800 */
[----:B------:R1:W-:Y:S01]  /*12840*/  STL [R1+0x1e38], R11 ;  /* 0x001e380b01007387 */ /* 0x0003e20000100800 */
[----:B0-----:R-:W-:-:S03]  /*12850*/  IMAD.X R12, R10, 0x1, R27, P4 ;  /* 0x000000010a0c7824 */ /* 0x001fc600020e061b */
[----:B------:R-:W-:Y:S01]  /*12860*/  STL [R1+0x1e74], R13 ;  /* 0x001e740d01007387 */ /* 0x000fe20000100800 */
[----:B-1----:R-:W-:-:S03]  /*12870*/  IADD3 R11, P4, PT, R30, R17, RZ ;  /* 0x000000111e0b7210 */ /* 0x002fc60007f9e0ff */
[----:B------:R0:W-:Y:S04]  /*12880*/  STL [R1+0x1e40], R12 ;  /* 0x001e400c01007387 */ /* 0x0001e80000100800 */
[----:B------:R1:W-:Y:S01]  /*12890*/  STL [R1+0x1e7c], R11 ;  /* 0x001e7c0b01007387 */ /* 0x0003e20000100800 */
[C---:B----4-:R-:W-:Y:S01]  /*128a0*/  IMAD.X R10, R9.reuse, 0x1, R26, P3 ;  /* 0x00000001090a7824 */ /* 0x050fe200018e061a */
[----:B0-----:R-:W-:Y:S01]  /*128b0*/  IADD3 R12, P3, PT, R30, R22, RZ ;  /* 0x000000161e0c7210 */ /* 0x001fe20007f7e0ff */
[----:B-1----:R-:W-:-:S03]  /*128c0*/  IMAD.X R11, R9, 0x1, R27, P6 ;  /* 0x00000001090b7824 */ /* 0x002fc600030e061b */
[----:B------:R0:W-:Y:S04]  /*128d0*/  STL [R1+0x1e48], R10 ;  /* 0x001e480a01007387 */ /* 0x0001e80000100800 */
[----:B------:R-:W-:Y:S01]  /*128e0*/  STL [R1+0x1e84], R12 ;  /* 0x001e840c01007387 */ /* 0x000fe20000100800 */
[----:B0-----:R-:W-:-:S03]  /*128f0*/  IADD3 R10, P6, PT, R29, R17, RZ ;  /* 0x000000111d0a7210 */ /* 0x001fc60007fde0ff */
[----:B------:R0:W-:Y:S01]  /*12900*/  STL [R1+0x1e50], R11 ;  /* 0x001e500b01007387 */ /* 0x0001e20000100800 */
[----:B------:R-:W-:-:S03]  /*12910*/  IMAD.X R9, R8, 0x1, R26, P5 ;  /* 0x0000000108097824 */ /* 0x000fc600028e061a */
[----:B------:R1:W-:Y:S01]  /*12920*/  STL [R1+0x1e8c], R10 ;  /* 0x001e8c0a01007387 */ /* 0x0003e20000100800 */
[----:B0-----:R-:W-:-:S03]  /*12930*/  IADD3 R11, P5, PT, R29, R22, RZ ;  /* 0x000000161d0b7210 */ /* 0x001fc60007fbe0ff */
[----:B------:R0:W-:Y:S01]  /*12940*/  STL [R1+0x1e58], R9 ;  /* 0x001e580901007387 */ /* 0x0001e20000100800 */
[----:B-1----:R-:W-:-:S03]  /*12950*/  IMAD.X R10, R8, 0x1, R27, P2 ;  /* 0x00000001080a7824 */ /* 0x002fc600010e061b */
[----:B------:R-:W-:Y:S01]  /*12960*/  STL [R1+0x1e94], R11 ;  /* 0x001e940b01007387 */ /* 0x000fe20000100800 */
[----:B0-----:R-:W-:-:S03]  /*12970*/  IADD3 R9, P2, PT, R59, R17, RZ ;  /* 0x000000113b097210 */ /* 0x001fc60007f5e0ff */
[----:B------:R0:W-:Y:S04]  /*12980*/  STL [R1+0x1e60], R10 ;  /* 0x001e600a01007387 */ /* 0x0001e80000100800 */
[----:B------:R1:W-:Y:S01]  /*12990*/  STL [R1+0x1e9c], R9 ;  /* 0x001e9c0901007387 */ /* 0x0003e20000100800 */
[----:B------:R-:W-:Y:S01]  /*129a0*/  IMAD.X R8, R7, 0x1, R26, P1 ;  /* 0x0000000107087824 */ /* 0x000fe200008e061a */
        /* <DEDUP_REMOVED lines=10> */
[----:B------:R-:W-:Y:S01]  /*12a50*/  UIMAD UR47, UR39, 0x3f, URZ ;  /* 0x0000003f272f78a4 */ /* 0x000fe2000f8e02ff */
[----:B------:R-:W2:Y:S01]  /*12a60*/  LDC R61, c[0x0][0x3ac] ;  /* 0x0000eb00ff3d7b82 */ /* 0x000ea20000000800 */
[----:B-1----:R-:W-:Y:S01]  /*12a70*/  IMAD.X R8, R6, 0x1, R27, P3 ;  /* 0x0000000106087824 */ /* 0x002fe200018e061b */
[----:B------:R-:W-:Y:S01]  /*12a80*/  STL [R1+0x1eac], R9 ;  /* 0x001eac0901007387 */ /* 0x000fe20000100800 */
[----:B0-----:R-:W-:-:S03]  /*12a90*/  IADD3 R7, P3, PT, R5, R17, RZ ;  /* 0x0000001105077210 */ /* 0x001fc60007f7e0ff */
[----:B------:R-:W-:Y:S04]  /*12aa0*/  STL [R1+0x1e80], R8 ;  /* 0x001e800801007387 */ /* 0x000fe80000100800 */
[----:B------:R-:W-:Y:S01]  /*12ab0*/  STL [R1+0x1eb0], R7 ;  /* 0x001eb00701007387 */ /* 0x000fe20000100800 */
[C---:B------:R-:W-:Y:S01]  /*12ac0*/  IMAD.X R6, R4.reuse, 0x1, R26, P6 ;  /* 0x0000000104067824 */ /* 0x040fe200030e061a */
[----:B------:R-:W-:Y:S01]  /*12ad0*/  IADD3 R5, P6, PT, R5, R22, RZ ;  /* 0x0000001605057210 */ /* 0x000fe20007fde0ff */
[----:B------:R-:W-:-:S03]  /*12ae0*/  IMAD.X R4, R4, 0x1, R27, P5 ;  /* 0x0000000104047824 */ /* 0x000fc600028e061b */
[----:B------:R0:W-:Y:S04]  /*12af0*/  STL [R1+0x1e88], R6 ;  /* 0x001e880601007387 */ /* 0x0001e80000100800 */
[----:B------:R1:W-:Y:S04]  /*12b00*/  STL [R1+0x1eb4], R5 ;  /* 0x001eb40501007387 */ /* 0x0003e80000100800 */
[----:B------:R3:W-:Y:S01]  /*12b10*/  STL [R1+0x1e90], R4 ;  /* 0x001e900401007387 */ /* 0x0007e20000100800 */
[----:B0-----:R-:W-:-:S05]  /*12b20*/  IADD3 R6, P5, PT, R3, R17, RZ ;  /* 0x0000001103067210 */ /* 0x001fca0007fbe0ff */
[----:B------:R-:W-:Y:S01]  /*12b30*/  STL [R1+0x1eb8], R6 ;  /* 0x001eb80601007387 */ /* 0x000fe20000100800 */
[C---:B-1----:R-:W-:Y:S01]  /*12b40*/  IMAD.X R5, R2.reuse, 0x1, R26, P2 ;  /* 0x0000000102057824 */ /* 0x042fe200010e061a */
[----:B---3--:R-:W-:Y:S01]  /*12b50*/  IADD3 R4, P2, PT, R3, R22, RZ ;  /* 0x0000001603047210 */ /* 0x008fe20007f5e0ff */
[----:B------:R-:W-:-:S03]  /*12b60*/  IMAD.X R3, R2, 0x1, R27, P1 ;  /* 0x0000000102037824 */ /* 0x000fc600008e061b */
[----:B------:R-:W-:Y:S01]  /*12b70*/  STL [R1+0x1e98], R5 ;  /* 0x001e980501007387 */ /* 0x000fe20000100800 */
[----:B------:R-:W-:-:S03]  /*12b80*/  IADD3 R2, P1, PT, R25, R17, RZ ;  /* 0x0000001119027210 */ /* 0x000fc60007f3e0ff */
[----:B------:R0:W-:Y:S04]  /*12b90*/  STL [R1+0x1ebc], R4 ;  /* 0x001ebc0401007387 */ /* 0x0001e80000100800 */
[----:B------:R1:W-:Y:S01]  /*12ba0*/  STL [R1+0x1ea0], R3 ;  /* 0x001ea00301007387 */ /* 0x0003e20000100800 */
[----:B0-----:R-:W-:-:S03]  /*12bb0*/  IMAD.X R4, R28, 0x1, R26, P0 ;  /* 0x000000011c047824 */ /* 0x001fc600000e061a */
[----:B------:R-:W-:Y:S01]  /*12bc0*/  STL [R1+0x1928], R2 ;  /* 0x0019280201007387 */ /* 0x000fe20000100800 */
[----:B-1----:R-:W-:-:S03]  /*12bd0*/  IADD3 R3, P0, PT, R25, R22, RZ ;  /* 0x0000001619037210 */ /* 0x002fc60007f1e0ff */
[----:B------:R0:W-:Y:S04]  /*12be0*/  STL [R1+0x1924], R4 ;  /* 0x0019240401007387 */ /* 0x0001e80000100800 */
[----:B------:R1:W-:Y:S01]  /*12bf0*/  STL [R1+0x1920], R3 ;  /* 0x0019200301007387 */ /* 0x0003e20000100800 */
[--C-:B------:R-:W-:Y:S02]  /*12c00*/  IMAD.X R5, R60, 0x1, R27.reuse, P6 ;  /* 0x000000013c057824 */ /* 0x100fe400030e061b */
[----:B0-----:R-:W-:Y:S02]  /*12c10*/  IMAD.X R4, R28, 0x1, R27, P4 ;  /* 0x000000011c047824 */ /* 0x001fe400020e061b */
[----:B-1----:R-:W-:-:S03]  /*12c20*/  IMAD.X R3, R60, 0x1, R26, P3 ;  /* 0x000000013c037824 */ /* 0x002fc600018e061a */
[----:B------:R0:W-:Y:S01]  /*12c30*/  STL [R1+0x190c], R4 ;  /* 0x00190c0401007387 */ /* 0x0001e20000100800 */
[----:B------:R-:W-:-:S03]  /*12c40*/  SHF.R.S32.HI R2, RZ, 0x1f, R25 ;  /* 0x0000001fff027819 */ /* 0x000fc60000011419 */
[----:B------:R1:W-:Y:S04]  /*12c50*/  STL [R1+0x1910], R3 ;  /* 0x0019100301007387 */ /* 0x0003e80000100800 */
[----:B------:R-:W3:Y:S01]  /*12c60*/  LDL.LU R60, [R1+0x22b8] ;  /* 0x0022b800013c7983 */ /* 0x000ee20000300800 */
[C---:B0-----:R-:W-:Y:S02]  /*12c70*/  IMAD.X R4, R0.reuse, 0x1, R27, P2 ;  /* 0x0000000100047824 */ /* 0x041fe400010e061b */
[--C-:B-1----:R-:W-:Y:S01]  /*12c80*/  IMAD.X R3, R0, 0x1, R26.reuse, P5 ;  /* 0x0000000100037824 */ /* 0x102fe200028e061a */
[----:B------:R-:W-:Y:S04]  /*12c90*/  STL [R1+0x1914], R5 ;  /* 0x0019140501007387 */ /* 0x000fe80000100800 */
[----:B------:R-:W4:Y:S04]  /*12ca0*/  LDL.LU R0, [R1+0x22b4] ;  /* 0x0022b40001007983 */ /* 0x000f280000300800 */
[----:B------:R0:W-:Y:S04]  /*12cb0*/  STL [R1+0x1918], R3 ;  /* 0x0019180301007387 */ /* 0x0001e80000100800 */
[----:B------:R1:W-:Y:S01]  /*12cc0*/  STL [R1+0x191c], R4 ;  /* 0x00191c0401007387 */ /* 0x0003e20000100800 */
[----:B0-----:R-:W-:-:S02]  /*12cd0*/  IMAD.X R3, R2, 0x1, R26, P1 ;  /* 0x0000000102037824 */ /* 0x001fc400008e061a */
[----:B------:R-:W-:-:S03]  /*12ce0*/  IMAD.X R2, R2, 0x1, R27, P0 ;  /* 0x0000000102027824 */ /* 0x000fc600000e061b */
[----:B------:R0:W-:Y:S04]  /*12cf0*/  STL [R1+0x1908], R3 ;  /* 0x0019080301007387 */ /* 0x0001e80000100800 */
[----:B------:R0:W-:Y:S04]  /*12d00*/  STL [R1+0x1124], R2 ;  /* 0x0011240201007387 */ /* 0x0001e80000100800 */
        /* <DEDUP_REMOVED lines=477> */
[----:B------:R-:W-:Y:S01]  /*14ae0*/  STL [R1+0x80], RZ ;  /* 0x000080ff01007387 */ /* 0x000fe20000100800 */
[----:B------:R-:W0:Y:S03]  /*14af0*/  S2R R28, SR_TID.X ;  /* 0x00000000001c7919 */ /* 0x000e260000002100 */
        /* <DEDUP_REMOVED lines=15> */
[----:B------:R-:W2:Y:S04]  /*14bf0*/  LDL R7, [R1+0xf34] ;  /* 0x000f340001077983 */ /* 0x000ea80000100800 */
[----:B------:R-:W3:Y:S04]  /*14c00*/  LDL R6, [R1+0xf2c] ;  /* 0x000f2c0001067983 */ /* 0x000ee80000100800 */
[----:B------:R-:W4:Y:S04]  /*14c10*/  LDL R5, [R1+0xf24] ;  /* 0x000f240001057983 */ /* 0x000f280000100800 */
[----:B-1----:R-:W4:Y:S04]  /*14c20*/  LDL R4, [R1+0xf1c] ;  /* 0x000f1c0001047983 */ /* 0x002f280000100800 */
[----:B------:R-:W-:Y:S01]  /*14c30*/  STL [R1], RZ ;  /* 0x000000ff01007387 */ /* 0x000fe20000100800 */
[----:B0-----:R-:W-:-:S03]  /*14c40*/  LOP3.LUT R28, R28, 0x1f, RZ, 0xc0, !PT ;  /* 0x0000001f1c1c7812 */ /* 0x001fc600078ec0ff */
[----:B------:R-:W-:Y:S04]  /*14c50*/  STL [R1+0x4], RZ ;  /* 0x000004ff01007387 */ /* 0x000fe80000100800 */
[----:B------:R-:W-:Y:S04]  /*14c60*/  STL [R1+0x8], RZ ;  /* 0x000008ff01007387 */ /* 0x000fe80000100800 */
[----:B------:R-:W-:Y:S04]  /*14c70*/  STL [R1+0xc], RZ ;  /* 0x00000cff01007387 */ /* 0x000fe80000100800 */
[----:B------:R-:W4:Y:S01]  /*14c80*/  LDL R3, [R1+0xf30] ;  /* 0x000f300001037983 */ /* 0x000f220000100800 */
[----:B------:R-:W-:-:S03]  /*14c90*/  LOP3.LUT R39, R28, 0x10, RZ, 0x3c, !PT ;  /* 0x000000101c277812 */ /* 0x000fc600078e3cff */
[----:B------:R-:W4:Y:S04]  /*14ca0*/  LDL R25, [R1+0xf28] ;  /* 0x000f280001197983 */ /* 0x000f280000100800 */
[----:B------:R-:W4:Y:S01]  /*14cb0*/  LDL R28, [R1+0xf20] ;  /* 0x000f2000011c7983 */ /* 0x000f220000100800 */
[----:B------:R-:W-:Y:S02]  /*14cc0*/  UIMAD UR61, UR39, 0x3e, URZ ;  /* 0x0000003e273d78a4 */ /* 0x000fe4000f8e02ff */
[----:B------:R-:W-:-:S04]  /*14cd0*/  USHF.R.S32.HI UR20, URZ, 0x1f, UR7 ;  /* 0x0000001fff147899 */ /* 0x000fc80008011407 */
[----:B------:R-:W-:Y:S02]  /*14ce0*/  ULEA.HI UR20, UR20, UR7, URZ, 0x6 ;  /* 0x0000000714147291 */ /* 0x000fe4000f8f30ff */
[----:B------:R-:W-:Y:S02]  /*14cf0*/  USHF.R.S32.HI UR7, URZ, 0x1f, UR47 ;  /* 0x0000001fff077899 */ /* 0x000fe4000801142f */
[----:B------:R-:W-:Y:S02]  /*14d00*/  UIMAD UR69, UR39, 0x3d, URZ ;  /* 0x0000003d274578a4 */ /* 0x000fe4000f8e02ff */
[----:B------:R-:W-:Y:S02]  /*14d10*/  UIMAD UR53, UR39, 0x3c, URZ ;  /* 0x0000003c273578a4 */ /* 0x000fe4000f8e02ff */
[----:B------:R-:W-:Y:S02]  /*14d20*/  UIMAD UR73, UR39, 0x3b, URZ ;  /* 0x0000003b274978a4 */ /* 0x000fe4000f8e02ff */
[----:B------:R-:W-:-:S02]  /*14d30*/  UIMAD UR65, UR39, 0x3a, URZ ;  /* 0x0000003a274178a4 */ /* 0x000fc4000f8e02ff */
[----:B------:R-:W-:Y:S02]  /*14d40*/  UIMAD UR57, UR39, 0x39, URZ ;  /* 0x00000039273978a4 */ /* 0x000fe4000f8e02ff */
[----:B------:R-:W-:Y:S02]  /*14d50*/  UIMAD UR49, UR39, 0x38, URZ ;  /* 0x00000038273178a4 */ /* 0x000fe4000f8e02ff */
[----:B------:R-:W-:Y:S02]  /*14d60*/  UIMAD UR75, UR39, 0x37, URZ ;  /* 0x00000037274b78a4 */ /* 0x000fe4000f8e02ff */
[----:B------:R-:W-:Y:S02]  /*14d70*/  UIMAD UR71, UR39, 0x36, URZ ;  /* 0x00000036274778a4 */ /* 0x000fe4000f8e02ff */
[----:B------:R-:W-:Y:S02]  /*14d80*/  UIMAD UR67, UR39, 0x35, URZ ;  /* 0x00000035274378a4 */ /* 0x000fe4000f8e02ff */
[----:B------:R-:W-:-:S02]  /*14d90*/  UIMAD UR63, UR39, 0x34, URZ ;  /* 0x00000034273f78a4 */ /* 0x000fc4000f8e02ff */
[----:B------:R-:W-:Y:S02]  /*14da0*/  UIMAD UR59, UR39, 0x33, URZ ;  /* 0x00000033273b78a4 */ /* 0x000fe4000f8e02ff */
[----:B------:R-:W-:Y:S01]  /*14db0*/  UIMAD UR55, UR39, 0x32, URZ ;  /* 0x00000032273778a4 */ /* 0x000fe2000f8e02ff */
[----:B--2---:R-:W-:Y:S02]  /*14dc0*/  IADD3 R2, P5, PT, R7, UR47, RZ ;  /* 0x0000002f07027c10 */ /* 0x004fe4000ffbe0ff */
[----:B---3--:R-:W-:-:S03]  /*14dd0*/  IADD3 R9, P2, PT, R6, UR47, RZ ;  /* 0x0000002f06097c10 */ /* 0x008fc6000ff5e0ff */
[----:B------:R0:W-:Y:S01]  /*14de0*/  STL [R1+0x112c], R2 ;  /* 0x00112c0201007387 */ /* 0x0001e20000100800 */
[----:B----4-:R-:W-:-:S03]  /*14df0*/  IADD3 R8, P3, PT, R5, UR47, RZ ;  /* 0x0000002f05087c10 */ /* 0x010fc6000ff7e0ff */
[----:B------:R1:W-:Y:S01]  /*14e00*/  STL [R1+0x1134], R9 ;  /* 0x0011340901007387 */ /* 0x0003e20000100800 */
[----:B0-----:R-:W-:-:S03]  /*14e10*/  IADD3 R2, P6, PT, R4, UR47, RZ ;  /* 0x0000002f04027c10 */ /* 0x001fc6000ffde0ff */
[----:B------:R0:W-:Y:S04]  /*14e20*/  STL [R1+0x113c], R8 ;  /* 0x00113c0801007387 */ /* 0x0001e80000100800 */
[----:B------:R2:W-:Y:S01]  /*14e30*/  STL [R1+0x1144], R2 ;  /* 0x0011440201007387 */ /* 0x0005e20000100800 */
[----:B-1----:R-:W-:Y:S02]  /*14e40*/  IADD3 R9, P1, PT, R5, UR61, RZ ;  /* 0x0000003d05097c10 */ /* 0x002fe4000ff3e0ff */
[----:B0-----:R-:W-:Y:S02]  /*14e50*/  IADD3 R8, P4, PT, R7, UR61, RZ ;  /* 0x0000003d07087c10 */ /* 0x001fe4000ff9e0ff */
[----:B--2---:R-:W-:-:S03]  /*14e60*/  IADD3 R2, P0, PT, R6, UR61, RZ ;  /* 0x0000003d06027c10 */ /* 0x004fc6000ff1e0ff */
[----:B------:R0:W-:Y:S04]  /*14e70*/  STL [R1+0x114c], R8 ;  /* 0x00114c0801007387 */ /* 0x0001e80000100800 */
[----:B------:R1:W-:Y:S01]  /*14e80*/  STL [R1+0x1154], R2 ;  /* 0x0011540201007387 */ /* 0x0003e20000100800 */
[----:B0-----:R-:W-:-:S03]  /*14e90*/  IADD3.X R8, PT, PT, R3, UR7, RZ, P5, !PT ;  /* 0x0000000703087c10 */ /* 0x001fc6000affe4ff */
[----:B------:R0:W-:Y:S01]  /*14ea0*/  STL [R1+0x115c], R9 ;  /* 0x00115c0901007387 */ /* 0x0001e20000100800 */
[----:B-1----:R-:W-:-:S03]  /*14eb0*/  IADD3 R2, P5, PT, R4, UR61, RZ ;  /* 0x0000003d04027c10 */ /* 0x002fc6000ffbe0ff */
[----:B------:R1:W-:Y:S04]  /*14ec0*/  STL [R1+0x1128], R8 ;  /* 0x0011280801007387 */ /* 0x0003e80000100800 */
[----:B------:R2:W-:Y:S01]  /*14ed0*/  STL [R1+0x1164], R2 ;  /* 0x0011640201007387 */ /* 0x0005e20000100800 */
[----:B0-----:R-:W-:Y:S02]  /*14ee0*/  IADD3.X R9, PT, PT, R25, UR7, RZ, P2, !PT ;  /* 0x0000000719097c10 */ /* 0x001fe400097fe4ff */
[----:B-1----:R-:W-:-:S03]  /*14ef0*/  IADD3.X R8, PT, PT, R28, UR7, RZ, P3, !PT ;  /* 0x000000071c087c10 */ /* 0x002fc60009ffe4ff */
[----:B------:R-:W-:Y:S01]  /*14f00*/  STL [R1+0x1130], R9 ;  /* 0x0011300901007387 */ /* 0x000fe20000100800 */
[----:B--2---:R-:W-:-:S03]  /*14f10*/  IADD3.X R2, PT, PT, R60, UR7, RZ, P6, !PT ;  /* 0x000000073c027c10 */ /* 0x004fc6000b7fe4ff */
[----:B------:R0:W-:Y:S01]  /*14f20*/  STL [R1+0x1138], R8 ;  /* 0x0011380801007387 */ /* 0x0001e20000100800 */
[----:B------:R-:W-:-:S03]  /*14f30*/  USHF.R.S32.HI UR47, URZ, 0x1f, UR61 ;  /* 0x0000001fff2f7899 */ /* 0x000fc6000801143d */
[----:B------:R1:W-:Y:S01]  /*14f40*/  STL [R1+0x1140], R2 ;  /* 0x0011400201007387 */ /* 0x0003e20000100800 */
[----:B0-----:R-:W-:Y:S02]  /*14f50*/  IADD3 R8, P6, PT, R7, UR69, RZ ;  /* 0x0000004507087c10 */ /* 0x001fe4000ffde0ff */
[----:B-1----:R-:W-:-:S03]  /*14f60*/  IADD3 R2, P2, PT, R6, UR69, RZ ;  /* 0x0000004506027c10 */ /* 0x002fc6000ff5e0ff */
[----:B------:R0:W-:Y:S01]  /*14f70*/  STL [R1+0x116c], R8 ;  /* 0x00116c0801007387 */ /* 0x0001e20000100800 */
[----:B------:R-:W-:-:S03]  /*14f80*/  IADD3 R9, P3, PT, R5, UR69, RZ ;  /* 0x0000004505097c10 */ /* 0x000fc6000ff7e0ff */
        /* <DEDUP_REMOVED lines=191> */
[----:B------:R1:W-:Y:S01]  /*15b80*/  STL [R1+0x12a8], R8 ;  /* 0x0012a80801007387 */ /* 0x0003e20000100800 */
[----:B------:R-:W-:-:S03]  /*15b90*/  UIMAD UR51, UR39, 0x31, URZ ;  /* 0x00000031273378a4 */ /* 0x000fc6000f8e02ff */
        /* <DEDUP_REMOVED lines=286> */
[----:B------:R-:W-:Y:S01]  /*16d80*/  STL [R1+0x14a8], R8 ;  /* 0x0014a80801007387 */ /* 0x000fe20000100800 */
[----:B------:R-:W-:-:S03]  /*16d90*/  USHF.R.S32.HI UR47, URZ, 0x1f, UR50 ;  /* 0x0000001fff2f7899 */ /* 0x000fc60008011432 */
[----:B------:R1:W-:Y:S01]  /*16da0*/  STL [R1+0x14e4], R2 ;  /* 0x0014e40201007387 */ /* 0x0003e20000100800 */
[----:B0-----:R-:W-:Y:S02]  /*16db0*/  IADD3.X R9, PT, PT, R25, UR51, RZ, P3, !PT ;  /* 0x0000003319097c10 */ /* 0x001fe40009ffe4ff */
[----:B-1----:R-:W-:-:S03]  /*16dc0*/  IADD3.X R2, PT, PT, R28, UR51, RZ, P6, !PT ;  /* 0x000000331c027c10 */ /* 0x002fc6000b7fe4ff */
[----:B------:R0:W-:Y:S01]  /*16dd0*/  STL [R1+0x14b0], R9 ;  /* 0x0014b00901007387 */ /* 0x0001e20000100800 */
[----:B------:R-:W-:-:S03]  /*16de0*/  IADD3.X R8, PT, PT, R60, UR51, RZ, P2, !PT ;  /* 0x000000333c087c10 */ /* 0x000fc600097fe4ff */
[----:B------:R1:W-:Y:S01]  /*16df0*/  STL [R1+0x14b8], R2 ;  /* 0x0014b80201007387 */ /* 0x0003e20000100800 */
[----:B------:R-:W-:-:S03]  /*16e00*/  UIMAD UR22, UR39, 0x21, URZ ;  /* 0x00000021271678a4 */ /* 0x000fc6000f8e02ff */
[----:B------:R2:W-:Y:S01]  /*16e10*/  STL [R1+0x14c0], R8 ;  /* 0x0014c00801007387 */ /* 0x0005e20000100800 */
[----:B0-----:R-:W-:Y:S02]  /*16e20*/  IADD3.X R9, PT, PT, R25, UR47, RZ, P1, !PT ;  /* 0x0000002f19097c10 */ /* 0x001fe40008ffe4ff */
[----:B-1----:R-:W-:Y:S02]  /*16e30*/  IADD3.X R2, PT, PT, R3, UR47, RZ, P4, !PT ;  /* 0x0000002f03027c10 */ /* 0x002fe4000a7fe4ff */
[----:B--2---:R-:W-:-:S03]  /*16e40*/  IADD3.X R8, PT, PT, R28, UR47, RZ, P0, !PT ;  /* 0x0000002f1c087c10 */ /* 0x004fc600087fe4ff */
[----:B------:R0:W-:Y:S04]  /*16e50*/  STL [R1+0x14c8], R2 ;  /* 0x0014c80201007387 */ /* 0x0001e80000100800 */
[----:B------:R1:W-:Y:S01]  /*16e60*/  STL [R1+0x14d0], R9 ;  /* 0x0014d00901007387 */ /* 0x0003e20000100800 */
[----:B0-----:R-:W-:-:S03]  /*16e70*/  IADD3.X R2, PT, PT, R60, UR47, RZ, P5, !PT ;  /* 0x0000002f3c027c10 */ /* 0x001fc6000affe4ff */
[----:B------:R-:W-:Y:S04]  /*16e80*/  STL [R1+0x14d8], R8 ;  /* 0x0014d80801007387 */ /* 0x000fe80000100800 */
[----:B------:R0:W-:Y:S01]  /*16e90*/  STL [R1+0x14e0], R2 ;  /* 0x0014e00201007387 */ /* 0x0001e20000100800 */
[----:B-1----:R-:W-:Y:S01]  /*16ea0*/  IADD3 R9, P1, PT, R6, UR22, RZ ;  /* 0x0000001606097c10 */ /* 0x002fe2000ff3e0ff */
[----:B------:R-:W-:Y:S01]  /*16eb0*/  USHF.L.U32 UR23, UR39, 0x5, URZ ;  /* 0x0000000527177899 */ /* 0x000fe200080006ff */
[----:B0-----:R-:W-:Y:S02]  /*16ec0*/  IADD3 R2, P5, PT, R7, UR22, RZ ;  /* 0x0000001607027c10 */ /* 0x001fe4000ffbe0ff */
[----:B------:R-:W-:-:S03]  /*16ed0*/  IADD3 R8, P0, PT, R5, UR22, RZ ;  /* 0x0000001605087c10 */ /* 0x000fc6000ff1e0ff */
[----:B------:R0:W-:Y:S01]  /*16ee0*/  STL [R1+0x14ec], R2 ;  /* 0x0014ec0201007387 */ /* 0x0001e20000100800 */
[----:B------:R-:W-:-:S03]  /*16ef0*/  USHF.R.S32.HI UR48, URZ, 0x1f, UR22 ;  /* 0x0000001fff307899 */ /* 0x000fc60008011416 */
[----:B------:R1:W-:Y:S01]  /*16f00*/  STL [R1+0x14f4], R9 ;  /* 0x0014f40901007387 */ /* 0x0003e20000100800 */
[----:B0-----:R-:W-:-:S03]  /*16f10*/  IADD3 R2, P4, PT, R4, UR22, RZ ;  /* 0x0000001604027c10 */ /* 0x001fc6000ff9e0ff */
[----:B------:R0:W-:Y:S01]  /*16f20*/  STL [R1+0x14fc], R8 ;  /* 0x0014fc0801007387 */ /* 0x0001e20000100800 */
[----:B-1----:R-:W-:-:S03]  /*16f30*/  LOP3.LUT R9, R0, 0x20, RZ, 0x3c, !PT ;  /* 0x0000002000097812 */ /* 0x002fc600078e3cff */
[----:B------:R1:W-:Y:S01]  /*16f40*/  STL [R1+0x1504], R2 ;  /* 0x0015040201007387 */ /* 0x0003e20000100800 */
[----:B------:R-:W-:Y:S01]  /*16f50*/  IADD3 R9, P3, PT, R7, UR23, RZ ;  /* 0x0000001707097c10 */ /* 0x000fe2000ff7e0ff */
[----:B------:R-:W-:Y:S01]  /*16f60*/  UIMAD UR45, UR39, 0x1f, URZ ;  /* 0x0000001f272d78a4 */ /* 0x000fe2000f8e02ff */
[C---:B0-----:R-:W-:Y:S02]  /*16f70*/  LOP3.LUT R8, R0.reuse, 0x60, RZ, 0x3c, !PT ;  /* 0x0000006000087812 */ /* 0x041fe400078e3cff */
[----:B-1----:R-:W-:Y:S02]  /*16f80*/  LOP3.LUT R2, R0, 0x40, RZ, 0x3c, !PT ;  /* 0x0000004000027812 */ /* 0x002fe400078e3cff */
[----:B------:R-:W-:Y:S01]  /*16f90*/  IADD3 R2, P2, PT, R6, UR23, RZ ;  /* 0x0000001706027c10 */ /* 0x000fe2000ff5e0ff */
        /* <DEDUP_REMOVED lines=9> */
[----:B-1----:R-:W-:-:S03]  /*17030*/  IADD3 R9, P1, PT, R7, UR45, RZ ;  /* 0x0000002d07097c10 */ /* 0x002fc6000ff3e0ff */
[----:B------:R0:W-:Y:S01]  /*17040*/  STL [R1+0x14f0], R8 ;  /* 0x0014f00801007387 */ /* 0x0001e20000100800 */
[----:B--2---:R-:W-:Y:S01]  /*17050*/  IADD3.X R2, PT, PT, R28, UR48, RZ, P0, !PT ;  /* 0x000000301c027c10 */ /* 0x004fe200087fe4ff */
[----:B------:R-:W-:Y:S02]  /*17060*/  USHF.R.S32.HI UR49, URZ, 0x1f, UR23 ;  /* 0x0000001fff317899 */ /* 0x000fe40008011417 */
[----:B------:R1:W-:Y:S04]  /*17070*/  STL [R1+0x152c], R9 ;  /* 0x00152c0901007387 */ /* 0x0003e80000100800 */
[----:B------:R2:W-:Y:S01]  /*17080*/  STL [R1+0x14f8], R2 ;  /* 0x0014f80201007387 */ /* 0x0005e20000100800 */
[----:B0-----:R-:W-:Y:S01]  /*17090*/  IADD3 R8, P0, PT, R6, UR45, RZ ;  /* 0x0000002d06087c10 */ /* 0x001fe2000ff1e0ff */
[----:B------:R-:W-:Y:S01]  /*170a0*/  USHF.L.U32 UR21, UR39, 0x6, URZ ;  /* 0x0000000627157899 */ /* 0x000fe200080006ff */
[----:B-1----:R-:W-:-:S03]  /*170b0*/  IADD3.X R9, PT, PT, R60, UR48, RZ, P4, !PT ;  /* 0x000000303c097c10 */ /* 0x002fc6000a7fe4ff */
[----:B------:R0:W-:Y:S01]  /*170c0*/  STL [R1+0x1534], R8 ;  /* 0x0015340801007387 */ /* 0x0001e20000100800 */
[----:B--2---:R-:W-:Y:S01]  /*170d0*/  IADD3 R2, P4, PT, R5, UR45, RZ ;  /* 0x0000002d05027c10 */ /* 0x004fe2000ff9e0ff */
[----:B------:R-:W-:Y:S02]  /*170e0*/  UIMAD UR39, UR39, 0x1e, URZ ;  /* 0x0000001e272778a4 */ /* 0x000fe4000f8e02ff */
[----:B------:R1:W-:Y:S04]  /*170f0*/  STL [R1+0x1500], R9 ;  /* 0x0015000901007387 */ /* 0x0003e80000100800 */
[----:B------:R2:W-:Y:S01]  /*17100*/  STL [R1+0x153c], R2 ;  /* 0x00153c0201007387 */ /* 0x0005e20000100800 */
[----:B0-----:R-:W-:Y:S02]  /*17110*/  IADD3.X R8, PT, PT, R3, UR49, RZ, P3, !PT ;  /* 0x0000003103087c10 */ /* 0x001fe40009ffe4ff */
[----:B-1----:R-:W-:-:S03]  /*17120*/  IADD3 R9, P3, PT, R4, UR45, RZ ;  /* 0x0000002d04097c10 */ /* 0x002fc6000ff7e0ff */
[----:B------:R0:W-:Y:S01]  /*17130*/  STL [R1+0x1508], R8 ;  /* 0x0015080801007387 */ /* 0x0001e20000100800 */
[----:B--2---:R-:W-:-:S03]  /*17140*/  IADD3.X R2, PT, PT, R25, UR49, RZ, P2, !PT ;  /* 0x0000003119027c10 */ /* 0x004fc600097fe4ff */
[----:B------:R1:W-:Y:S01]  /*17150*/  STL [R1+0x1544], R9 ;  /* 0x0015440901007387 */ /* 0x0003e20000100800 */
[----:B------:R-:W-:-:S03]  /*17160*/  USHF.R.S32.HI UR76, URZ, 0x1f, UR45 ;  /* 0x0000001fff4c7899 */ /* 0x000fc6000801142d */
[----:B------:R2:W-:Y:S01]  /*17170*/  STL [R1+0x1510], R2 ;  /* 0x0015100201007387 */ /* 0x0005e20000100800 */
[----:B0-----:R-:W-:Y:S02]  /*17180*/  IADD3 R8, P2, PT, R7, UR39, RZ ;  /* 0x0000002707087c10 */ /* 0x001fe4000ff5e0ff */
[----:B-1----:R-:W-:-:S03]  /*17190*/  IADD3.X R9, PT, PT, R28, UR49, RZ, P6, !PT ;  /* 0x000000311c097c10 */ /* 0x002fc6000b7fe4ff */
[----:B------:R0:W-:Y:S01]  /*171a0*/  STL [R1+0x154c], R8 ;  /* 0x00154c0801007387 */ /* 0x0001e20000100800 */
[----:B--2---:R-:W-:-:S03]  /*171b0*/  IADD3 R2, P6, PT, R6, UR39, RZ ;  /* 0x0000002706027c10 */ /* 0x004fc6000ffde0ff */
[----:B------:R1:W-:Y:S01]  /*171c0*/  STL [R1+0x1518], R9 ;  /* 0x0015180901007387 */ /* 0x0003e20000100800 */
[----:B------:R-:W-:-:S03]  /*171d0*/  UIMAD UR5, UR5, 0x1d, URZ ;  /* 0x0000001d050578a4 */ /* 0x000fc6000f8e02ff */
[----:B------:R2:W-:Y:S01]  /*171e0*/  STL [R1+0x1554], R2 ;  /* 0x0015540201007387 */ /* 0x0005e20000100800 */
[----:B0-----:R-:W-:Y:S02]  /*171f0*/  IADD3.X R8, PT, PT, R60, UR49, RZ, P5, !PT ;  /* 0x000000313c087c10 */ /* 0x001fe4000affe4ff */
[----:B-1----:R-:W-:-:S03]  /*17200*/  IADD3 R9, P5, PT, R5, UR39, RZ ;  /* 0x0000002705097c10 */ /* 0x002fc6000ffbe0ff */
[----:B------:R0:W-:Y:S01]  /*17210*/  STL [R1+0x1520], R8 ;  /* 0x0015200801007387 */ /* 0x0001e20000100800 */
[----:B--2---:R-:W-:-:S03]  /*17220*/  IADD3.X R2, PT, PT, R3, UR76, RZ, P1, !PT ;  /* 0x0000004c03027c10 */ /* 0x004fc60008ffe4ff */
[----:B------:R1:W-:Y:S04]  /*17230*/  STL [R1+0x155c], R9 ;  /* 0x00155c0901007387 */ /* 0x0003e80000100800 */
[----:B------:R2:W-:Y:S01]  /*17240*/  STL [R1+0x1528], R2 ;  /* 0x0015280201007387 */ /* 0x0005e20000100800 */
[----:B0-----:R-:W-:Y:S02]  /*17250*/  IADD3 R8, P1, PT, R4, UR39, RZ ;  /* 0x0000002704087c10 */ /* 0x001fe4000ff3e0ff */
[----:B-1----:R-:W-:-:S03]  /*17260*/  IADD3.X R9, PT, PT, R25, UR76, RZ, P0, !PT ;  /* 0x0000004c19097c10 */ /* 0x002fc600087fe4ff */
[----:B------:R0:W-:Y:S01]  /*17270*/  STL [R1+0x1564], R8 ;  /* 0x0015640801007387 */ /* 0x0001e20000100800 */
[----:B--2---:R-:W-:-:S03]  /*17280*/  IADD3 R2, P0, PT, R7, UR5, RZ ;  /* 0x0000000507027c10 */ /* 0x004fc6000ff1e0ff */
[----:B------:R1:W-:Y:S01]  /*17290*/  STL [R1+0x1530], R9 ;  /* 0x0015300901007387 */ /* 0x0003e20000100800 */
[----:B------:R-:W-:-:S03]  /*172a0*/  USHF.R.S32.HI UR53, URZ, 0x1f, UR39 ;  /* 0x0000001fff357899 */ /* 0x000fc60008011427 */
[----:B------:R2:W-:Y:S01]  /*172b0*/  STL [R1+0x156c], R2 ;  /* 0x00156c0201007387 */ /* 0x0005e20000100800 */
[----:B0-----:R-:W-:Y:S02]  /*172c0*/  IADD3.X R8, PT, PT, R28, UR76, RZ, P4, !PT ;  /* 0x0000004c1c087c10 */ /* 0x001fe4000a7fe4ff */
[----:B-1----:R-:W-:-:S03]  /*172d0*/  IADD3 R9, P4, PT, R6, UR5, RZ ;  /* 0x0000000506097c10 */ /* 0x002fc6000ff9e0ff */
[----:B------:R0:W-:Y:S01]  /*172e0*/  STL [R1+0x1538], R8 ;  /* 0x0015380801007387 */ /* 0x0001e20000100800 */
[----:B--2---:R-:W-:-:S03]  /*172f0*/  IADD3.X R2, PT, PT, R60, UR76, RZ, P3, !PT ;  /* 0x0000004c3c027c10 */ /* 0x004fc60009ffe4ff */
[----:B------:R1:W-:Y:S01]  /*17300*/  STL [R1+0x1574], R9 ;  /* 0x0015740901007387 */ /* 0x0003e20000100800 */
[----:B------:R-:W-:-:S03]  /*17310*/  UIMAD UR17, UR17, 0x1c, URZ ;  /* 0x0000001c111178a4 */ /* 0x000fc6000f8e02ff */
[----:B------:R2:W-:Y:S01]  /*17320*/  STL [R1+0x1540], R2 ;  /* 0x0015400201007387 */ /* 0x0005e20000100800 */
[----:B0-----:R-:W-:Y:S02]  /*17330*/  IADD3 R8, P3, PT, R5, UR5, RZ ;  /* 0x0000000505087c10 */ /* 0x001fe4000ff7e0ff */
[----:B-1----:R-:W-:-:S03]  /*17340*/  IADD3.X R9, PT, PT, R3, UR53, RZ, P2, !PT ;  /* 0x0000003503097c10 */ /* 0x002fc600097fe4ff */
[----:B------:R0:W-:Y:S01]  /*17350*/  STL [R1+0x157c], R8 ;  /* 0x00157c0801007387 */ /* 0x0001e20000100800 */
[----:B--2---:R-:W-:-:S03]  /*17360*/  IADD3 R2, P2, PT, R4, UR5, RZ ;  /* 0x0000000504027c10 */ /* 0x004fc6000ff5e0ff */
        /* <DEDUP_REMOVED lines=9> */
[----:B0-----:R-:W-:Y:S02]  /*17400*/  IADD3 R8, P5, PT, R6, UR17, RZ ;  /* 0x0000001106087c10 */ /* 0x001fe4000ffbe0ff */
        /* <DEDUP_REMOVED lines=200> */
[----:B------:R-:W-:-:S03]  /*18090*/  USHF.L.U32 UR38, UR38, 0x4, URZ ;  /* 0x0000000426267899 */ /* 0x000fc600080006ff */
        /* <DEDUP_REMOVED lines=141> */
[----:B------:R-:W-:-:S03]  /*18970*/  USHF.L.U32 UR24, UR24, 0x3, URZ ;  /* 0x0000000318187899 */ /* 0x000fc600080006ff */
        /* <DEDUP_REMOVED lines=132> */
[----:B------:R-:W-:Y:S04]  /*191c0*/  STL [R1+0x18a8], R9 ;  /* 0x0018a80901007387 */ /* 0x000fe80000100800 */
[----:B------:R1:W-:Y:S01]  /*191d0*/  STL [R1+0x18e4], R2 ;  /* 0x0018e40201007387 */ /* 0x0003e20000100800 */
[----:B0-----:R-:W-:Y:S02]  /*191e0*/  IADD3.X R8, PT, PT, R25, UR47, RZ, P0, !PT ;  /* 0x0000002f19087c10 */ /* 0x001fe400087fe4ff */
[----:B------:R-:W-:Y:S01]  /*191f0*/  IADD3 R7, P0, PT, R7, UR44, RZ ;  /* 0x0000002c07077c10 */ /* 0x000fe2000ff1e0ff */
[----:B------:R-:W-:Y:S02]  /*19200*/  USHF.R.S32.HI UR77, URZ, 0x1f, UR10 ;  /* 0x0000001fff4d7899 */ /* 0x000fe4000801140a */
[----:B------:R-:W-:Y:S01]  /*19210*/  STL [R1+0x18b0], R8 ;  /* 0x0018b00801007387 */ /* 0x000fe20000100800 */
[----:B-1----:R-:W-:-:S03]  /*19220*/  IADD3.X R2, PT, PT, R28, UR47, RZ, P4, !PT ;  /* 0x0000002f1c027c10 */ /* 0x002fc6000a7fe4ff */
        /* <DEDUP_REMOVED lines=10> */
[----:B------:R-:W-:Y:S02]  /*192d0*/  IADD3 R5, P2, PT, R4, UR46, RZ ;  /* 0x0000002e04057c10 */ /* 0x000fe4000ff5e0ff */
[----:B------:R-:W-:Y:S01]  /*192e0*/  IADD3.X R4, PT, PT, R28, UR77, RZ, P5, !PT ;  /* 0x0000004d1c047c10 */ /* 0x000fe2000affe4ff */
[----:B------:R-:W-:Y:S01]  /*192f0*/  STL [R1+0x18c8], R6 ;  /* 0x0018c80601007387 */ /* 0x000fe20000100800 */
[----:B-1----:R-:W-:-:S03]  /*19300*/  IADD3.X R2, PT, PT, R25, UR77, RZ, P6, !PT ;  /* 0x0000004d19027c10 */ /* 0x002fc6000b7fe4ff */
[----:B------:R0:W-:Y:S04]  /*19310*/  STL [R1+0x1904], R5 ;  /* 0x0019040501007387 */ /* 0x0001e80000100800 */
[----:B------:R1:W-:Y:S01]  /*19320*/  STL [R1+0x18d0], R2 ;  /* 0x0018d00201007387 */ /* 0x0003e20000100800 */
[----:B0-----:R-:W-:-:S03]  /*19330*/  IADD3.X R5, PT, PT, R60, UR77, RZ, P1, !PT ;  /* 0x0000004d3c057c10 */ /* 0x001fc60008ffe4ff */
[----:B------:R0:W-:Y:S01]  /*19340*/  STL [R1+0x18d8], R4 ;  /* 0x0018d80401007387 */ /* 0x0001e20000100800 */
[----:B-1----:R-:W-:-:S03]  /*19350*/  IADD3.X R2, PT, PT, R3, UR8, RZ, P0, !PT ;  /* 0x0000000803027c10 */ /* 0x002fc600087fe4ff */
[----:B------:R-:W-:Y:S01]  /*19360*/  STL [R1+0x18e0], R5 ;  /* 0x0018e00501007387 */ /* 0x000fe20000100800 */
[----:B------:R-:W-:-:S03]  /*19370*/  IADD3.X R3, PT, PT, R28, UR8, RZ, P3, !PT ;  /* 0x000000081c037c10 */ /* 0x000fc60009ffe4ff */
[----:B------:R1:W-:Y:S01]  /*19380*/  STL [R1+0x18e8], R2 ;  /* 0x0018e80201007387 */ /* 0x0003e20000100800 */
[----:B0-----:R-:W-:-:S05]  /*19390*/  IADD3.X R4, PT, PT, R25, UR8, RZ, P4, !PT ;  /* 0x0000000819047c10 */ /* 0x001fca000a7fe4ff */
[----:B------:R0:W-:Y:S01]  /*193a0*/  STL [R1+0x18f0], R4 ;  /* 0x0018f00401007387 */ /* 0x0001e20000100800 */
[----:B-1----:R-:W-:-:S03]  /*193b0*/  IADD3.X R2, PT, PT, R60, UR8, RZ, P2, !PT ;  /* 0x000000083c027c10 */ /* 0x002fc600097fe4ff */
[----:B------:R0:W5:Y:S04]  /*193c0*/  LDL.LU R60, [R1+0x22b0] ;  /* 0x0022b000013c7983 */ /* 0x0001680000300800 */
[----:B------:R0:W-:Y:S04]  /*193d0*/  STL [R1+0x18f8], R3 ;  /* 0x0018f80301007387 */ /* 0x0001e80000100800 */
[----:B------:R0:W-:Y:S01]  /*193e0*/  STL [R1+0x1900], R2 ;  /* 0x0019000201007387 */ /* 0x0001e20000100800 */
[----:B------:R-:W-:Y:S01]  /*193f0*/  IMAD.SHL.U32 R61, R61, 0x40, RZ ;  /* 0x000000403d3d7824 */ /* 0x000fe200078e00ff */
[----:B------:R-:W-:-:S02]  /*19400*/  CS2R R52, SRZ ;  /* 0x0000000000347805 */ /* 0x000fc4000001ff00 */
[----:B------:R-:W-:Y:S02]  /*19410*/  CS2R R54, SRZ ;  /* 0x0000000000367805 */ /* 0x000fe4000001ff00 */
[----:B------:R-:W-:Y:S02]  /*19420*/  CS2R R48, SRZ ;  /* 0x0000000000307805 */ /* 0x000fe4000001ff00 */
[----:B------:R-:W-:Y:S02]  /*19430*/  CS2R R50, SRZ ;  /* 0x0000000000327805 */ /* 0x000fe4000001ff00 */
[----:B------:R-:W-:Y:S02]  /*19440*/  CS2R R44, SRZ ;  /* 0x00000000002c7805 */ /* 0x000fe4000001ff00 */
[----:B------:R-:W-:Y:S02]  /*19450*/  CS2R R46, SRZ ;  /* 0x00000000002e7805 */ /* 0x000fe4000001ff00 */
[----:B------:R-:W-:-:S02]  /*19460*/  CS2R R40, SRZ ;  /* 0x0000000000287805 */ /* 0x000fc4000001ff00 */
[----:B------:R-:W-:Y:S02]  /*19470*/  CS2R R42, SRZ ;  /* 0x00000000002a7805 */ /* 0x000fe4000001ff00 */
[----:B------:R-:W-:Y:S01]  /*19480*/  SHF.R.S32.HI R38, RZ, 0x1f, R61 ;  /* 0x0000001fff267819 */ /* 0x000fe2000001143d */
[----:B------:R-:W-:Y:S02]  /*19490*/  USHF.R.S32.HI UR20, URZ, 0x6, UR20 ;  /* 0x00000006ff147899 */ /* 0x000fe40008011414 */
[----:B0-----:R-:W-:-:S12]  /*194a0*/  USHF.R.S32.HI UR22, URZ, 0x1f, UR21 ;  /* 0x0000001fff167899 */ /* 0x001fd80008011415 */
.L_x_1:
[----:B------:R-:W2:Y:S01]  /*194b0*/  LDL R5, [R1+0xf18] ;  /* 0x000f180001057983 */ /* 0x000ea20000100800 */
[----:B0-----:R-:W0:Y:S03]  /*194c0*/  LDC R2, c[0x0][0x3a0] ;  /* 0x0000e800ff027b82 */ /* 0x001e260000000800 */
[----:B--2---:R1:W-:Y:S04]  /*194d0*/  STL [R1+0x37dc], R5 ;  /* 0x0037dc0501007387 */ /* 0x0043e80000100800 */
[----:B------:R-:W2:Y:S04]  /*194e0*/  LDL R4, [R1+0xf1c] ;  /* 0x000f1c0001047983 */ /* 0x000ea80000100800 */
[----:B-1----:R-:W0:Y:S04]  /*194f0*/  LDL R5, [R1+0x1080] ;  /* 0x0010800001057983 */ /* 0x002e280000100800 */
[----:B------:R-:W-:Y:S04]  /*19500*/  STL [R1+0x360c], R11 ;  /* 0x00360c0b01007387 */ /* 0x000fe80000100800 */
        /* <DEDUP_REMOVED lines=57> */
[----:B------:R1:W-:Y:S04]  /*198a0*/  STL [R1+0x37d8], R11 ;  /* 0x0037d80b01007387 */ /* 0x0003e80000100800 */
        /* <DEDUP_REMOVED lines=95> */
[----:B-----5:R-:W-:Y:S04]  /*19ea0*/  STL [R1+0x315c], R0 ;  /* 0x00315c0001007387 */ /* 0x020fe80000100800 */
        /* <DEDUP_REMOVED lines=196> */
[----:B------:R-:W-:Y:S04]  /*1aaf0*/  STL.64 [R1+0x2ec0], R50 ;  /* 0x002ec03201007387 */ /* 0x000fe80000100a00 */
[----:B------:R-:W-:Y:S04]  /*1ab00*/  STL [R1+0x3464], R50 ;  /* 0x0034643201007387 */ /* 0x000fe80000100800 */
[----:B------:R-:W-:Y:S04]  /*1ab10*/  STL [R1+0x3160], R51 ;  /* 0x0031603301007387 */ /* 0x000fe80000100800 */
[----:B------:R-:W-:Y:S04]  /*1ab20*/  STL [R1+0x3468], R51 ;  /* 0x0034683301007387 */ /* 0x000fe80000100800 */
[----:B------:R-:W-:Y:S04]  /*1ab30*/  STL.64 [R1+0x2eb8], R48 ;  /* 0x002eb83001007387 */ /* 0x000fe80000100a00 */
        /* <DEDUP_REMOVED lines=8> */
[----:B------:R-:W-:Y:S04]  /*1abc0*/  STL [R1+0x2e94], R40 ;  /* 0x002e942801007387 */ /* 0x000fe80000100800 */
[----:B------:R-:W-:Y:S04]  /*1abd0*/  STL [R1+0x3484], R40 ;  /* 0x0034842801007387 */ /* 0x000fe80000100800 */
[----:B------:R-:W-:Y:S04]  /*1abe0*/  STL [R1+0x2e90], R41 ;  /* 0x002e902901007387 */ /* 0x000fe80000100800 */
[----:B------:R-:W-:Y:S04]  /*1abf0*/  STL [R1+0x3488], R41 ;  /* 0x0034882901007387 */ /* 0x000fe80000100800 */
[----:B------:R-:W-:Y:S04]  /*1ac00*/  STL [R1+0x2e8c], R42 ;  /* 0x002e8c2a01007387 */ /* 0x000fe80000100800 */
[----:B------:R-:W-:Y:S01]  /*1ac10*/  STL [R1+0x348c], R42 ;  /* 0x00348c2a01007387 */ /* 0x000fe20000100800 */
[----:B0-----:R-:W-:-:S03]  /*1ac20*/  IMAD R2, R5, -0x40, R2 ;  /* 0xffffffc005027824 */ /* 0x001fc600078e0202 */
[----:B------:R-:W-:Y:S04]  /*1ac30*/  STL [R1+0x2e88], R43 ;  /* 0x002e882b01007387 */ /* 0x000fe80000100800 */
[----:B------:R-:W-:Y:S04]  /*1ac40*/  STL [R1+0x3490], R43 ;  /* 0x0034902b01007387 */ /* 0x000fe80000100800 */
[----:B------:R-:W3:Y:S04]  /*1ac50*/  LDL.LU R61, [R1+0x1150] ;  /* 0x00115000013d7983 */ /* 0x000ee80000300800 */
[----:B-----5:R-:W-:Y:S04]  /*1ac60*/  STL [R1+0x22b0], R60 ;  /* 0x0022b03c01007387 */ /* 0x020fe80000100800 */
[----:B------:R-:W2:Y:S01]  /*1ac70*/  LDL.LU R5, [R1+0x37dc] ;  /* 0x0037dc0001057983 */ /* 0x000ea20000300800 */
[----:B------:R-:W-:-:S02]  /*1ac80*/  ISETP.GT.AND P0, PT, R2, RZ, PT ;  /* 0x000000ff0200720c */ /* 0x000fc40003f04270 */
[----:B-1----:R-:W-:-:S11]  /*1ac90*/  PRMT R11, RZ, 0x7610, R11 ;  /* 0x00007610ff0b7816 */ /* 0x002fd6000000000b */
[----:B--2---:R-:W2:Y:S04]  /*1aca0*/  @P0 LDG.E.U8 R11, desc[UR40][R4.64] ;  /* 0x00000028040b0981 */ /* 0x004ea8000c1e1100 */
[----:B--2---:R0:W-:Y:S04]  /*1acb0*/  STL [R1+0x4e8], R11 ;  /* 0x0004e80b01007387 */ /* 0x0041e80000100800 */
[----:B0-----:R-:W2:Y:S04]  /*1acc0*/  LDL.LU R11, [R1+0x37d8] ;  /* 0x0037d800010b7983 */ /* 0x001ea80000300800 */
[----:B------:R-:W4:Y:S04]  /*1acd0*/  LDL R4, [R1+0xf20] ;  /* 0x000f200001047983 */ /* 0x000f280000100800 */
[----:B------:R-:W4:Y:S01]  /*1ace0*/  LDL R5, [R1+0xf24] ;  /* 0x000f240001057983 */ /* 0x000f220000100800 */
[----:B------:R-:W-:-:S02]  /*1acf0*/  PRMT R10, RZ, 0x7610, R10 ;  /* 0x00007610ff0a7816 */ /* 0x000fc4000000000a */
[----:B----4-:R-:W-:-:S04]  /*1ad00*/  @P0 LOP3.LUT R5, R5, R4, RZ, 0x3c, !PT ;  /* 0x0000000405050212 */ /* 0x010fc800078e3cff */
[----:B------:R-:W-:-:S04]  /*1ad10*/  @P0 LOP3.LUT R4, R5, R4, RZ, 0x3c, !PT ;  /* 0x0000000405040212 */ /* 0x000fc800078e3cff */
[----:B------:R-:W-:-:S05]  /*1ad20*/  @P0 LOP3.LUT R5, R5, R4, RZ, 0x3c, !PT ;  /* 0x0000000405050212 */ /* 0x000fca00078e3cff */
[----:B------:R-:W4:Y:S04]  /*1ad30*/  @P0 LDG.E.U8 R10, desc[UR40][R4.64] ;  /* 0x00000028040a0981 */ /* 0x000f28000c1e1100 */
[----:B----4-:R0:W-:Y:S04]  /*1ad40*/  STL [R1+0x4e4], R10 ;  /* 0x0004e40a01007387 */ /* 0x0101e80000100800 */
[----:B0-----:R-:W4:Y:S04]  /*1ad50*/  LDL.LU R10, [R1+0x37d4] ;  /* 0x0037d400010a7983 */ /* 0x001f280000300800 */
[----:B------:R-:W3:Y:S04]  /*1ad60*/  LDL R4, [R1+0xf28] ;  /* 0x000f280001047983 */ /* 0x000ee80000100800 */
[----:B------:R-:W3:Y:S01]  /*1ad70*/  LDL R5, [R1+0xf2c] ;  /* 0x000f2c0001057983 */ /* 0x000ee20000100800 */
[----:B--2---:R-:W-:-:S02]  /*1ad80*/  PRMT R11, RZ, 0x7610, R11 ;  /* 0x00007610ff0b7816 */ /* 0x004fc4000000000b */
[----:B---3--:R-:W-:-:S04]  /*1ad90*/  @P0 LOP3.LUT R5, R5, R4, RZ, 0x3c, !PT ;  /* 0x0000000405050212 */ /* 0x008fc800078e3cff */
[----:B------:R-:W-:-:S04]  /*1ada0*/  @P0 LOP3.LUT R4, R5, R4, RZ, 0x3c, !PT ;  /* 0x0000000405040212 */ /* 0x000fc800078e3cff */
[----:B------:R-:W-:-:S05]  /*1adb0*/  @P0 LOP3.LUT R5, R5, R4, RZ, 0x3c, !PT ;  /* 0x0000000405050212 */ /* 0x000fca00078e3cff */
[----:B------:R-:W2:Y:S04]  /*1adc0*/  @P0 LDG.E.U8 R11, desc[UR40][R4.64] ;  /* 0x00000028040b0981 */ /* 0x000ea8000c1e1100 */
[----:B--2---:R0:W-:Y:S04]  /*1add0*/  STL [R1+0x4e0], R11 ;  /* 0x0004e00b01007387 */ /* 0x0041e80000100800 */
[----:B0-----:R-:W2:Y:S04]  /*1ade0*/  LDL.LU R11, [R1+0x37d0] ;  /* 0x0037d000010b7983 */ /* 0x001ea80000300800 */
[----:B------:R-:W3:Y:S04]  /*1adf0*/  LDL R4, [R1+0xf30] ;  /* 0x000f300001047983 */ /* 0x000ee80000100800 */
[----:B------:R-:W3:Y:S01]  /*1ae00*/  LDL R5, [R1+0xf34] ;  /* 0x000f340001057983 */ /* 0x000ee20000100800 */
[----:B----4-:R-:W-:-:S02]  /*1ae10*/  PRMT R10, RZ, 0x7610, R10 ;  /* 0x00007610ff0a7816 */ /* 0x010fc4000000000a */
[----:B---3--:R-:W-:-:S04]  /*1ae20*/  @P0 LOP3.LUT R5, R5, R4, RZ, 0x3c, !PT ;  /* 0x0000000405050212 */ /* 0x008fc800078e3cff */
[----:B------:R-:W-:-:S04]  /*1ae30*/  @P0 LOP3.LUT R4, R5, R4, RZ, 0x3c, !PT ;  /* 0x0000000405040212 */ /* 0x000fc800078e3cff */
[----:B------:R-:W-:-:S05]  /*1ae40*/  @P0 LOP3.LUT R5, R5, R4, RZ, 0x3c, !PT ;  /* 0x0000000405050212 */ /* 0x000fca00078e3cff */
[----:B------:R-:W3:Y:S01]  /*1ae50*/  @P0 LDG.E.U8 R10, desc[UR40][R4.64] ;  /* 0x00000028040a0981 */ /* 0x000ee2000c1e1100 */
[----:B------:R-:W-:-:S03]  /*1ae60*/  ISETP.GT.AND P1, PT, R2, 0x1, PT ;  /* 0x000000010200780c */ /* 0x000fc60003f24270 */
[----:B---3--:R0:W-:Y:S04]  /*1ae70*/  STL [R1+0x4dc], R10 ;  /* 0x0004dc0a01007387 */ /* 0x0081e80000100800 */
[----:B0-----:R-:W3:Y:S04]  /*1ae80*/  LDL.LU R10, [R1+0x37cc] ;  /* 0x0037cc00010a7983 */ /* 0x001ee80000300800 */
[----:B------:R-:W4:Y:S04]  /*1ae90*/  LDL R4, [R1+0x1900] ;  /* 0x0019000001047983 */ /* 0x000f280000100800 */
[----:B------:R-:W4:Y:S01]  /*1aea0*/  LDL R5, [R1+0x1904] ;  /* 0x0019040001057983 */ /* 0x000f220000100800 */
[----:B--2---:R-:W-:-:S02]  /*1aeb0*/  PRMT R11, RZ, 0x7610, R11 ;  /* 0x00007610ff0b7816 */ /* 0x004fc4000000000b */
[----:B----4-:R-:W-:-:S04]  /*1aec0*/  @P1 LOP3.LUT R5, R5, R4, RZ, 0x3c, !PT ;  /* 0x0000000405051212 */ /* 0x010fc800078e3cff */
[----:B------:R-:W-:-:S04]  /*1aed0*/  @P1 LOP3.LUT R4, R5, R4, RZ, 0x3c, !PT ;  /* 0x0000000405041212 */ /* 0x000fc800078e3cff */
[----:B------:R-:W-:-:S05]  /*1aee0*/  @P1 LOP3.LUT R5, R5, R4, RZ, 0x3c, !PT ;  /* 0x0000000405051212 */ /* 0x000fca00078e3cff */
[----:B------:R-:W2:Y:S04]  /*1aef0*/  @P1 LDG.E.U8 R11, desc[UR40][R4.64] ;  /* 0x00000028040b1981 */ /* 0x000ea8000c1e1100 */
[----:B--2---:R0:W-:Y:S04]  /*1af00*/  STL [R1+0x4d8], R11 ;  /* 0x0004d80b01007387 */ /* 0x0041e80000100800 */
[----:B0-----:R-:W2:Y:S04]  /*1af10*/  LDL.LU R11, [R1+0x37c8] ;  /* 0x0037c800010b7983 */ /* 0x001ea80000300800 */
[----:B------:R-:W4:Y:S04]  /*1af20*/  LDL R4, [R1+0x18f8] ;  /* 0x0018f80001047983 */ /* 0x000f280000100800 */
[----:B------:R-:W4:Y:S01]  /*1af30*/  LDL R5, [R1+0x18fc] ;  /* 0x0018fc0001057983 */ /* 0x000f220000100800 */
[----:B---3--:R-:W-:-:S02]  /*1af40*/  PRMT R10, RZ, 0x7610, R10 ;  /* 0x00007610ff0a7816 */ /* 0x008fc4000000000a */
[----:B----4-:R-:W-:-:S04]  /*1af50*/  @P1 LOP3.LUT R5, R5, R4, RZ, 0x3c, !PT ;  /* 0x0000000405051212 */ /* 0x010fc800078e3cff */
[----:B------:R-:W-:-:S04]  /*1af60*/  @P1 LOP3.LUT R4, R5, R4, RZ, 0x3c, !PT ;  /* 0x0000000405041212 */ /* 0x000fc800078e3cff */
[----:B------:R-:W-:-:S05]  /*1af70*/  @P1 LOP3.LUT R5, R5, R4, RZ, 0x3c, !PT ;  /* 0x0000000405051212 */ /* 0x000fca00078e3cff */
[----:B------:R-:W3:Y:S04]  /*1af80*/  @P1 LDG.E.U8 R10, desc[UR40][R4.64] ;  /* 0x00000028040a1981 */ /* 0x000ee8000c1e1100 */
        /* <DEDUP_REMOVED lines=962> */
[----:B------:R-:W2:Y:S04]  /*1ebb0*/  LDL R4, [R1+0x15b0] ;  /* 0x0015b00001047983 */ /* 0x000ea80000100800 */
[----:B------:R-:W2:Y:S01]  /*1ebc0*/  LDL R5, [R1+0x15b4] ;  /* 0x0015b40001057983 */ /* 0x000ea20000100800 */
[----:B------:R-:W-:-:S03]  /*1ebd0*/  PRMT R42, RZ, 0x7610, R42 ;  /* 0x00007610ff2a7816 */ /* 0x000fc6000000002a */
[----:B----4-:R-:W-:Y:S01]  /*1ebe0*/  STL [R1+0x3494], R43 ;  /* 0x0034942b01007387 */ /* 0x010fe20000100800 */
[----:B--2---:R-:W-:-:S04]  /*1ebf0*/  @P1 LOP3.LUT R5, R5, R4, RZ, 0x3c, !PT ;  /* 0x0000000405051212 */ /* 0x004fc800078e3cff */
[----:B------:R-:W-:-:S04]  /*1ec00*/  @P1 LOP3.LUT R4, R5, R4, RZ, 0x3c, !PT ;  /* 0x0000000405041212 */ /* 0x000fc800078e3cff */
[----:B------:R-:W-:-:S05]  /*1ec10*/  @P1 LOP3.LUT R5, R5, R4, RZ, 0x3c, !PT ;  /* 0x0000000405051212 */ /* 0x000fca00078e3cff */
[----:B------:R-:W2:Y:S04]  /*1ec20*/  @P1 LDG.E.U8 R42, desc[UR40][R4.64] ;  /* 0x00000028042a1981 */ /* 0x000ea8000c1e1100 */
[----:B------:R-:W4:Y:S04]  /*1ec30*/  LDL R4, [R1+0x15a8] ;  /* 0x0015a80001047983 */ /* 0x000f280000100800 */
[----:B------:R-:W4:Y:S01]  /*1ec40*/  LDL R5, [R1+0x15ac] ;  /* 0x0015ac0001057983 */ /* 0x000f220000100800 */
[----:B------:R-:W-:-:S03]  /*1ec50*/  PRMT R41, RZ, 0x7610, R41 ;  /* 0x00007610ff297816 */ /* 0x000fc60000000029 */
[----:B--2---:R-:W-:Y:S01]  /*1ec60*/  STL [R1+0x3498], R42 ;  /* 0x0034982a01007387 */ /* 0x004fe20000100800 */
[----:B----4-:R-:W-:-:S04]  /*1ec70*/  @P1 LOP3.LUT R5, R5, R4, RZ, 0x3c, !PT ;  /* 0x0000000405051212 */ /* 0x010fc800078e3cff */
[----:B------:R-:W-:-:S04]  /*1ec80*/  @P1 LOP3.LUT R4, R5, R4, RZ, 0x3c, !PT ;  /* 0x0000000405041212 */ /* 0x000fc800078e3cff */
[----:B------:R-:W-:-:S05]  /*1ec90*/  @P1 LOP3.LUT R5, R5, R4, RZ, 0x3c, !PT ;  /* 0x0000000405051212 */ /* 0x000fca00078e3cff */
[----:B------:R0:W2:Y:S04]  /*1eca0*/  @P1 LDG.E.U8 R41, desc[UR40][R4.64] ;  /* 0x0000002804291981 */ /* 0x0000a8000c1e1100 */
[----:B------:R-:W0:Y:S04]  /*1ecb0*/  LDL R4, [R1+0x15a0] ;  /* 0x0015a00001047983 */ /* 0x000e280000100800 */
[----:B------:R-:W0:Y:S01]  /*1ecc0*/  LDL R5, [R1+0x15a4] ;  /* 0x0015a40001057983 */ /* 0x000e220000100800 */
[----:B------:R-:W-:Y:S02]  /*1ecd0*/  ISETP.GT.AND P0, PT, R2, 0x1c, PT ;  /* 0x0000001c0200780c */ /* 0x000fe40003f04270 */
[----:B------:R-:W-:-:S11]  /*1ece0*/  PRMT R11, RZ, 0x7610, R11 ;  /* 0x00007610ff0b7816 */ /* 0x000fd6000000000b */
[----:B0-----:R-:W-:-:S04]  /*1ecf0*/  @P0 LOP3.LUT R5, R5, R4, RZ, 0x3c, !PT ;  /* 0x0000000405050212 */ /* 0x001fc800078e3cff */
[----:B------:R-:W-:-:S04]  /*1ed00*/  @P0 LOP3.LUT R4, R5, R4, RZ, 0x3c, !PT ;  /* 0x0000000405040212 */ /* 0x000fc800078e3cff */
[----:B------:R-:W-:-:S05]  /*1ed10*/  @P0 LOP3.LUT R5, R5, R4, RZ, 0x3c, !PT ;  /* 0x0000000405050212 */ /* 0x000fca00078e3cff */
[----:B------:R-:W4:Y:S04]  /*1ed20*/  @P0 LDG.E.U8 R11, desc[UR40][R4.64] ;  /* 0x00000028040b0981 */ /* 0x000f28000c1e1100 */
[----:B--2---:R-:W-:Y:S04]  /*1ed30*/  STL [R1+0x349c], R41 ;  /* 0x00349c2901007387 */ /* 0x004fe80000100800 */
[----:B----4-:R0:W-:Y:S04]  /*1ed40*/  STL [R1+0x328], R11 ;  /* 0x0003280b01007387 */ /* 0x0101e80000100800 */
        /* <DEDUP_REMOVED lines=75> */
[----:B------:R-:W2:Y:S04]  /*1f200*/  LDL R4, [R1+0x1558] ;  /* 0x0015580001047983 */ /* 0x000ea80000100800 */
[----:B------:R-:W2:Y:S01]  /*1f210*/  LDL R5, [R1+0x155c] ;  /* 0x00155c0001057983 */ /* 0x000ea20000100800 */
[----:B------:R-:W-:-:S02]  /*1f220*/  PRMT R9, RZ, 0x7610, R9 ;  /* 0x00007610ff097816 */ /* 0x000fc40000000009 */
[----:B--2---:R-:W-:-:S04]  /*1f230*/  @P0 LOP3.LUT R5, R5, R4, RZ, 0x3c, !PT ;  /* 0x0000000405050212 */ /* 0x004fc800078e3cff */
[----:B------:R-:W-:-:S04]  /*1f240*/  @P0 LOP3.LUT R4, R5, R4, RZ, 0x3c, !PT ;  /* 0x0000000405040212 */ /* 0x000fc800078e3cff */
[----:B------:R-:W-:-:S05]  /*1f250*/  @P0 LOP3.LUT R5, R5, R4, RZ, 0x3c, !PT ;  /* 0x0000000405050212 */ /* 0x000fca00078e3cff */
[----:B------:R-:W2:Y:S04]  /*1f260*/  @P0 LDG.E.U8 R9, desc[UR40][R4.64] ;  /* 0x0000002804090981 */ /* 0x000ea8000c1e1100 */
[----:B--2---:R0:W-:Y:S04]  /*1f270*/  STL [R1+0x304], R9 ;  /* 0x0003040901007387 */ /* 0x0041e80000100800 */
[----:B0-----:R-:W2:Y:S04]  /*1f280*/  LDL.LU R9, [R1+0x3600] ;  /* 0x0036000001097983 */ /* 0x001ea80000300800 */
        /* <DEDUP_REMOVED lines=15> */
[----:B------:R-:W2:Y:S01]  /*1f380*/  @P0 LDG.E.U8 R25, desc[UR40][R4.64] ;  /* 0x0000002804190981 */ /* 0x000ea2000c1e1100 */
[----:B------:R-:W-:-:S03]  /*1f390*/  ISETP.GT.AND P1, PT, R2, 0x1f, PT ;  /* 0x0000001f0200780c */ /* 0x000fc60003f24270 */
        /* <DEDUP_REMOVED lines=9> */
[----:B------:R-:W3:Y:S04]  /*1f430*/  LDL R4, [R1+0x1538] ;  /* 0x0015380001047983 */ /* 0x000ee80000100800 */
[----:B------:R-:W3:Y:S01]  /*1f440*/  LDL R5, [R1+0x153c] ;  /* 0x00153c0001057983 */ /* 0x000ee20000100800 */
[----:B------:R-:W-:-:S03]  /*1f450*/  PRMT R44, RZ, 0x7610, R44 ;  /* 0x00007610ff2c7816 */ /* 0x000fc6000000002c */
[----:B--2---:R-:W-:Y:S01]  /*1f460*/  STL [R1+0x34a0], R40 ;  /* 0x0034a02801007387 */ /* 0x004fe20000100800 */
[----:B---3--:R-:W-:-:S04]  /*1f470*/  @P1 LOP3.LUT R5, R5, R4, RZ, 0x3c, !PT ;  /* 0x0000000405051212 */ /* 0x008fc800078e3cff */
        /* <DEDUP_REMOVED lines=26> */
[----:B------:R-:W3:Y:S04]  /*1f620*/  @P0 LDG.E.U8 R8, desc[UR40][R4.64] ;  /* 0x0000002804080981 */ /* 0x000ee8000c1e1100 */
[----:B--2---:R-:W-:Y:S04]  /*1f630*/  STL [R1+0x34ac], R46 ;  /* 0x0034ac2e01007387 */ /* 0x004fe80000100800 */
[----:B---3--:R0:W-:Y:S04]  /*1f640*/  STL [R1+0x2e8], R8 ;  /* 0x0002e80801007387 */ /* 0x0081e80000100800 */
[----:B0-----:R-:W2:Y:S04]  /*1f650*/  LDL.LU R8, [R1+0x35f4] ;  /* 0x0035f40001087983 */ /* 0x001ea80000300800 */
[----:B------:R-:W3:Y:S04]  /*1f660*/  LDL R4, [R1+0x1518] ;  /* 0x0015180001047983 */ /* 0x000ee80000100800 */
[----:B------:R-:W3:Y:S01]  /*1f670*/  LDL R5, [R1+0x151c] ;  /* 0x00151c0001057983 */ /* 0x000ee20000100800 */
[----:B------:R-:W-:-:S02]  /*1f680*/  PRMT R16, RZ, 0x7610, R16 ;  /* 0x00007610ff107816 */ /* 0x000fc40000000010 */
[----:B---3--:R-:W-:-:S04]  /*1f690*/  @P0 LOP3.LUT R5, R5, R4, RZ, 0x3c, !PT ;  /* 0x0000000405050212 */ /* 0x008fc800078e3cff */
[----:B------:R-:W-:-:S04]  /*1f6a0*/  @P0 LOP3.LUT R4, R5, R4, RZ, 0x3c, !PT ;  /* 0x0000000405040212 */ /* 0x000fc800078e3cff */
[----:B------:R-:W-:-:S05]  /*1f6b0*/  @P0 LOP3.LUT R5, R5, R4, RZ, 0x3c, !PT ;  /* 0x0000000405050212 */ /* 0x000fca00078e3cff */
[----:B------:R-:W3:Y:S04]  /*1f6c0*/  @P0 LDG.E.U8 R16, desc[UR40][R4.64] ;  /* 0x0000002804100981 */ /* 0x000ee8000c1e1100 */
[----:B---3--:R0:W-:Y:S04]  /*1f6d0*/  STL [R1+0x2e4], R16 ;  /* 0x0002e41001007387 */ /* 0x0081e80000100800 */
[----:B0-----:R-:W3:Y:S04]  /*1f6e0*/  LDL.LU R16, [R1+0x35f0] ;  /* 0x0035f00001107983 */ /* 0x001ee80000300800 */
        /* <DEDUP_REMOVED lines=80> */
[----:B------:R0:W2:Y:S04]  /*1fbf0*/  @P0 LDG.E.U8 R11, desc[UR40][R4.64] ;  /* 0x00000028040b0981 */ /* 0x0000a8000c1e1100 */
[----:B------:R-:W0:Y:S04]  /*1fc00*/  LDL R4, [R1+0x14c8] ;  /* 0x0014c80001047983 */ /* 0x000e280000100800 */
[----:B------:R-:W0:Y:S01]  /*1fc10*/  LDL R5, [R1+0x14cc] ;  /* 0x0014cc0001057983 */ /* 0x000e220000100800 */
[----:B------:R-:W-:Y:S02]  /*1fc20*/  PRMT R17, RZ, 0x7610, R17 ;  /* 0x00007610ff117816 */ /* 0x000fe40000000011 */
[----:B0-----:R-:W-:-:S04]  /*1fc30*/  @P0 LOP3.LUT R5, R5, R4, RZ, 0x3c, !PT ;  /* 0x0000000405050212 */ /* 0x001fc800078e3cff */
[----:B------:R-:W-:-:S04]  /*1fc40*/  @P0 LOP3.LUT R4, R5, R4, RZ, 0x3c, !PT ;  /* 0x0000000405040212 */ /* 0x000fc800078e3cff */
[----:B------:R-:W-:-:S05]  /*1fc50*/  @P0 LOP3.LUT R5, R5, R4, RZ, 0x3c, !PT ;  /* 0x0000000405050212 */ /* 0x000fca00078e3cff */
[----:B------:R-:W3:Y:S04]  /*1fc60*/  @P0 LDG.E.U8 R17, desc[UR40][R4.64] ;  /* 0x0000002804110981 */ /* 0x000ee8000c1e1100 */
[----:B--2---:R0:W-:Y:S04]  /*1fc70*/  STL [R1+0x2c0], R11 ;  /* 0x0002c00b01007387 */ /* 0x0041e80000100800 */
[----:B0-----:R-:W2:Y:S04]  /*1fc80*/  LDL R11, [R1+0x14ac] ;  /* 0x0014ac00010b7983 */ /* 0x001ea80000100800 */
[----:B---3--:R0:W-:Y:S04]  /*1fc90*/  STL [R1+0x2bc], R17 ;  /* 0x0002bc1101007387 */ /* 0x0081e80000100800 */
[----:B0-----:R-:W3:Y:S04]  /*1fca0*/  LDL.LU R17, [R1+0x35cc] ;  /* 0x0035cc0001117983 */ /* 0x001ee80000300800 */
[----:B------:R-:W2:Y:S04]  /*1fcb0*/  LDL R4, [R1+0x14c0] ;  /* 0x0014c00001047983 */ /* 0x000ea80000100800 */
[----:B------:R-:W2:Y:S01]  /*1fcc0*/  LDL R5, [R1+0x14c4] ;  /* 0x0014c40001057983 */ /* 0x000ea20000100800 */
[----:B------:R-:W-:-:S02]  /*1fcd0*/  ISETP.GT.AND P1, PT, R2, 0x23, PT ;  /* 0x000000230200780c */ /* 0x000fc40003f24270 */
[----:B------:R-:W-:-:S11]  /*1fce0*/  PRMT R47, RZ, 0x7610, R47 ;  /* 0x00007610ff2f7816 */ /* 0x000fd6000000002f */
        /* <DEDUP_REMOVED lines=20> */
[----:B------:R-:W3:Y:S01]  /*1fe30*/  LDL R5, [R1+0x14a8] ;  /* 0x0014a80001057983 */ /* 0x000ee20000100800 */
[----:B------:R-:W-:Y:S01]  /*1fe40*/  PRMT R51, RZ, 0x7610, R51 ;  /* 0x00007610ff337816 */ /* 0x000fe20000000033 */
[----:B0-----:R-:W-:Y:S02]  /*1fe50*/  @P1 IMAD.MOV.U32 R4, RZ, RZ, R11 ;  /* 0x000000ffff041224 */ /* 0x001fe400078e000b */
[----:B--2---:R-:W-:Y:S01]  /*1fe60*/  STL [R1+0x34b8], R49 ;  /* 0x0034b83101007387 */ /* 0x004fe20000100800 */
[----:B------:R-:W-:Y:S02]  /*1fe70*/  ISETP.GT.AND P0, PT, R2, 0x24, PT ;  /* 0x000000240200780c */ /* 0x000fe40003f04270 */
[----:B------:R-:W-:Y:S01]  /*1fe80*/  PRMT R7, RZ, 0x7610, R7 ;  /* 0x00007610ff077816 */ /* 0x000fe20000000007 */
[----:B------:R-:W2:Y:S04]  /*1fe90*/  LDL R11, [R1+0x1484] ;  /* 0x00148400010b7983 */ /* 0x000ea80000100800 */
[----:B---3--:R0:W3:Y:S04]  /*1fea0*/  @P1 LDG.E.U8 R51, desc[UR40][R4.64] ;  /* 0x0000002804331981 */ /* 0x0080e8000c1e1100 */
[----:B------:R-:W0:Y:S04]  /*1feb0*/  LDL R4, [R1+0x14a0] ;  /* 0x0014a00001047983 */ /* 0x000e280000100800 */
[----:B------:R-:W0:Y:S02]  /*1fec0*/  LDL R5, [R1+0x14a4] ;  /* 0x0014a40001057983 */ /* 0x000e240000100800 */
[----:B0-----:R-:W-:-:S04]  /*1fed0*/  @P0 LOP3.LUT R5, R5, R4, RZ, 0x3c, !PT ;  /* 0x0000000405050212 */ /* 0x001fc800078e3cff */
[----:B------:R-:W-:-:S04]  /*1fee0*/  @P0 LOP3.LUT R4, R5, R4, RZ, 0x3c, !PT ;  /* 0x0000000405040212 */ /* 0x000fc800078e3cff */
[----:B------:R-:W-:-:S05]  /*1fef0*/  @P0 LOP3.LUT R5, R5, R4, RZ, 0x3c, !PT ;  /* 0x0000000405050212 */ /* 0x000fca00078e3cff */
[----:B------:R-:W2:Y:S04]  /*1ff00*/  @P0 LDG.E.U8 R7, desc[UR40][R4.64] ;  /* 0x0000002804070981 */ /* 0x000ea8000c1e1100 */
[----:B---3--:R-:W-:Y:S04]  /*1ff10*/  STL [R1+0x34bc], R51 ;  /* 0x0034bc3301007387 */ /* 0x008fe80000100800 */
[----:B--2---:R0:W-:Y:S04]  /*1ff20*/  STL [R1+0x2a8], R7 ;  /* 0x0002a80701007387 */ /* 0x0041e80000100800 */
        /* <DEDUP_REMOVED lines=26> */
[----:B------:R-:W-:Y:S02]  /*200d0*/  ISETP.GT.AND P1, PT, R2, 0x25, PT ;  /* 0x000000250200780c */ /* 0x000fe40003f24270 */
[----:B------:R-:W-:Y:S01]  /*200e0*/  PRMT R39, RZ, 0x7610, R39 ;  /* 0x00007610ff277816 */ /* 0x000fe20000000027 */
[----:B--2---:R0:W-:Y:S04]  /*200f0*/  STL [R1+0x29c], R15 ;  /* 0x00029c0f01007387 */ /* 0x0041e80000100800 */
[----:B0-----:R-:W2:Y:S04]  /*20100*/  LDL.LU R15, [R1+0x35bc] ;  /* 0x0035bc00010f7983 */ /* 0x001ea80000300800 */
[----:B------:R-:W2:Y:S02]  /*20110*/  LDL R5, [R1+0x1480] ;  /* 0x0014800001057983 */ /* 0x000ea40000100800 */
[----:B------:R-:W-:-:S02]  /*20120*/  @P1 IMAD.MOV.U32 R4, RZ, RZ, R11 ;  /* 0x000000ffff041224 */ /* 0x000fc400078e000b */
[----:B------:R-:W3:Y:S04]  /*20130*/  LDL R11, [R1+0x145c] ;  /* 0x00145c00010b7983 */ /* 0x000ee80000100800 */
[----:B--2---:R-:W2:Y:S04]  /*20140*/  @P1 LDG.E.U8 R39, desc[UR40][R4.64] ;  /* 0x0000002804271981 */ /* 0x004ea8000c1e1100 */
        /* <DEDUP_REMOVED lines=37> */
[----:B------:R-:W4:Y:S01]  /*203a0*/  LDL R5, [R1+0x1458] ;  /* 0x0014580001057983 */ /* 0x000f220000100800 */
[----:B------:R-:W-:Y:S01]  /*203b0*/  PRMT R49, RZ, 0x7610, R49 ;  /* 0x00007610ff317816 */ /* 0x000fe20000000031 */
[----:B---3--:R-:W-:Y:S02]  /*203c0*/  @P0 IMAD.MOV.U32 R4, RZ, RZ, R11 ;  /* 0x000000ffff040224 */ /* 0x008fe400078e000b */
[----:B--2---:R0:W-:Y:S01]  /*203d0*/  STL [R1+0x34f0], R51 ;  /* 0x0034f03301007387 */ /* 0x0041e20000100800 */
[----:B------:R-:W-:-:S03]  /*203e0*/  PRMT R48, RZ, 0x7610, R48 ;  /* 0x00007610ff307816 */ /* 0x000fc60000000030 */
[----:B------:R-:W2:Y:S04]  /*203f0*/  LDL R11, [R1+0x143c] ;  /* 0x00143c00010b7983 */ /* 0x000ea80000100800 */
[----:B----4-:R-:W3:Y:S04]  /*20400*/  @P0 LDG.E.U8 R49, desc[UR40][R4.64] ;  /* 0x0000002804310981 */ /* 0x010ee8000c1e1100 */
[----:B0-----:R-:W4:Y:S04]  /*20410*/  LDL R51, [R1+0x1438] ;  /* 0x0014380001337983 */ /* 0x001f280000100800 */
[----:B------:R-:W2:Y:S04]  /*20420*/  LDL R4, [R1+0x1450] ;  /* 0x0014500001047983 */ /* 0x000ea80000100800 */
[----:B------:R-:W2:Y:S04]  /*20430*/  LDL R5, [R1+0x1454] ;  /* 0x0014540001057983 */ /* 0x000ea80000100800 */
[----:B---3--:R-:W-:Y:S01]  /*20440*/  STL [R1+0x34f4], R49 ;  /* 0x0034f43101007387 */ /* 0x008fe20000100800 */
        /* <DEDUP_REMOVED lines=19> */
[----:B------:R0:W3:Y:S01]  /*20580*/  @P1 LDG.E.U8 R50, desc[UR40][R4.64] ;  /* 0x0000002804321981 */ /* 0x0000e2000c1e1100 */
[----:B------:R-:W-:-:S03]  /*20590*/  PRMT R55, RZ, 0x7610, R55 ;  /* 0x00007610ff377816 */ /* 0x000fc60000000037 */
[----:B--2---:R-:W-:Y:S01]  /*205a0*/  STL [R1+0x34fc], R47 ;  /* 0x0034fc2f01007387 */ /* 0x004fe20000100800 */
[----:B0-----:R-:W-:Y:S02]  /*205b0*/  @P1 IMAD.MOV.U32 R4, RZ, RZ, R11 ;  /* 0x000000ffff041224 */ /* 0x001fe400078e000b */
[----:B----4-:R-:W-:-:S05]  /*205c0*/  @P1 IMAD.MOV.U32 R5, RZ, RZ, R51 ;  /* 0x000000ffff051224 */ /* 0x010fca00078e0033 */
[----:B------:R-:W2:Y:S04]  /*205d0*/  @P1 LDG.E.U8 R55, desc[UR40][R4.64] ;  /* 0x0000002804371981 */ /* 0x000ea8000c1e1100 */
[----:B---3--:R-:W-:Y:S04]  /*205e0*/  STL [R1+0x34c0], R50 ;  /* 0x0034c03201007387 */ /* 0x008fe80000100800 */
[----:B------:R-:W3:Y:S04]  /*205f0*/  LDL R4, [R1+0x1430] ;  /* 0x0014300001047983 */ /* 0x000ee80000100800 */
[----:B------:R-:W3:Y:S01]  /*20600*/  LDL R5, [R1+0x1434] ;  /* 0x0014340001057983 */ /* 0x000ee20000100800 */
[----:B------:R-:W-:-:S03]  /*20610*/  PRMT R54, RZ, 0x7610, R54 ;  /* 0x00007610ff367816 */ /* 0x000fc60000000036 */
[----:B------:R-:W4:Y:S04]  /*20620*/  LDL R51, [R1+0x141c] ;  /* 0x00141c0001337983 */ /* 0x000f280000100800 */
[----:B------:R-:W4:Y:S04]  /*20630*/  LDL R11, [R1+0x1414] ;  /* 0x00141400010b7983 */ /* 0x000f280000100800 */
        /* <DEDUP_REMOVED lines=24> */
[----:B------:R-:W3:Y:S01]  /*207c0*/  LDL R5, [R1+0x1418] ;  /* 0x0014180001057983 */ /* 0x000ee20000100800 */
[----:B------:R-:W-:Y:S01]  /*207d0*/  PRMT R37, RZ, 0x7610, R37 ;  /* 0x00007610ff257816 */ /* 0x000fe20000000025 */
[----:B----4-:R-:W-:-:S02]  /*207e0*/  @P0 IMAD.MOV.U32 R4, RZ, RZ, R51 ;  /* 0x000000ffff040224 */ /* 0x010fc400078e0033 */
[----:B------:R-:W4:Y:S04]  /*207f0*/  LDL R51, [R1+0x13f4] ;  /* 0x0013f40001337983 */ /* 0x000f280000100800 */
[----:B---3--:R-:W3:Y:S01]  /*20800*/  @P0 LDG.E.U8 R37, desc[UR40][R4.64] ;  /* 0x0000002804250981 */ /* 0x008ee2000c1e1100 */
[----:B------:R-:W-:-:S03]  /*20810*/  PRMT R36, RZ, 0x7610, R36 ;  /* 0x00007610ff247816 */ /* 0x000fc60000000024 */
[----:B---3--:R0:W-:Y:S04]  /*20820*/  STL [R1+0x264], R37 ;  /* 0x0002642501007387 */ /* 0x0081e80000100800 */
[----:B0-----:R-:W3:Y:S04]  /*20830*/  LDL.LU R37, [R1+0x35a4] ;  /* 0x0035a40001257983 */ /* 0x001ee80000300800 */
[----:B------:R-:W2:Y:S01]  /*20840*/  LDL R5, [R1+0x1410] ;  /* 0x0014100001057983 */ /* 0x000ea20000100800 */
[----:B------:R-:W-:-:S03]  /*20850*/  @P0 IMAD.MOV.U32 R4, RZ, RZ, R11 ;  /* 0x000000ffff040224 */ /* 0x000fc600078e000b */
        /* <DEDUP_REMOVED lines=30> */
[----:B------:R-:W-:-:S03]  /*20a40*/  PRMT R27, RZ, 0x7610, R27 ;  /* 0x00007610ff1b7816 */ /* 0x000fc6000000001b */
[----:B--2---:R0:W-:Y:S04]  /*20a50*/  STL [R1+0x254], R26 ;  /* 0x0002541a01007387 */ /* 0x0041e80000100800 */
[----:B0-----:R-:W2:Y:S04]  /*20a60*/  LDL.LU R26, [R1+0x3594] ;  /* 0x00359400011a7983 */ /* 0x001ea80000300800 */
[----:B------:R-:W2:Y:S01]  /*20a70*/  LDL R5, [R1+0x13f0] ;  /* 0x0013f00001057983 */ /* 0x000ea20000100800 */
[----:B----4-:R-:W-:-:S03]  /*20a80*/  @P1 IMAD.MOV.U32 R4, RZ, RZ, R51 ;  /* 0x000000ffff041224 */ /* 0x010fc600078e0033 */
[----:B------:R-:W4:Y:S04]  /*20a90*/  LDL R51, [R1+0x13d4] ;  /* 0x0013d40001337983 */ /* 0x000f280000100800 */
[----:B--2---:R-:W2:Y:S01]  /*20aa0*/  @P1 LDG.E.U8 R27, desc[UR40][R4.64] ;  /* 0x00000028041b1981 */ /* 0x004ea2000c1e1100 */
[----:B------:R-:W-:-:S03]  /*20ab0*/  PRMT R10, RZ, 0x7610, R10 ;  /* 0x00007610ff0a7816 */ /* 0x000fc6000000000a */
[----:B--2---:R0:W-:Y:S04]  /*20ac0*/  STL [R1+0x250], R27 ;  /* 0x0002501b01007387 */ /* 0x0041e80000100800 */
[----:B0-----:R-:W2:Y:S04]  /*20ad0*/  LDL.LU R27, [R1+0x3590] ;  /* 0x00359000011b7983 */ /* 0x001ea80000300800 */
[----:B------:R-:W2:Y:S01]  /*20ae0*/  LDL R5, [R1+0x13e8] ;  /* 0x0013e80001057983 */ /* 0x000ea20000100800 */
[----:B---3--:R-:W-:Y:S01]  /*20af0*/  @P1 IMAD.MOV.U32 R4, RZ, RZ, R11 ;  /* 0x000000ffff041224 */ /* 0x008fe200078e000b */
[----:B------:R-:W-:-:S02]  /*20b00*/  ISETP.GT.AND P2, PT, R2, 0x2a, PT ;  /* 0x0000002a0200780c */ /* 0x000fc40003f44270 */
[----:B------:R-:W-:Y:S01]  /*20b10*/  PRMT R46, RZ, 0x7610, R46 ;  /* 0x00007610ff2e7816 */ /* 0x000fe2000000002e */
[----:B------:R-:W3:Y:S04]  /*20b20*/  LDL R11, [R1+0x13c8] ;  /* 0x0013c800010b7983 */ /* 0x000ee80000100800 */
[----:B--2---:R0:W2:Y:S04]  /*20b30*/  @P1 LDG.E.U8 R10, desc[UR40][R4.64] ;  /* 0x00000028040a1981 */ /* 0x0040a8000c1e1100 */
[----:B------:R-:W0:Y:S04]  /*20b40*/  LDL R4, [R1+0x13e0] ;  /* 0x0013e00001047983 */ /* 0x000e280000100800 */
[----:B------:R-:W0:Y:S02]  /*20b50*/  LDL R5, [R1+0x13e4] ;  /* 0x0013e40001057983 */ /* 0x000e240000100800 */
[----:B0-----:R-:W-:-:S04]  /*20b60*/  @P2 LOP3.LUT R5, R5, R4, RZ, 0x3c, !PT ;  /* 0x0000000405052212 */ /* 0x001fc800078e3cff */
[----:B------:R-:W-:-:S04]  /*20b70*/  @P2 LOP3.LUT R4, R5, R4, RZ, 0x3c, !PT ;  /* 0x0000000405042212 */ /* 0x000fc800078e3cff */
[----:B------:R-:W-:Y:S01]  /*20b80*/  @P2 LOP3.LUT R5, R5, R4, RZ, 0x3c, !PT ;  /* 0x0000000405052212 */ /* 0x000fe200078e3cff */
[----:B--2---:R0:W-:Y:S04]  /*20b90*/  STL [R1+0x20c], R10 ;  /* 0x00020c0a01007387 */ /* 0x0041e80000100800 */
[----:B------:R1:W2:Y:S01]  /*20ba0*/  @P2 LDG.E.U8 R46, desc[UR40][R4.64] ;  /* 0x00000028042e2981 */ /* 0x0002a2000c1e1100 */
[----:B------:R-:W-:-:S03]  /*20bb0*/  PRMT R45, RZ, 0x7610, R45 ;  /* 0x00007610ff2d7816 */ /* 0x000fc6000000002d */
[----:B0-----:R-:W2:Y:S04]  /*20bc0*/  LDL R10, [R1+0x13cc] ;  /* 0x0013cc00010a7983 */ /* 0x001ea80000100800 */
[----:B------:R-:W1:Y:S04]  /*20bd0*/  LDL R4, [R1+0x13d8] ;  /* 0x0013d80001047983 */ /* 0x000e680000100800 */
[----:B------:R-:W1:Y:S02]  /*20be0*/  LDL R5, [R1+0x13dc] ;  /* 0x0013dc0001057983 */ /* 0x000e640000100800 */
[----:B-1----:R-:W-:-:S04]  /*20bf0*/  @P2 LOP3.LUT R5, R5, R4, RZ, 0x3c, !PT ;  /* 0x0000000405052212 */ /* 0x002fc800078e3cff */
[----:B------:R-:W-:-:S04]  /*20c00*/  @P2 LOP3.LUT R4, R5, R4, RZ, 0x3c, !PT ;  /* 0x0000000405042212 */ /* 0x000fc800078e3cff */
[----:B------:R-:W-:Y:S01]  /*20c10*/  @P2 LOP3.LUT R5, R5, R4, RZ, 0x3c, !PT ;  /* 0x0000000405052212 */ /* 0x000fe200078e3cff */
[----:B--2---:R-:W-:Y:S04]  /*20c20*/  STL [R1+0x3500], R46 ;  /* 0x0035002e01007387 */ /* 0x004fe80000100800 */
[----:B------:R4:W2:Y:S04]  /*20c30*/  @P2 LDG.E.U8 R45, desc[UR40][R4.64] ;  /* 0x00000028042d2981 */ /* 0x0008a8000c1e1100 */
[----:B------:R-:W2:Y:S01]  /*20c40*/  LDL R5, [R1+0x13d0] ;  /* 0x0013d00001057983 */ /* 0x000ea20000100800 */
[----:B------:R-:W-:Y:S01]  /*20c50*/  PRMT R44, RZ, 0x7610, R44 ;  /* 0x00007610ff2c7816 */ /* 0x000fe2000000002c */
[----:B----4-:R-:W-:Y:S01]  /*20c60*/  @P2 IMAD.MOV.U32 R4, RZ, RZ, R51 ;  /* 0x000000ffff042224 */ /* 0x010fe200078e0033 */
[----:B------:R-:W-:-:S04]  /*20c70*/  PRMT R43, RZ, 0x7610, R43 ;  /* 0x00007610ff2b7816 */ /* 0x000fc8000000002b */
[----:B--2---:R0:W2:Y:S04]  /*20c80*/  @P2 LDG.E.U8 R44, desc[UR40][R4.64] ;  /* 0x00000028042c2981 */ /* 0x0040a8000c1e1100 */
[----:B------:R-:W-:Y:S04]  /*20c90*/  STL [R1+0x3504], R45 ;  /* 0x0035042d01007387 */ /* 0x000fe80000100800 */
[----:B------:R-:W4:Y:S01]  /*20ca0*/  LDL R51, [R1+0x13b4] ;  /* 0x0013b40001337983 */ /* 0x000f220000100800 */
[----:B0-----:R-:W-:Y:S02]  /*20cb0*/  @P2 IMAD.MOV.U32 R4, RZ, RZ, R10 ;  /* 0x000000ffff042224 */ /* 0x001fe400078e000a */
[----:B---3--:R-:W-:-:S05]  /*20cc0*/  @P2 IMAD.MOV.U32 R5, RZ, RZ, R11 ;  /* 0x000000ffff052224 */ /* 0x008fca00078e000b */
[----:B------:R-:W3:Y:S04]  /*20cd0*/  @P2 LDG.E.U8 R43, desc[UR40][R4.64] ;  /* 0x00000028042b2981 */ /* 0x000ee8000c1e1100 */
[----:B--2---:R-:W-:Y:S04]  /*20ce0*/  STL [R1+0x3508], R44 ;  /* 0x0035082c01007387 */ /* 0x004fe80000100800 */
[----:B------:R-:W2:Y:S04]  /*20cf0*/  LDL R4, [R1+0x13c0] ;  /* 0x0013c00001047983 */ /* 0x000ea80000100800 */
[----:B------:R-:W2:Y:S01]  /*20d00*/  LDL R5, [R1+0x13c4] ;  /* 0x0013c40001057983 */ /* 0x000ea20000100800 */
[----:B------:R-:W-:-:S02]  /*20d10*/  ISETP.GT.AND P0, PT, R2, 0x2b, PT ;  /* 0x0000002b0200780c */ /* 0x000fc40003f04270 */
[----:B------:R-:W-:Y:S01]  /*20d20*/  PRMT R52, RZ, 0x7610, R52 ;  /* 0x00007610ff347816 */ /* 0x000fe20000000034 */
[----:B------:R-:W4:Y:S04]  /*20d30*/  LDL R11, [R1+0x13a0] ;  /* 0x0013a000010b7983 */ /* 0x000f280000100800 */
[----:B------:R-:W4:Y:S04]  /*20d40*/  LDL R10, [R1+0x13a4] ;  /* 0x0013a400010a7983 */ /* 0x000f280000100800 */
[----:B---3--:R-:W-:Y:S02]  /*20d50*/  STL [R1+0x350c], R43 ;  /* 0x00350c2b01007387 */ /* 0x008fe40000100800 */
        /* <DEDUP_REMOVED lines=9> */
[----:B------:R-:W-:Y:S01]  /*20df0*/  @P0 LOP3.LUT R5, R5, R4, RZ, 0x3c, !PT ;  /* 0x0000000405050212 */ /* 0x000fe200078e3cff */
[----:B--2---:R-:W-:Y:S04]  /*20e00*/  STL [R1+0x34d0], R52 ;  /* 0x0034d03401007387 */ /* 0x004fe80000100800 */
[----:B------:R4:W2:Y:S04]  /*20e10*/  @P0 LDG.E.U8 R60, desc[UR40][R4.64] ;  /* 0x00000028043c0981 */ /* 0x0008a8000c1e1100 */
[----:B------:R-:W3:Y:S01]  /*20e20*/  LDL R5, [R1+0x13b0] ;  /* 0x0013b00001057983 */ /* 0x000ee20000100800 */
[----:B------:R-:W-:-:S02]  /*20e30*/  ISETP.GT.AND P1, PT, R2, 0x2c, PT ;  /* 0x0000002c0200780c */ /* 0x000fc40003f24270 */
[----:B------:R-:W-:Y:S01]  /*20e40*/  PRMT R38, RZ, 0x7610, R38 ;  /* 0x00007610ff267816 */ /* 0x000fe20000000026 */
[----:B----4-:R-:W-:Y:S01]  /*20e50*/  @P0 IMAD.MOV.U32 R4, RZ, RZ, R51 ;  /* 0x000000ffff040224 */ /* 0x010fe200078e0033 */
[----:B------:R-:W-:-:S04]  /*20e60*/  PRMT R28, RZ, 0x7610, R28 ;  /* 0x00007610ff1c7816 */ /* 0x000fc8000000001c */
[----:B---3--:R0:W3:Y:S05]  /*20e70*/  @P0 LDG.E.U8 R38, desc[UR40][R4.64] ;  /* 0x0000002804260981 */ /* 0x0080ea000c1e1100 */
[----:B0-----:R-:W-:Y:S02]  /*20e80*/  @P1 IMAD.MOV.U32 R4, RZ, RZ, R10 ;  /* 0x000000ffff041224 */ /* 0x001fe400078e000a */
[----:B------:R-:W-:-:S05]  /*20e90*/  @P1 IMAD.MOV.U32 R5, RZ, RZ, R11 ;  /* 0x000000ffff051224 */ /* 0x000fca00078e000b */
[----:B------:R-:W4:Y:S04]  /*20ea0*/  @P1 LDG.E.U8 R28, desc[UR40][R4.64] ;  /* 0x00000028041c1981 */ /* 0x000f28000c1e1100 */
[----:B--2---:R-:W-:Y:S04]  /*20eb0*/  STL [R1+0x34d4], R60 ;  /* 0x0034d43c01007387 */ /* 0x004fe80000100800 */
[----:B------:R-:W2:Y:S04]  /*20ec0*/  LDL R51, [R1+0x1324] ;  /* 0x0013240001337983 */ /* 0x000ea80000100800 */
[----:B---3--:R-:W-:Y:S04]  /*20ed0*/  STL [R1+0x34d8], R38 ;  /* 0x0034d82601007387 */ /* 0x008fe80000100800 */
[----:B------:R-:W3:Y:S04]  /*20ee0*/  LDL R11, [R1+0x1318] ;  /* 0x00131800010b7983 */ /* 0x000ee80000100800 */
[----:B------:R-:W2:Y:S04]  /*20ef0*/  LDL R10, [R1+0x131c] ;  /* 0x00131c00010a7983 */ /* 0x000ea80000100800 */
        /* <DEDUP_REMOVED lines=32> */
[----:B------:R-:W-:Y:S01]  /*21100*/  @P2 IMAD.MOV.U32 R4, RZ, RZ, R51 ;  /* 0x000000ffff042224 */ /* 0x000fe200078e0033 */
[----:B------:R-:W-:Y:S01]  /*21110*/  PRMT R33, RZ, 0x7610, R33 ;  /* 0x00007610ff217816 */ /* 0x000fe20000000021 */
[----:B------:R-:W3:Y:S04]  /*21120*/  LDL R51, [R1+0x12a4] ;  /* 0x0012a40001337983 */ /* 0x000ee80000100800 */
[----:B--2---:R0:W2:Y:S02]  /*21130*/  @P2 LDG.E.U8 R32, desc[UR40][R4.64] ;  /* 0x0000002804202981 */ /* 0x0040a4000c1e1100 */
[----:B0-----:R-:W-:-:S02]  /*21140*/  @P2 IMAD.MOV.U32 R4, RZ, RZ, R10 ;  /* 0x000000ffff042224 */ /* 0x001fc400078e000a */
[----:B---3--:R-:W-:-:S05]  /*21150*/  @P2 IMAD.MOV.U32 R5, RZ, RZ, R11 ;  /* 0x000000ffff052224 */ /* 0x008fca00078e000b */
[----:B------:R-:W3:Y:S04]  /*21160*/  @P2 LDG.E.U8 R33, desc[UR40][R4.64] ;  /* 0x0000002804212981 */ /* 0x000ee8000c1e1100 */
[----:B--2---:R0:W-:Y:S04]  /*21170*/  STL [R1+0x1dc], R32 ;  /* 0x0001dc2001007387 */ /* 0x0041e80000100800 */
[----:B0-----:R-:W2:Y:S04]  /*21180*/  LDL.LU R32, [R1+0x357c] ;  /* 0x00357c0001207983 */ /* 0x001ea80000300800 */
[----:B------:R-:W2:Y:S04]  /*21190*/  LDL R11, [R1+0x1298] ;  /* 0x00129800010b7983 */ /* 0x000ea80000100800 */
[----:B------:R-:W2:Y:S04]  /*211a0*/  LDL R10, [R1+0x129c] ;  /* 0x00129c00010a7983 */ /* 0x000ea80000100800 */
        /* <DEDUP_REMOVED lines=12> */
[----:B------:R-:W-:-:S02]  /*21270*/  ISETP.GT.AND P1, PT, R2, 0x34, PT ;  /* 0x000000340200780c */ /* 0x000fc40003f24270 */
[----:B0-----:R-:W-:-:S04]  /*21280*/  @P2 LOP3.LUT R5, R5, R4, RZ, 0x3c, !PT ;  /* 0x0000000405052212 */ /* 0x001fc800078e3cff */
[----:B------:R-:W-:-:S04]  /*21290*/  @P2 LOP3.LUT R4, R5, R4, RZ, 0x3c, !PT ;  /* 0x0000000405042212 */ /* 0x000fc800078e3cff */
[----:B------:R-:W-:Y:S01]  /*212a0*/  @P2 LOP3.LUT R5, R5, R4, RZ, 0x3c, !PT ;  /* 0x0000000405052212 */ /* 0x000fe200078e3cff */
[----:B--2---:R0:W-:Y:S04]  /*212b0*/  STL [R1+0x1d4], R9 ;  /* 0x0001d40901007387 */ /* 0x0041e80000100800 */
[----:B------:R1:W2:Y:S01]  /*212c0*/  @P2 LDG.E.U8 R6, desc[UR40][R4.64] ;  /* 0x0000002804062981 */ /* 0x0002a2000c1e1100 */
[----:B------:R-:W-:Y:S02]  /*212d0*/  PRMT R25, RZ, 0x7610, R25 ;  /* 0x00007610ff197816 */ /* 0x000fe40000000019 */
[----:B------:R-:W-:Y:S01]  /*212e0*/  PRMT R34, RZ, 0x7610, R34 ;  /* 0x00007610ff227816 */ /* 0x000fe20000000022 */
[----:B0-----:R-:W2:Y:S04]  /*212f0*/  LDL R9, [R1+0x1294] ;  /* 0x0012940001097983 */ /* 0x001ea80000100800 */
[----:B------:R-:W2:Y:S01]  /*21300*/  LDL R5, [R1+0x12a0] ;  /* 0x0012a00001057983 */ /* 0x000ea20000100800 */
[----:B-1----:R-:W-:-:S05]  /*21310*/  @P1 IMAD.MOV.U32 R4, RZ, RZ, R51 ;  /* 0x000000ffff041224 */ /* 0x002fca00078e0033 */
[----:B--2---:R0:W2:Y:S02]  /*21320*/  @P1 LDG.E.U8 R25, desc[UR40][R4.64] ;  /* 0x0000002804191981 */ /* 0x0040a4000c1e1100 */
[----:B0-----:R-:W-:Y:S02]  /*21330*/  @P1 IMAD.MOV.U32 R4, RZ, RZ, R10 ;  /* 0x000000ffff041224 */ /* 0x001fe400078e000a */
[----:B------:R-:W-:-:S05]  /*21340*/  @P1 IMAD.MOV.U32 R5, RZ, RZ, R11 ;  /* 0x000000ffff051224 */ /* 0x000fca00078e000b */
[----:B------:R-:W3:Y:S04]  /*21350*/  @P1 LDG.E.U8 R34, desc[UR40][R4.64] ;  /* 0x0000002804221981 */ /* 0x000ee8000c1e1100 */
[----:B------:R0:W-:Y:S04]  /*21360*/  STL [R1+0x1d0], R6 ;  /* 0x0001d00601007387 */ /* 0x0001e80000100800 */
[----:B------:R-:W4:Y:S04]  /*21370*/  LDL R51, [R1+0x1220] ;  /* 0x0012200001337983 */ /* 0x000f280000100800 */
[----:B0-----:R-:W4:Y:S04]  /*21380*/  LDL R6, [R1+0x128c] ;  /* 0x00128c0001067983 */ /* 0x001f280000100800 */
[----:B--2---:R0:W-:Y:S04]  /*21390*/  STL [R1+0x1cc], R25 ;  /* 0x0001cc1901007387 */ /* 0x0041e80000100800 */
[----:B------:R-:W2:Y:S04]  /*213a0*/  LDL R11, [R1+0x1218] ;  /* 0x00121800010b7983 */ /* 0x000ea80000100800 */
[----:B------:R-:W2:Y:S04]  /*213b0*/  LDL R10, [R1+0x121c] ;  /* 0x00121c00010a7983 */ /* 0x000ea80000100800 */
[----:B0-----:R-:W2:Y:S04]  /*213c0*/  LDL R25, [R1+0x1224] ;  /* 0x0012240001197983 */ /* 0x001ea80000100800 */
[----:B---3--:R0:W-:Y:S04]  /*213d0*/  STL [R1+0x1c8], R34 ;  /* 0x0001c82201007387 */ /* 0x0081e80000100800 */
[----:B0-----:R-:W3:Y:S04]  /*213e0*/  LDL.LU R34, [R1+0x3574] ;  /* 0x0035740001227983 */ /* 0x001ee80000300800 */
[----:B------:R-:W2:Y:S01]  /*213f0*/  LDL R5, [R1+0x1290] ;  /* 0x0012900001057983 */ /* 0x000ea20000100800 */
[----:B------:R-:W-:Y:S01]  /*21400*/  PRMT R8, RZ, 0x7610, R8 ;  /* 0x00007610ff087816 */ /* 0x000fe20000000008 */
[----:B------:R-:W-:Y:S01]  /*21410*/  @P1 IMAD.MOV.U32 R4, RZ, RZ, R9 ;  /* 0x000000ffff041224 */ /* 0x000fe200078e0009 */
[----:B------:R-:W-:-:S02]  /*21420*/  ISETP.GT.AND P2, PT, R2, 0x38, PT ;  /* 0x000000380200780c */ /* 0x000fc40003f44270 */
[----:B------:R-:W-:Y:S02]  /*21430*/  PRMT R0, RZ, 0x7610, R0 ;  /* 0x00007610ff007816 */ /* 0x000fe40000000000 */
[----:B------:R-:W-:Y:S02]  /*21440*/  PRMT R16, RZ, 0x7610, R16 ;  /* 0x00007610ff107816 */ /* 0x000fe40000000010 */
[----:B------:R-:W-:Y:S01]  /*21450*/  PRMT R50, RZ, 0x7610, R50 ;  /* 0x00007610ff327816 */ /* 0x000fe20000000032 */
[----:B------:R-:W3:Y:S04]  /*21460*/  LDL R9, [R1+0x1210] ;  /* 0x0012100001097983 */ /* 0x000ee80000100800 */
[----:B--2---:R4:W2:Y:S04]  /*21470*/  @P1 LDG.E.U8 R8, desc[UR40][R4.64] ;  /* 0x0000002804081981 */ /* 0x0048a8000c1e1100 */
[----:B------:R-:W2:Y:S01]  /*21480*/  LDL R5, [R1+0x1288] ;  /* 0x0012880001057983 */ /* 0x000ea20000100800 */
[----:B----4-:R-:W-:-:S05]  /*21490*/  @P1 IMAD.MOV.U32 R4, RZ, RZ, R6 ;  /* 0x000000ffff041224 */ /* 0x010fca00078e0006 */
[----:B--2---:R0:W2:Y:S02]  /*214a0*/  @P1 LDG.E.U8 R0, desc[UR40][R4.64] ;  /* 0x0000002804001981 */ /* 0x0040a4000c1e1100 */
[----:B0-----:R-:W-:Y:S02]  /*214b0*/  @P2 IMAD.MOV.U32 R4, RZ, RZ, R25 ;  /* 0x000000ffff042224 */ /* 0x001fe400078e0019 */
[----:B------:R-:W-:-:S05]  /*214c0*/  @P2 IMAD.MOV.U32 R5, RZ, RZ, R51 ;  /* 0x000000ffff052224 */ /* 0x000fca00078e0033 */
[----:B------:R0:W4:Y:S04]  /*214d0*/  @P2 LDG.E.U8 R16, desc[UR40][R4.64] ;  /* 0x0000002804102981 */ /* 0x000128000c1e1100 */
[----:B------:R1:W-:Y:S04]  /*214e0*/  STL [R1+0x1c4], R8 ;  /* 0x0001c40801007387 */ /* 0x0003e80000100800 */
[----:B------:R-:W4:Y:S01]  /*214f0*/  LDL R6, [R1+0x1208] ;  /* 0x0012080001067983 */ /* 0x000f220000100800 */
[----:B0-----:R-:W-:Y:S02]  /*21500*/  @P2 IMAD.MOV.U32 R4, RZ, RZ, R10 ;  /* 0x000000ffff042224 */ /* 0x001fe400078e000a */
[----:B------:R-:W-:Y:S01]  /*21510*/  @P2 IMAD.MOV.U32 R5, RZ, RZ, R11 ;  /* 0x000000ffff052224 */ /* 0x000fe200078e000b */
[----:B-1----:R-:W4:Y:S04]  /*21520*/  LDL R8, [R1+0x1214] ;  /* 0x0012140001087983 */ /* 0x002f280000100800 */
[----:B------:R3:W4:Y:S01]  /*21530*/  @P2 LDG.E.U8 R50, desc[UR40][R4.64] ;  /* 0x0000002804322981 */ /* 0x000722000c1e1100 */
[----:B------:R-:W-:Y:S01]  /*21540*/  PRMT R49, RZ, 0x7610, R49 ;  /* 0x00007610ff317816 */ /* 0x000fe20000000031 */
[----:B---3--:R-:W-:-:S02]  /*21550*/  @P2 IMAD.MOV.U32 R5, RZ, RZ, R9 ;  /* 0x000000ffff052224 */ /* 0x008fc400078e0009 */
[----:B--2---:R0:W-:Y:S04]  /*21560*/  STL [R1+0x1c0], R0 ;  /* 0x0001c00001007387 */ /* 0x0041e80000100800 */
[----:B------:R-:W2:Y:S04]  /*21570*/  LDL R11, [R1+0x11a0] ;  /* 0x0011a000010b7983 */ /* 0x000ea80000100800 */
[----:B------:R-:W3:Y:S04]  /*21580*/  LDL R10, [R1+0x11a4] ;  /* 0x0011a400010a7983 */ /* 0x000ee80000100800 */
[----:B0-----:R-:W2:Y:S04]  /*21590*/  LDL R0, [R1+0x120c] ;  /* 0x00120c0001007983 */ /* 0x001ea80000100800 */
[----:B----4-:R-:W-:Y:S04]  /*215a0*/  STL [R1+0x3550], R50 ;  /* 0x0035503201007387 */ /* 0x010fe80000100800 */
[----:B------:R-:W4:Y:S04]  /*215b0*/  LDL R25, [R1+0x1198] ;  /* 0x0011980001197983 */ /* 0x000f280000100800 */
[----:B------:R-:W4:Y:S01]  /*215c0*/  LDL R9, [R1+0x119c] ;  /* 0x00119c0001097983 */ /* 0x000f220000100800 */
[----:B------:R-:W-:-:S05]  /*215d0*/  @P2 IMAD.MOV.U32 R4, RZ, RZ, R8 ;  /* 0x000000ffff042224 */ /* 0x000fca00078e0008 */
[----:B------:R0:W4:Y:S01]  /*215e0*/  @P2 LDG.E.U8 R49, desc[UR40][R4.64] ;  /* 0x0000002804312981 */ /* 0x000122000c1e1100 */
[----:B------:R-:W-:Y:S02]  /*215f0*/  ISETP.GT.AND P3, PT, R2, 0x3c, PT ;  /* 0x0000003c0200780c */ /* 0x000fe40003f64270 */
[----:B------:R-:W-:Y:S02]  /*21600*/  PRMT R48, RZ, 0x7610, R48 ;  /* 0x00007610ff307816 */ /* 0x000fe40000000030 */
[----:B------:R-:W-:Y:S01]  /*21610*/  PRMT R47, RZ, 0x7610, R47 ;  /* 0x00007610ff2f7816 */ /* 0x000fe2000000002f */
[----:B0-----:R-:W-:Y:S01]  /*21620*/  @P2 IMAD.MOV.U32 R5, RZ, RZ, R6 ;  /* 0x000000ffff052224 */ /* 0x001fe200078e0006 */
[----:B------:R-:W-:Y:S01]  /*21630*/  PRMT R12, RZ, 0x7610, R12 ;  /* 0x00007610ff0c7816 */ /* 0x000fe2000000000c */
[----:B--2---:R-:W-:-:S05]  /*21640*/  @P2 IMAD.MOV.U32 R4, RZ, RZ, R0 ;  /* 0x000000ffff042224 */ /* 0x004fca00078e0000 */
[----:B------:R3:W2:Y:S02]  /*21650*/  @P2 LDG.E.U8 R48, desc[UR40][R4.64] ;  /* 0x0000002804302981 */ /* 0x0006a4000c1e1100 */
[----:B---3--:R-:W-:Y:S02]  /*21660*/  @P3 IMAD.MOV.U32 R4, RZ, RZ, R10 ;  /* 0x000000ffff043224 */ /* 0x008fe400078e000a */
[----:B------:R-:W-:-:S05]  /*21670*/  @P3 IMAD.MOV.U32 R5, RZ, RZ, R11 ;  /* 0x000000ffff053224 */ /* 0x000fca00078e000b */
[----:B------:R4:W3:Y:S02]  /*21680*/  @P3 LDG.E.U8 R47, desc[UR40][R4.64] ;  /* 0x00000028042f3981 */ /* 0x0008e4000c1e1100 */
[----:B----4-:R-:W-:Y:S02]  /*21690*/  @P3 IMAD.MOV.U32 R4, RZ, RZ, R9 ;  /* 0x000000ffff043224 */ /* 0x010fe400078e0009 */
[----:B------:R-:W-:Y:S01]  /*216a0*/  @P3 IMAD.MOV.U32 R5, RZ, RZ, R25 ;  /* 0x000000ffff053224 */ /* 0x000fe200078e0019 */
[----:B------:R-:W-:Y:S04]  /*216b0*/  STL [R1+0x3554], R49 ;  /* 0x0035543101007387 */ /* 0x000fe80000100800 */
[----:B------:R-:W4:Y:S04]  /*216c0*/  @P3 LDG.E.U8 R12, desc[UR40][R4.64] ;  /* 0x00000028040c3981 */ /* 0x000f28000c1e1100 */
[----:B------:R0:W-:Y:S04]  /*216d0*/  STL [R1+0x19c], R16 ;  /* 0x00019c1001007387 */ /* 0x0001e80000100800 */
[----:B------:R-:W4:Y:S04]  /*216e0*/  LDL R8, [R1+0x1194] ;  /* 0x0011940001087983 */ /* 0x000f280000100800 */
[----:B------:R-:W4:Y:S04]  /*216f0*/  LDL R6, [R1+0x1188] ;  /* 0x0011880001067983 */ /* 0x000f280000100800 */
[----:B------:R-:W4:Y:S04]  /*21700*/  LDL R0, [R1+0x118c] ;  /* 0x00118c0001007983 */ /* 0x000f280000100800 */
[----:B0-----:R-:W4:Y:S04]  /*21710*/  LDL R16, [R1+0x1190] ;  /* 0x0011900001107983 */ /* 0x001f280000100800 */
[----:B--2---:R-:W-:Y:S04]  /*21720*/  STL [R1+0x3558], R48 ;  /* 0x0035583001007387 */ /* 0x004fe80000100800 */
[----:B------:R-:W2:Y:S04]  /*21730*/  LDL R11, [R1+0x1380] ;  /* 0x00138000010b7983 */ /* 0x000ea80000100800 */
[----:B------:R-:W2:Y:S04]  /*21740*/  LDL R10, [R1+0x1384] ;  /* 0x00138400010a7983 */ /* 0x000ea80000100800 */
[----:B---3--:R-:W-:Y:S04]  /*21750*/  STL [R1+0x355c], R47 ;  /* 0x00355c2f01007387 */ /* 0x008fe80000100800 */
[----:B------:R-:W3:Y:S04]  /*21760*/  LDL R9, [R1+0x137c] ;  /* 0x00137c0001097983 */ /* 0x000ee80000100800 */
[----:B----4-:R0:W-:Y:S01]  /*21770*/  STL [R1+0x168], R12 ;  /* 0x0001680c01007387 */ /* 0x0101e20000100800 */
[----:B------:R-:W-:-:S03]  /*21780*/  @P3 IMAD.MOV.U32 R4, RZ, RZ, R8 ;  /* 0x000000ffff043224 */ /* 0x000fc600078e0008 */
[----:B------:R-:W4:Y:S04]  /*21790*/  LDL R8, [R1+0x1374] ;  /* 0x0013740001087983 */ /* 0x000f280000100800 */
[----:B0-----:R-:W4:Y:S01]  /*217a0*/  LDL R12, [R1+0x1378] ;  /* 0x00137800010c7983 */ /* 0x001f220000100800 */
[----:B------:R-:W-:-:S03]  /*217b0*/  @P3 IMAD.MOV.U32 R5, RZ, RZ, R16 ;  /* 0x000000ffff053224 */ /* 0x000fc600078e0010 */
[----:B------:R-:W4:Y:S01]  /*217c0*/  LDL R16, [R1+0x1370] ;  /* 0x0013700001107983 */ /* 0x000f220000100800 */
[----:B------:R-:W-:Y:S02]  /*217d0*/  ISETP.GT.AND P1, PT, R2, 0x2d, PT ;  /* 0x0000002d0200780c */ /* 0x000fe40003f24270 */
[----:B------:R-:W-:Y:S02]  /*217e0*/  PRMT R24, RZ, 0x7610, R24 ;  /* 0x00007610ff187816 */ /* 0x000fe40000000018 */
[----:B------:R-:W-:-:S04]  /*217f0*/  PRMT R23, RZ, 0x7610, R23 ;  /* 0x00007610ff177816 */ /* 0x000fc80000000017 */
[----:B------:R0:W4:Y:S01]  /*21800*/  @P3 LDG.E.U8 R24, desc[UR40][R4.64] ;  /* 0x0000002804183981 */ /* 0x000122000c1e1100 */
[----:B------:R-:W-:Y:S01]  /*21810*/  PRMT R22, RZ, 0x7610, R22 ;  /* 0x00007610ff167816 */ /* 0x000fe20000000016 */
[----:B0-----:R-:W-:Y:S02]  /*21820*/  @P3 IMAD.MOV.U32 R4, RZ, RZ, R0 ;  /* 0x000000ffff043224 */ /* 0x001fe400078e0000 */
[----:B------:R-:W-:Y:S01]  /*21830*/  @P3 IMAD.MOV.U32 R5, RZ, RZ, R6 ;  /* 0x000000ffff053224 */ /* 0x000fe200078e0006 */
[----:B------:R-:W4:Y:S04]  /*21840*/  LDL R0, [R1+0x136c] ;  /* 0x00136c0001007983 */ /* 0x000f280000100800 */
[----:B------:R-:W4:Y:S04]  /*21850*/  LDL R6, [R1+0x1368] ;  /* 0x0013680001067983 */ /* 0x000f280000100800 */
[----:B------:R2:W4:Y:S01]  /*21860*/  @P3 LDG.E.U8 R23, desc[UR40][R4.64] ;  /* 0x0000002804173981 */ /* 0x000522000c1e1100 */
[----:B------:R-:W-:Y:S01]  /*21870*/  PRMT R21, RZ, 0x7610, R21 ;  /* 0x00007610ff157816 */ /* 0x000fe20000000015 */
[----:B--2---:R-:W-:-:S02]  /*21880*/  @P1 IMAD.MOV.U32 R5, RZ, RZ, R11 ;  /* 0x000000ffff051224 */ /* 0x004fc400078e000b */
[----:B------:R-:W-:Y:S01]  /*21890*/  @P1 IMAD.MOV.U32 R4, RZ, RZ, R10 ;  /* 0x000000ffff041224 */ /* 0x000fe200078e000a */
[----:B------:R-:W2:Y:S04]  /*218a0*/  LDL R11, [R1+0x1300] ;  /* 0x00130000010b7983 */ /* 0x000ea80000100800 */
[----:B------:R-:W2:Y:S04]  /*218b0*/  LDL R10, [R1+0x1304] ;  /* 0x00130400010a7983 */ /* 0x000ea80000100800 */
[----:B------:R3:W2:Y:S02]  /*218c0*/  @P1 LDG.E.U8 R22, desc[UR40][R4.64] ;  /* 0x0000002804161981 */ /* 0x0006a4000c1e1100 */
[----:B---3--:R-:W-:-:S02]  /*218d0*/  @P1 IMAD.MOV.U32 R4, RZ, RZ, R9 ;  /* 0x000000ffff041224 */ /* 0x008fc400078e0009 */
[----:B------:R-:W3:Y:S01]  /*218e0*/  LDL R9, [R1+0x12fc] ;  /* 0x0012fc0001097983 */ /* 0x000ee20000100800 */
[----:B----4-:R-:W-:-:S03]  /*218f0*/  @P1 IMAD.MOV.U32 R5, RZ, RZ, R12 ;  /* 0x000000ffff051224 */ /* 0x010fc600078e000c */
[----:B------:R-:W4:Y:S04]  /*21900*/  LDL R12, [R1+0x12f8] ;  /* 0x0012f800010c7983 */ /* 0x000f280000100800 */
[----:B------:R0:W4:Y:S02]  /*21910*/  @P1 LDG.E.U8 R21, desc[UR40][R4.64] ;  /* 0x0000002804151981 */ /* 0x000124000c1e1100 */
[----:B0-----:R-:W-:Y:S02]  /*21920*/  @P1 IMAD.MOV.U32 R4, RZ, RZ, R8 ;  /* 0x000000ffff041224 */ /* 0x001fe400078e0008 */
[----:B------:R-:W-:Y:S01]  /*21930*/  @P1 IMAD.MOV.U32 R5, RZ, RZ, R16 ;  /* 0x000000ffff051224 */ /* 0x000fe200078e0010 */
[----:B------:R-:W4:Y:S04]  /*21940*/  LDL R8, [R1+0x12f4] ;  /* 0x0012f40001087983 */ /* 0x000f280000100800 */
[----:B------:R-:W4:Y:S01]  /*21950*/  LDL R16, [R1+0x12f0] ;  /* 0x0012f00001107983 */ /* 0x000f220000100800 */
[----:B------:R-:W-:-:S02]  /*21960*/  ISETP.GT.AND P2, PT, R2, 0x31, PT ;  /* 0x000000310200780c */ /* 0x000fc40003f44270 */
[----:B------:R-:W-:Y:S02]  /*21970*/  PRMT R20, RZ, 0x7610, R20 ;  /* 0x00007610ff147816 */ /* 0x000fe40000000014 */
[----:B------:R-:W-:-:S04]  /*21980*/  PRMT R19, RZ, 0x7610, R19 ;  /* 0x00007610ff137816 */ /* 0x000fc80000000013 */
[----:B------:R0:W4:Y:S01]  /*21990*/  @P1 LDG.E.U8 R20, desc[UR40][R4.64] ;  /* 0x0000002804141981 */ /* 0x000122000c1e1100 */
[----:B------:R-:W-:Y:S01]  /*219a0*/  PRMT R18, RZ, 0x7610, R18 ;  /* 0x00007610ff127816 */ /* 0x000fe20000000012 */
[----:B0-----:R-:W-:Y:S02]  /*219b0*/  @P1 IMAD.MOV.U32 R4, RZ, RZ, R0 ;  /* 0x000000ffff041224 */ /* 0x001fe400078e0000 */
[----:B------:R-:W-:Y:S01]  /*219c0*/  @P1 IMAD.MOV.U32 R5, RZ, RZ, R6 ;  /* 0x000000ffff051224 */ /* 0x000fe200078e0006 */
[----:B------:R-:W-:Y:S02]  /*219d0*/  PRMT R17, RZ, 0x7610, R17 ;  /* 0x00007610ff117816 */ /* 0x000fe40000000011 */
[----:B------:R-:W-:Y:S01]  /*219e0*/  PRMT R7, RZ, 0x7610, R7 ;  /* 0x00007610ff077816 */ /* 0x000fe20000000007 */
[----:B------:R-:W4:Y:S04]  /*219f0*/  LDL R6, [R1+0x12e8] ;  /* 0x0012e80001067983 */ /* 0x000f280000100800 */
[----:B------:R2:W4:Y:S04]  /*21a00*/  @P1 LDG.E.U8 R19, desc[UR40][R4.64] ;  /* 0x0000002804131981 */ /* 0x000528000c1e1100 */
[----:B------:R-:W4:Y:S01]  /*21a10*/  LDL R0, [R1+0x12ec] ;  /* 0x0012ec0001007983 */ /* 0x000f220000100800 */
[----:B--2---:R-:W-:-:S02]  /*21a20*/  @P2 IMAD.MOV.U32 R5, RZ, RZ, R11 ;  /* 0x000000ffff052224 */ /* 0x004fc400078e000b */
[----:B------:R-:W-:Y:S01]  /*21a30*/  @P2 IMAD.MOV.U32 R4, RZ, RZ, R10 ;  /* 0x000000ffff042224 */ /* 0x000fe200078e000a */
[----:B------:R-:W2:Y:S04]  /*21a40*/  LDL R11, [R1+0x1280] ;  /* 0x00128000010b7983 */ /* 0x000ea80000100800 */
[----:B------:R-:W2:Y:S04]  /*21a50*/  LDL R10, [R1+0x1284] ;  /* 0x00128400010a7983 */ /* 0x000ea80000100800 */
[----:B------:R3:W2:Y:S02]  /*21a60*/  @P2 LDG.E.U8 R18, desc[UR40][R4.64] ;  /* 0x0000002804122981 */ /* 0x0006a4000c1e1100 */
[----:B---3--:R-:W-:-:S02]  /*21a70*/  @P2 IMAD.MOV.U32 R4, RZ, RZ, R9 ;  /* 0x000000ffff042224 */ /* 0x008fc400078e0009 */
[----:B----4-:R-:W-:-:S05]  /*21a80*/  @P2 IMAD.MOV.U32 R5, RZ, RZ, R12 ;  /* 0x000000ffff052224 */ /* 0x010fca00078e000c */
[----:B------:R0:W3:Y:S02]  /*21a90*/  @P2 LDG.E.U8 R17, desc[UR40][R4.64] ;  /* 0x0000002804112981 */ /* 0x0000e4000c1e1100 */
[----:B0-----:R-:W-:Y:S02]  /*21aa0*/  @P2 IMAD.MOV.U32 R4, RZ, RZ, R8 ;  /* 0x000000ffff042224 */ /* 0x001fe400078e0008 */
[----:B------:R-:W-:-:S05]  /*21ab0*/  @P2 IMAD.MOV.U32 R5, RZ, RZ, R16 ;  /* 0x000000ffff052224 */ /* 0x000fca00078e0010 */
[----:B------:R0:W4:Y:S04]  /*21ac0*/  @P2 LDG.E.U8 R7, desc[UR40][R4.64] ;  /* 0x0000002804072981 */ /* 0x000128000c1e1100 */
[----:B------:R-:W-:Y:S04]  /*21ad0*/  STL [R1+0x164], R24 ;  /* 0x0001641801007387 */ /* 0x000fe80000100800 */
[----:B------:R-:W2:Y:S04]  /*21ae0*/  LDL R12, [R1+0x1278] ;  /* 0x00127800010c7983 */ /* 0x000ea80000100800 */
[----:B------:R-:W2:Y:S04]  /*21af0*/  LDL R9, [R1+0x127c] ;  /* 0x00127c0001097983 */ /* 0x000ea80000100800 */
[----:B------:R-:W-:Y:S04]  /*21b00*/  STL [R1+0x160], R23 ;  /* 0x0001601701007387 */ /* 0x000fe80000100800 */
[----:B------:R-:W-:Y:S01]  /*21b10*/  STL [R1+0x14c], R22 ;  /* 0x00014c1601007387 */ /* 0x000fe20000100800 */
[----:B0-----:R-:W-:Y:S01]  /*21b20*/  @P2 IMAD.MOV.U32 R5, RZ, RZ, R6 ;  /* 0x000000ffff052224 */ /* 0x001fe200078e0006 */
[----:B------:R-:W-:-:S02]  /*21b30*/  ISETP.GT.AND P1, PT, R2, 0x35, PT ;  /* 0x000000350200780c */ /* 0x000fc40003f24270 */
[----:B------:R-:W-:Y:S01]  /*21b40*/  PRMT R14, RZ, 0x7610, R14 ;  /* 0x00007610ff0e7816 */ /* 0x000fe2000000000e */
[----:B------:R-:W-:Y:S01]  /*21b50*/  @P2 IMAD.MOV.U32 R4, RZ, RZ, R0 ;  /* 0x000000ffff042224 */ /* 0x000fe200078e0000 */
[----:B------:R-:W-:-:S04]  /*21b60*/  PRMT R13, RZ, 0x7610, R13 ;  /* 0x00007610ff0d7816 */ /* 0x000fc8000000000d */
[----:B------:R2:W3:Y:S04]  /*21b70*/  @P2 LDG.E.U8 R14, desc[UR40][R4.64] ;  /* 0x00000028040e2981 */ /* 0x0004e8000c1e1100 */
[----:B----4-:R0:W-:Y:S04]  /*21b80*/  STL [R1+0x114], R7 ;  /* 0x0001140701007387 */ /* 0x0101e80000100800 */
[----:B------:R-:W4:Y:S04]  /*21b90*/  LDL R6, [R1+0x1274] ;  /* 0x0012740001067983 */ /* 0x000f280000100800 */
[----:B------:R-:W4:Y:S04]  /*21ba0*/  LDL R8, [R1+0x1268] ;  /* 0x0012680001087983 */ /* 0x000f280000100800 */
[----:B------:R-:W4:Y:S04]  /*21bb0*/  LDL R0, [R1+0x126c] ;  /* 0x00126c0001007983 */ /* 0x000f280000100800 */
[----:B0-----:R-:W4:Y:S01]  /*21bc0*/  LDL R7, [R1+0x1270] ;  /* 0x0012700001077983 */ /* 0x001f220000100800 */
[----:B--2---:R-:W-:-:S02]  /*21bd0*/  @P1 IMAD.MOV.U32 R4, RZ, RZ, R10 ;  /* 0x000000ffff041224 */ /* 0x004fc400078e000a */
[----:B------:R-:W-:-:S05]  /*21be0*/  @P1 IMAD.MOV.U32 R5, RZ, RZ, R11 ;  /* 0x000000ffff051224 */ /* 0x000fca00078e000b */
[----:B------:R0:W2:Y:S01]  /*21bf0*/  @P1 LDG.E.U8 R13, desc[UR40][R4.64] ;  /* 0x00000028040d1981 */ /* 0x0000a2000c1e1100 */
[----:B------:R-:W-:Y:S02]  /*21c00*/  PRMT R15, RZ, 0x7610, R15 ;  /* 0x00007610ff0f7816 */ /* 0x000fe4000000000f */
[----:B------:R-:W-:Y:S01]  /*21c10*/  PRMT R39, RZ, 0x7610, R39 ;  /* 0x00007610ff277816 */ /* 0x000fe20000000027 */
[----:B0-----:R-:W-:Y:S02]  /*21c20*/  @P1 IMAD.MOV.U32 R4, RZ, RZ, R9 ;  /* 0x000000ffff041224 */ /* 0x001fe400078e0009 */
[----:B------:R-:W-:-:S05]  /*21c30*/  @P1 IMAD.MOV.U32 R5, RZ, RZ, R12 ;  /* 0x000000ffff051224 */ /* 0x000fca00078e000c */
[----:B------:R4:W2:Y:S04]  /*21c40*/  @P1 LDG.E.U8 R15, desc[UR40][R4.64] ;  /* 0x00000028040f1981 */ /* 0x0008a8000c1e1100 */
[----:B------:R-:W-:Y:S04]  /*21c50*/  STL [R1+0x148], R21 ;  /* 0x0001481501007387 */ /* 0x000fe80000100800 */
[----:B------:R-:W2:Y:S04]  /*21c60*/  LDL R11, [R1+0x1200] ;  /* 0x00120000010b7983 */ /* 0x000ea80000100800 */
[----:B------:R-:W-:Y:S01]  /*21c70*/  STL [R1+0x144], R20 ;  /* 0x0001441401007387 */ /* 0x000fe20000100800 */
[----:B------:R-:W-:-:S03]  /*21c80*/  PRMT R60, RZ, 0x7610, R60 ;  /* 0x00007610ff3c7816 */ /* 0x000fc6000000003c */
[----:B------:R-:W2:Y:S04]  /*21c90*/  LDL R10, [R1+0x1204] ;  /* 0x00120400010a7983 */ /* 0x000ea80000100800 */
[----:B---3--:R0:W-:Y:S04]  /*21ca0*/  STL [R1+0x110], R14 ;  /* 0x0001100e01007387 */ /* 0x0081e80000100800 */
[----:B------:R-:W-:Y:S04]  /*21cb0*/  STL [R1+0x140], R19 ;  /* 0x0001401301007387 */ /* 0x000fe80000100800 */
[----:B0-----:R-:W3:Y:S01]  /*21cc0*/  LDL R14, [R1+0x11f8] ;  /* 0x0011f800010e7983 */ /* 0x001ee20000100800 */
[----:B----4-:R-:W-:-:S02]  /*21cd0*/  @P1 IMAD.MOV.U32 R4, RZ, RZ, R6 ;  /* 0x000000ffff041224 */ /* 0x010fc400078e0006 */
[----:B------:R-:W-:-:S05]  /*21ce0*/  @P1 IMAD.MOV.U32 R5, RZ, RZ, R7 ;  /* 0x000000ffff051224 */ /* 0x000fca00078e0007 */
[----:B------:R0:W4:Y:S04]  /*21cf0*/  @P1 LDG.E.U8 R39, desc[UR40][R4.64] ;  /* 0x0000002804271981 */ /* 0x000128000c1e1100 */
[----:B--2---:R1:W-:Y:S04]  /*21d00*/  STL [R1+0xfc], R13 ;  /* 0x0000fc0d01007387 */ /* 0x0043e80000100800 */
[----:B------:R-:W2:Y:S04]  /*21d10*/  LDL R12, [R1+0x11f0] ;  /* 0x0011f000010c7983 */ /* 0x000ea80000100800 */
[----:B------:R-:W2:Y:S01]  /*21d20*/  LDL R9, [R1+0x11f4] ;  /* 0x0011f40001097983 */ /* 0x000ea20000100800 */
[----:B0-----:R-:W-:-:S02]  /*21d30*/  @P1 IMAD.MOV.U32 R4, RZ, RZ, R0 ;  /* 0x000000ffff041224 */ /* 0x001fc400078e0000 */
[----:B------:R-:W-:Y:S01]  /*21d40*/  @P1 IMAD.MOV.U32 R5, RZ, RZ, R8 ;  /* 0x000000ffff051224 */ /* 0x000fe200078e0008 */
[----:B-1----:R-:W2:Y:S04]  /*21d50*/  LDL R13, [R1+0x11fc] ;  /* 0x0011fc00010d7983 */ /* 0x002ea80000100800 */
[----:B------:R0:W2:Y:S04]  /*21d60*/  @P1 LDG.E.U8 R60, desc[UR40][R4.64] ;  /* 0x00000028043c1981 */ /* 0x0000a8000c1e1100 */
[----:B------:R-:W-:Y:S04]  /*21d70*/  STL [R1+0x11c], R18 ;  /* 0x00011c1201007387 */ /* 0x000fe80000100800 */
[----:B------:R-:W2:Y:S04]  /*21d80*/  LDL R7, [R1+0x11e8] ;  /* 0x0011e80001077983 */ /* 0x000ea80000100800 */
[----:B------:R-:W2:Y:S04]  /*21d90*/  LDL R6, [R1+0x11ec] ;  /* 0x0011ec0001067983 */ /* 0x000ea80000100800 */
[----:B------:R-:W-:Y:S01]  /*21da0*/  STL [R1+0x118], R17 ;  /* 0x0001181101007387 */ /* 0x000fe20000100800 */
[----:B------:R-:W-:-:S02]  /*21db0*/  ISETP.GT.AND P2, PT, R2, 0x39, PT ;  /* 0x000000390200780c */ /* 0x000fc40003f44270 */
[----:B------:R-:W-:Y:S02]  /*21dc0*/  PRMT R55, RZ, 0x7610, R55 ;  /* 0x00007610ff377816 */ /* 0x000fe40000000037 */
[----:B------:R-:W-:-:S09]  /*21dd0*/  PRMT R54, RZ, 0x7610, R54 ;  /* 0x00007610ff367816 */ /* 0x000fd20000000036 */
[----:B0-----:R-:W-:Y:S02]  /*21de0*/  @P2 IMAD.MOV.U32 R4, RZ, RZ, R10 ;  /* 0x000000ffff042224 */ /* 0x001fe400078e000a */
[----:B------:R-:W-:-:S05]  /*21df0*/  @P2 IMAD.MOV.U32 R5, RZ, RZ, R11 ;  /* 0x000000ffff052224 */ /* 0x000fca00078e000b */
[----:B------:R3:W2:Y:S04]  /*21e00*/  @P2 LDG.E.U8 R55, desc[UR40][R4.64] ;  /* 0x0000002804372981 */ /* 0x0006a8000c1e1100 */
[----:B----4-:R-:W-:Y:S04]  /*21e10*/  STL [R1+0x353c], R39 ;  /* 0x00353c2701007387 */ /* 0x010fe80000100800 */
[----:B------:R-:W4:Y:S04]  /*21e20*/  LDL R8, [R1+0x1180] ;  /* 0x0011800001087983 */ /* 0x000f280000100800 */
[----:B------:R-:W4:Y:S01]  /*21e30*/  LDL R0, [R1+0x1184] ;  /* 0x0011840001007983 */ /* 0x000f220000100800 */
[----:B---3--:R-:W-:-:S02]  /*21e40*/  @P2 IMAD.MOV.U32 R5, RZ, RZ, R14 ;  /* 0x000000ffff052224 */ /* 0x008fc400078e000e */
[----:B--2---:R-:W-:Y:S01]  /*21e50*/  @P2 IMAD.MOV.U32 R4, RZ, RZ, R13 ;  /* 0x000000ffff042224 */ /* 0x004fe200078e000d */
[----:B------:R-:W-:Y:S04]  /*21e60*/  STL [R1+0x3540], R60 ;  /* 0x0035403c01007387 */ /* 0x000fe80000100800 */
[----:B------:R-:W2:Y:S04]  /*21e70*/  LDL R11, [R1+0x1178] ;  /* 0x00117800010b7983 */ /* 0x000ea80000100800 */
[----:B------:R-:W3:Y:S04]  /*21e80*/  LDL R10, [R1+0x117c] ;  /* 0x00117c00010a7983 */ /* 0x000ee80000100800 */
[----:B------:R0:W3:Y:S01]  /*21e90*/  @P2 LDG.E.U8 R54, desc[UR40][R4.64] ;  /* 0x0000002804362981 */ /* 0x0000e2000c1e1100 */
[----:B------:R-:W-:Y:S01]  /*21ea0*/  PRMT R53, RZ, 0x7610, R53 ;  /* 0x00007610ff357816 */ /* 0x000fe20000000035 */
[----:B0-----:R-:W-:-:S02]  /*21eb0*/  @P2 IMAD.MOV.U32 R4, RZ, RZ, R9 ;  /* 0x000000ffff042224 */ /* 0x001fc400078e0009 */
[----:B------:R-:W-:-:S05]  /*21ec0*/  @P2 IMAD.MOV.U32 R5, RZ, RZ, R12 ;  /* 0x000000ffff052224 */ /* 0x000fca00078e000c */
[----:B------:R0:W3:Y:S01]  /*21ed0*/  @P2 LDG.E.U8 R53, desc[UR40][R4.64] ;  /* 0x0000002804352981 */ /* 0x0000e2000c1e1100 */
[----:B------:R-:W-:Y:S02]  /*21ee0*/  ISETP.GT.AND P3, PT, R2, 0x3d, PT ;  /* 0x0000003d0200780c */ /* 0x000fe40003f64270 */
[----:B------:R-:W-:Y:S02]  /*21ef0*/  PRMT R52, RZ, 0x7610, R52 ;  /* 0x00007610ff347816 */ /* 0x000fe40000000034 */
[----:B------:R-:W-:Y:S01]  /*21f00*/  PRMT R46, RZ, 0x7610, R46 ;  /* 0x00007610ff2e7816 */ /* 0x000fe2000000002e */
[----:B0-----:R-:W-:Y:S02]  /*21f10*/  @P2 IMAD.MOV.U32 R4, RZ, RZ, R6 ;  /* 0x000000ffff042224 */ /* 0x001fe400078e0006 */
[----:B------:R-:W-:-:S05]  /*21f20*/  @P2 IMAD.MOV.U32 R5, RZ, RZ, R7 ;  /* 0x000000ffff052224 */ /* 0x000fca00078e0007 */
[----:B------:R4:W3:Y:S02]  /*21f30*/  @P2 LDG.E.U8 R52, desc[UR40][R4.64] ;  /* 0x0000002804342981 */ /* 0x0008e4000c1e1100 */
[----:B----4-:R-:W-:Y:S02]  /*21f40*/  @P3 IMAD.MOV.U32 R5, RZ, RZ, R8 ;  /* 0x000000ffff053224 */ /* 0x010fe400078e0008 */
[----:B------:R-:W-:-:S05]  /*21f50*/  @P3 IMAD.MOV.U32 R4, RZ, RZ, R0 ;  /* 0x000000ffff043224 */ /* 0x000fca00078e0000 */
[----:B------:R2:W4:Y:S04]  /*21f60*/  @P3 LDG.E.U8 R46, desc[UR40][R4.64] ;  /* 0x00000028042e3981 */ /* 0x000528000c1e1100 */
[----:B------:R-:W-:Y:S01]  /*21f70*/  STL [R1+0x3544], R55 ;  /* 0x0035443701007387 */ /* 0x000fe20000100800 */
[----:B------:R-:W-:-:S03]  /*21f80*/  PRMT R45, RZ, 0x7610, R45 ;  /* 0x00007610ff2d7816 */ /* 0x000fc6000000002d */
[----:B------:R-:W4:Y:S04]  /*21f90*/  LDL R14, [R1+0x1170] ;  /* 0x00117000010e7983 */ /* 0x000f280000100800 */
[----:B------:R-:W4:Y:S01]  /*21fa0*/  LDL R13, [R1+0x1174] ;  /* 0x00117400010d7983 */ /* 0x000f220000100800 */
[----:B--2---:R-:W-:Y:S02]  /*21fb0*/  @P3 IMAD.MOV.U32 R5, RZ, RZ, R11 ;  /* 0x000000ffff053224 */ /* 0x004fe400078e000b */
[----:B---3--:R-:W-:Y:S01]  /*21fc0*/  @P3 IMAD.MOV.U32 R4, RZ, RZ, R10 ;  /* 0x000000ffff043224 */ /* 0x008fe200078e000a */
[----:B------:R-:W-:Y:S04]  /*21fd0*/  STL [R1+0x3548], R54 ;  /* 0x0035483601007387 */ /* 0x000fe80000100800 */
[----:B------:R-:W2:Y:S04]  /*21fe0*/  LDL R12, [R1+0x1168] ;  /* 0x00116800010c7983 */ /* 0x000ea80000100800 */
[----:B------:R-:W3:Y:S04]  /*21ff0*/  LDL R9, [R1+0x116c] ;  /* 0x00116c0001097983 */ /* 0x000ee80000100800 */
[----:B------:R0:W2:Y:S04]  /*22000*/  @P3 LDG.E.U8 R45, desc[UR40][R4.64] ;  /* 0x00000028042d3981 */ /* 0x0000a8000c1e1100 */
[----:B------:R-:W-:Y:S04]  /*22010*/  STL [R1+0x354c], R53 ;  /* 0x00354c3501007387 */ /* 0x000fe80000100800 */
[----:B------:R1:W-:Y:S04]  /*22020*/  STL [R1+0xf8], R15 ;  /* 0x0000f80f01007387 */ /* 0x0003e80000100800 */
[----:B------:R-:W3:Y:S04]  /*22030*/  LDL R7, [R1+0x1360] ;  /* 0x0013600001077983 */ /* 0x000ee80000100800 */
[----:B------:R-:W3:Y:S04]  /*22040*/  LDL R6, [R1+0x1364] ;  /* 0x0013640001067983 */ /* 0x000ee80000100800 */
[----:B------:R-:W-:Y:S04]  /*22050*/  STL [R1+0x3560], R52 ;  /* 0x0035603401007387 */ /* 0x000fe80000100800 */
[----:B------:R-:W3:Y:S04]  /*22060*/  LDL R8, [R1+0x1358] ;  /* 0x0013580001087983 */ /* 0x000ee80000100800 */
[----:B------:R-:W3:Y:S01]  /*22070*/  LDL R0, [R1+0x135c] ;  /* 0x00135c0001007983 */ /* 0x000ee20000100800 */
[----:B------:R-:W-:-:S03]  /*22080*/  PRMT R44, RZ, 0x7610, R44 ;  /* 0x00007610ff2c7816 */ /* 0x000fc6000000002c */
[----:B----4-:R-:W-:Y:S04]  /*22090*/  STL [R1+0x3564], R46 ;  /* 0x0035642e01007387 */ /* 0x010fe80000100800 */
[----:B------:R-:W4:Y:S04]  /*220a0*/  LDL R16, [R1+0x1350] ;  /* 0x0013500001107983 */ /* 0x000f280000100800 */
[----:B-1----:R-:W4:Y:S04]  /*220b0*/  LDL R15, [R1+0x1354] ;  /* 0x00135400010f7983 */ /* 0x002f280000100800 */
[----:B------:R-:W4:Y:S04]  /*220c0*/  LDL R11, [R1+0x1348] ;  /* 0x00134800010b7983 */ /* 0x000f280000100800 */
[----:B------:R-:W4:Y:S01]  /*220d0*/  LDL R10, [R1+0x134c] ;  /* 0x00134c00010a7983 */ /* 0x000f220000100800 */
[----:B0-----:R-:W-:-:S02]  /*220e0*/  @P3 IMAD.MOV.U32 R4, RZ, RZ, R13 ;  /* 0x000000ffff043224 */ /* 0x001fc400078e000d */
[----:B------:R-:W-:Y:S01]  /*220f0*/  @P3 IMAD.MOV.U32 R5, RZ, RZ, R14 ;  /* 0x000000ffff053224 */ /* 0x000fe200078e000e */
[----:B------:R-:W-:Y:S02]  /*22100*/  PRMT R43, RZ, 0x7610, R43 ;  /* 0x00007610ff2b7816 */ /* 0x000fe4000000002b */
[----:B------:R-:W-:Y:S02]  /*22110*/  ISETP.GT.AND P1, PT, R2, 0x2e, PT ;  /* 0x0000002e0200780c */ /* 0x000fe40003f24270 */
[----:B------:R3:W4:Y:S04]  /*22120*/  @P3 LDG.E.U8 R44, desc[UR40][R4.64] ;  /* 0x00000028042c3981 */ /* 0x000728000c1e1100 */
[----:B--2---:R-:W-:Y:S04]  /*22130*/  STL [R1+0x3568], R45 ;  /* 0x0035682d01007387 */ /* 0x004fe80000100800 */
[----:B------:R-:W2:Y:S04]  /*22140*/  LDL R14, [R1+0x12e0] ;  /* 0x0012e000010e7983 */ /* 0x000ea80000100800 */
[----:B------:R-:W2:Y:S01]  /*22150*/  LDL R13, [R1+0x12e4] ;  /* 0x0012e400010d7983 */ /* 0x000ea20000100800 */
[----:B---3--:R-:W-:-:S02]  /*22160*/  @P3 IMAD.MOV.U32 R4, RZ, RZ, R9 ;  /* 0x000000ffff043224 */ /* 0x008fc400078e0009 */
[----:B------:R-:W-:-:S05]  /*22170*/  @P3 IMAD.MOV.U32 R5, RZ, RZ, R12 ;  /* 0x000000ffff053224 */ /* 0x000fca00078e000c */
[----:B------:R0:W3:Y:S01]  /*22180*/  @P3 LDG.E.U8 R43, desc[UR40][R4.64] ;  /* 0x00000028042b3981 */ /* 0x0000e2000c1e1100 */
[----:B------:R-:W-:Y:S01]  /*22190*/  PRMT R42, RZ, 0x7610, R42 ;  /* 0x00007610ff2a7816 */ /* 0x000fe2000000002a */
[----:B0-----:R-:W-:Y:S02]  /*221a0*/  @P1 IMAD.MOV.U32 R4, RZ, RZ, R6 ;  /* 0x000000ffff041224 */ /* 0x001fe400078e0006 */
[----:B------:R-:W-:-:S05]  /*221b0*/  @P1 IMAD.MOV.U32 R5, RZ, RZ, R7 ;  /* 0x000000ffff051224 */ /* 0x000fca00078e0007 */
[----:B------:R0:W2:Y:S01]  /*221c0*/  @P1 LDG.E.U8 R42, desc[UR40][R4.64] ;  /* 0x00000028042a1981 */ /* 0x0000a2000c1e1100 */
[----:B------:R-:W-:Y:S02]  /*221d0*/  PRMT R41, RZ, 0x7610, R41 ;  /* 0x00007610ff297816 */ /* 0x000fe40000000029 */
[----:B------:R-:W-:Y:S01]  /*221e0*/  PRMT R40, RZ, 0x7610, R40 ;  /* 0x00007610ff287816 */ /* 0x000fe20000000028 */
[----:B0-----:R-:W-:Y:S02]  /*221f0*/  @P1 IMAD.MOV.U32 R4, RZ, RZ, R0 ;  /* 0x000000ffff041224 */ /* 0x001fe400078e0000 */
[----:B------:R-:W-:-:S05]  /*22200*/  @P1 IMAD.MOV.U32 R5, RZ, RZ, R8 ;  /* 0x000000ffff051224 */ /* 0x000fca00078e0008 */
[----:B------:R4:W2:Y:S02]  /*22210*/  @P1 LDG.E.U8 R41, desc[UR40][R4.64] ;  /* 0x0000002804291981 */ /* 0x0008a4000c1e1100 */
[----:B----4-:R-:W-:Y:S02]  /*22220*/  @P1 IMAD.MOV.U32 R5, RZ, RZ, R16 ;  /* 0x000000ffff051224 */ /* 0x010fe400078e0010 */
[----:B------:R-:W-:-:S05]  /*22230*/  @P1 IMAD.MOV.U32 R4, RZ, RZ, R15 ;  /* 0x000000ffff041224 */ /* 0x000fca00078e000f */
[----:B------:R0:W4:Y:S01]  /*22240*/  @P1 LDG.E.U8 R40, desc[UR40][R4.64] ;  /* 0x0000002804281981 */ /* 0x000122000c1e1100 */
[----:B------:R-:W-:Y:S02]  /*22250*/  ISETP.GT.AND P2, PT, R2, 0x32, PT ;  /* 0x000000320200780c */ /* 0x000fe40003f44270 */
[----:B------:R-:W-:Y:S02]  /*22260*/  PRMT R38, RZ, 0x7610, R38 ;  /* 0x00007610ff267816 */ /* 0x000fe40000000026 */
[----:B------:R-:W-:Y:S01]  /*22270*/  PRMT R59, RZ, 0x7610, R59 ;  /* 0x00007610ff3b7816 */ /* 0x000fe2000000003b */
[----:B------:R-:W-:Y:S04]  /*22280*/  STL [R1+0x356c], R44 ;  /* 0x00356c2c01007387 */ /* 0x000fe80000100800 */
[----:B------:R-:W4:Y:S04]  /*22290*/  LDL R12, [R1+0x12d8] ;  /* 0x0012d800010c7983 */ /* 0x000f280000100800 */
[----:B------:R-:W4:Y:S01]  /*222a0*/  LDL R9, [R1+0x12dc] ;  /* 0x0012dc0001097983 */ /* 0x000f220000100800 */
[----:B0-----:R-:W-:-:S02]  /*222b0*/  @P1 IMAD.MOV.U32 R4, RZ, RZ, R10 ;  /* 0x000000ffff041224 */ /* 0x001fc400078e000a */
[----:B------:R-:W-:-:S05]  /*222c0*/  @P1 IMAD.MOV.U32 R5, RZ, RZ, R11 ;  /* 0x000000ffff051224 */ /* 0x000fca00078e000b */
[----:B------:R2:W4:Y:S04]  /*222d0*/  @P1 LDG.E.U8 R38, desc[UR40][R4.64] ;  /* 0x0000002804261981 */ /* 0x000528000c1e1100 */
[----:B---3--:R-:W-:Y:S04]  /*222e0*/  STL [R1+0x3570], R43 ;  /* 0x0035702b01007387 */ /* 0x008fe80000100800 */
[----:B------:R-:W3:Y:S04]  /*222f0*/  LDL R7, [R1+0x12d0] ;  /* 0x0012d00001077983 */ /* 0x000ee80000100800 */
[----:B------:R-:W3:Y:S01]  /*22300*/  LDL R6, [R1+0x12d4] ;  /* 0x0012d40001067983 */ /* 0x000ee20000100800 */
[----:B--2---:R-:W-:-:S02]  /*22310*/  @P2 IMAD.MOV.U32 R4, RZ, RZ, R13 ;  /* 0x000000ffff042224 */ /* 0x004fc400078e000d */
[----:B------:R-:W-:-:S05]  /*22320*/  @P2 IMAD.MOV.U32 R5, RZ, RZ, R14 ;  /* 0x000000ffff052224 */ /* 0x000fca00078e000e */
[----:B------:R0:W2:Y:S04]  /*22330*/  @P2 LDG.E.U8 R59, desc[UR40][R4.64] ;  /* 0x00000028043b2981 */ /* 0x0000a8000c1e1100 */
[----:B------:R-:W-:Y:S04]  /*22340*/  STL [R1+0x3510], R42 ;  /* 0x0035102a01007387 */ /* 0x000fe80000100800 */
[----:B------:R-:W2:Y:S04]  /*22350*/  LDL R8, [R1+0x12c8] ;  /* 0x0012c80001087983 */ /* 0x000ea80000100800 */
[----:B------:R-:W2:Y:S04]  /*22360*/  LDL R0, [R1+0x12cc] ;  /* 0x0012cc0001007983 */ /* 0x000ea80000100800 */
[----:B------:R-:W-:Y:S04]  /*22370*/  STL [R1+0x3514], R41 ;  /* 0x0035142901007387 */ /* 0x000fe80000100800 */
[----:B----4-:R-:W-:Y:S04]  /*22380*/  STL [R1+0x3518], R40 ;  /* 0x0035182801007387 */ /* 0x010fe80000100800 */
[----:B------:R-:W4:Y:S04]  /*22390*/  LDL R11, [R1+0x1260] ;  /* 0x00126000010b7983 */ /* 0x000f280000100800 */
[----:B------:R-:W4:Y:S01]  /*223a0*/  LDL R10, [R1+0x1264] ;  /* 0x00126400010a7983 */ /* 0x000f220000100800 */
[----:B------:R-:W-:Y:S01]  /*223b0*/  PRMT R58, RZ, 0x7610, R58 ;  /* 0x00007610ff3a7816 */ /* 0x000fe2000000003a */
[----:B0-----:R-:W-:-:S02]  /*223c0*/  @P2 IMAD.MOV.U32 R5, RZ, RZ, R12 ;  /* 0x000000ffff052224 */ /* 0x001fc400078e000c */
[----:B------:R-:W-:Y:S01]  /*223d0*/  @P2 IMAD.MOV.U32 R4, RZ, RZ, R9 ;  /* 0x000000ffff042224 */ /* 0x000fe200078e0009 */
[----:B------:R-:W-:-:S04]  /*223e0*/  PRMT R57, RZ, 0x7610, R57 ;  /* 0x00007610ff397816 */ /* 0x000fc80000000039 */
[----:B------:R3:W4:Y:S04]  /*223f0*/  @P2 LDG.E.U8 R58, desc[UR40][R4.64] ;  /* 0x00000028043a2981 */ /* 0x000728000c1e1100 */
[----:B------:R0:W-:Y:S04]  /*22400*/  STL [R1+0x351c], R38 ;  /* 0x00351c2601007387 */ /* 0x0001e80000100800 */
[----:B------:R-:W4:Y:S04]  /*22410*/  LDL R18, [R1+0x1258] ;  /* 0x0012580001127983 */ /* 0x000f280000100800 */
[----:B------:R-:W4:Y:S01]  /*22420*/  LDL R15, [R1+0x125c] ;  /* 0x00125c00010f7983 */ /* 0x000f220000100800 */
[----:B---3--:R-:W-:-:S02]  /*22430*/  @P2 IMAD.MOV.U32 R4, RZ, RZ, R6 ;  /* 0x000000ffff042224 */ /* 0x008fc400078e0006 */
[----:B------:R-:W-:-:S05]  /*22440*/  @P2 IMAD.MOV.U32 R5, RZ, RZ, R7 ;  /* 0x000000ffff052224 */ /* 0x000fca00078e0007 */
[----:B------:R1:W3:Y:S04]  /*22450*/  @P2 LDG.E.U8 R57, desc[UR40][R4.64] ;  /* 0x0000002804392981 */ /* 0x0002e8000c1e1100 */
[----:B--2---:R-:W-:Y:S04]  /*22460*/  STL [R1+0x3520], R59 ;  /* 0x0035203b01007387 */ /* 0x004fe80000100800 */
[----:B------:R-:W2:Y:S04]  /*22470*/  LDL R13, [R1+0x1250] ;  /* 0x00125000010d7983 */ /* 0x000ea80000100800 */
[----:B------:R-:W2:Y:S01]  /*22480*/  LDL R12, [R1+0x1254] ;  /* 0x00125400010c7983 */ /* 0x000ea20000100800 */
[----:B------:R-:W-:Y:S01]  /*22490*/  PRMT R56, RZ, 0x7610, R56 ;  /* 0x00007610ff387816 */ /* 0x000fe20000000038 */
[----:B-1----:R-:W-:-:S02]  /*224a0*/  @P2 IMAD.MOV.U32 R4, RZ, RZ, R0 ;  /* 0x000000ffff042224 */ /* 0x002fc400078e0000 */
[----:B------:R-:W-:-:S05]  /*224b0*/  @P2 IMAD.MOV.U32 R5, RZ, RZ, R8 ;  /* 0x000000ffff052224 */ /* 0x000fca00078e0008 */
[----:B------:R4:W2:Y:S01]  /*224c0*/  @P2 LDG.E.U8 R56, desc[UR40][R4.64] ;  /* 0x0000002804382981 */ /* 0x0008a2000c1e1100 */
[----:B------:R-:W-:Y:S02]  /*224d0*/  ISETP.GT.AND P1, PT, R2, 0x36, PT ;  /* 0x000000360200780c */ /* 0x000fe40003f24270 */
[----:B------:R-:W-:Y:S02]  /*224e0*/  PRMT R37, RZ, 0x7610, R37 ;  /* 0x00007610ff257816 */ /* 0x000fe40000000025 */
[----:B------:R-:W-:-:S09]  /*224f0*/  PRMT R36, RZ, 0x7610, R36 ;  /* 0x00007610ff247816 */ /* 0x000fd20000000024 */
[----:B----4-:R-:W-:Y:S02]  /*22500*/  @P1 IMAD.MOV.U32 R5, RZ, RZ, R11 ;  /* 0x000000ffff051224 */ /* 0x010fe400078e000b */
[----:B------:R-:W-:-:S05]  /*22510*/  @P1 IMAD.MOV.U32 R4, RZ, RZ, R10 ;  /* 0x000000ffff041224 */ /* 0x000fca00078e000a */
[----:B------:R1:W4:Y:S01]  /*22520*/  @P1 LDG.E.U8 R37, desc[UR40][R4.64] ;  /* 0x0000002804251981 */ /* 0x000322000c1e1100 */
[----:B------:R-:W-:Y:S01]  /*22530*/  PRMT R35, RZ, 0x7610, R35 ;  /* 0x00007610ff237816 */ /* 0x000fe20000000023 */
[----:B-1----:R-:W-:Y:S02]  /*22540*/  @P1 IMAD.MOV.U32 R5, RZ, RZ, R18 ;  /* 0x000000ffff051224 */ /* 0x002fe400078e0012 */
[----:B------:R-:W-:Y:S01]  /*22550*/  @P1 IMAD.MOV.U32 R4, RZ, RZ, R15 ;  /* 0x000000ffff041224 */ /* 0x000fe200078e000f */
[----:B------:R-:W-:Y:S04]  /*22560*/  STL [R1+0x3524], R58 ;  /* 0x0035243a01007387 */ /* 0x000fe80000100800 */
[----:B------:R-:W4:Y:S04]  /*22570*/  LDL R7, [R1+0x1248] ;  /* 0x0012480001077983 */ /* 0x000f280000100800 */
[----:B------:R-:W4:Y:S04]  /*22580*/  LDL R6, [R1+0x124c] ;  /* 0x00124c0001067983 */ /* 0x000f280000100800 */
[----:B------:R2:W4:Y:S04]  /*22590*/  @P1 LDG.E.U8 R36, desc[UR40][R4.64] ;  /* 0x0000002804241981 */ /* 0x000528000c1e1100 */
[----:B---3--:R-:W-:Y:S04]  /*225a0*/  STL [R1+0x3528], R57 ;  /* 0x0035283901007387 */ /* 0x008fe80000100800 */
[----:B------:R-:W3:Y:S04]  /*225b0*/  LDL R14, [R1+0x11e0] ;  /* 0x0011e000010e7983 */ /* 0x000ee80000100800 */
[----:B------:R-:W3:Y:S04]  /*225c0*/  LDL R0, [R1+0x11e4] ;  /* 0x0011e40001007983 */ /* 0x000ee80000100800 */
        /* <DEDUP_REMOVED lines=8> */
[----:B------:R-:W2:Y:S04]  /*22650*/  LDL R11, [R1+0x11c8] ;  /* 0x0011c800010b7983 */ /* 0x000ea80000100800 */
[----:B------:R-:W2:Y:S01]  /*22660*/  LDL R10, [R1+0x11cc] ;  /* 0x0011cc00010a7983 */ /* 0x000ea20000100800 */
[----:B------:R-:W-:-:S02]  /*22670*/  ISETP.GT.AND P2, PT, R2, 0x3a, PT ;  /* 0x0000003a0200780c */ /* 0x000fc40003f44270 */
[----:B------:R-:W-:Y:S01]  /*22680*/  PRMT R3, RZ, 0x7610, R3 ;  /* 0x00007610ff037816 */ /* 0x000fe20000000003 */
[----:B----4-:R-:W-:Y:S04]  /*22690*/  STL [R1+0x3530], R37 ;  /* 0x0035302501007387 */ /* 0x010fe80000100800 */
[----:B------:R-:W4:Y:S04]  /*226a0*/  LDL R19, [R1+0x1160] ;  /* 0x0011600001137983 */ /* 0x000f280000100800 */
[----:B------:R-:W4:Y:S01]  /*226b0*/  LDL R18, [R1+0x1164] ;  /* 0x0011640001127983 */ /* 0x000f220000100800 */
[----:B-1----:R-:W-:-:S03]  /*226c0*/  PRMT R5, RZ, 0x7610, R5 ;  /* 0x00007610ff057816 */ /* 0x002fc60000000005 */
[----:B------:R1:W4:Y:S04]  /*226d0*/  @P1 LDG.E.U8 R3, desc[UR40][R6.64] ;  /* 0x0000002806031981 */ /* 0x000328000c1e1100 */
[----:B------:R-:W-:Y:S04]  /*226e0*/  STL [R1+0x3534], R36 ;  /* 0x0035342401007387 */ /* 0x000fe80000100800 */
[----:B------:R-:W4:Y:S04]  /*226f0*/  LDL R13, [R1+0x1158] ;  /* 0x00115800010d7983 */ /* 0x000f280000100800 */
[----:B------:R-:W4:Y:S04]  /*22700*/  LDL R12, [R1+0x115c] ;  /* 0x00115c00010c7983 */ /* 0x000f280000100800 */
[----:B---3--:R3:W4:Y:S01]  /*22710*/  @P2 LDG.E.U8 R5, desc[UR40][R8.64] ;  /* 0x0000002808052981 */ /* 0x008722000c1e1100 */
[----:B-1----:R-:W-:-:S02]  /*22720*/  @P2 IMAD.MOV.U32 R7, RZ, RZ, R14 ;  /* 0x000000ffff072224 */ /* 0x002fc400078e000e */
[----:B------:R-:W-:Y:S01]  /*22730*/  @P2 IMAD.MOV.U32 R6, RZ, RZ, R0 ;  /* 0x000000ffff062224 */ /* 0x000fe200078e0000 */
[----:B--2---:R-:W-:Y:S04]  /*22740*/  STL [R1+0x3538], R35 ;  /* 0x0035382301007387 */ /* 0x004fe80000100800 */
[----:B------:R-:W2:Y:S04]  /*22750*/  LDL R15, [R1+0x1154] ;  /* 0x00115400010f7983 */ /* 0x000ea80000100800 */
[----:B------:R-:W2:Y:S04]  /*22760*/  LDL R14, [R1+0x1148] ;  /* 0x00114800010e7983 */ /* 0x000ea80000100800 */
[----:B------:R-:W2:Y:S04]  /*22770*/  LDL R0, [R1+0x114c] ;  /* 0x00114c0001007983 */ /* 0x000ea80000100800 */
[----:B------:R-:W2:Y:S04]  /*22780*/  LDL R23, [R1+0x13a8] ;  /* 0x0013a80001177983 */ /* 0x000ea80000100800 */
[----:B------:R-:W2:Y:S01]  /*22790*/  LDL R22, [R1+0x13ac] ;  /* 0x0013ac0001167983 */ /* 0x000ea20000100800 */
[----:B---3--:R-:W-:-:S02]  /*227a0*/  @P2 IMAD.MOV.U32 R8, RZ, RZ, R16 ;  /* 0x000000ffff082224 */ /* 0x008fc400078e0010 */
[----:B------:R-:W-:Y:S01]  /*227b0*/  @P2 IMAD.MOV.U32 R9, RZ, RZ, R17 ;  /* 0x000000ffff092224 */ /* 0x000fe200078e0011 */
[----:B------:R-:W3:Y:S04]  /*227c0*/  LDL R16, [R1+0x1344] ;  /* 0x0013440001107983 */ /* 0x000ee80000100800 */
[----:B------:R-:W3:Y:S04]  /*227d0*/  LDL R17, [R1+0x1340] ;  /* 0x0013400001117983 */ /* 0x000ee80000100800 */
[----:B------:R-:W3:Y:S04]  /*227e0*/  LDL R25, [R1+0x1338] ;  /* 0x0013380001197983 */ /* 0x000ee80000100800 */
[----:B------:R-:W3:Y:S01]  /*227f0*/  LDL R24, [R1+0x133c] ;  /* 0x00133c0001187983 */ /* 0x000ee20000100800 */
[----:B------:R-:W-:-:S02]  /*22800*/  PRMT R4, RZ, 0x7610, R4 ;  /* 0x00007610ff047816 */ /* 0x000fc40000000004 */
[----:B------:R-:W-:-:S04]  /*22810*/  ISETP.GT.AND P3, PT, R2, 0x3e, PT ;  /* 0x0000003e0200780c */ /* 0x000fc80003f64270 */
[----:B------:R1:W3:Y:S02]  /*22820*/  @P2 LDG.E.U8 R4, desc[UR40][R6.64] ;  /* 0x0000002806042981 */ /* 0x0002e4000c1e1100 */
[----:B-1----:R-:W-:-:S06]  /*22830*/  PRMT R7, RZ, 0x7610, R7 ;  /* 0x00007610ff077816 */ /* 0x002fcc0000000007 */
[----:B------:R4:W3:Y:S02]  /*22840*/  @P2 LDG.E.U8 R7, desc[UR40][R10.64] ;  /* 0x000000280a072981 */ /* 0x0008e4000c1e1100 */
[----:B----4-:R-:W-:Y:S02]  /*22850*/  @P3 IMAD.MOV.U32 R11, RZ, RZ, R19 ;  /* 0x000000ffff0b3224 */ /* 0x010fe400078e0013 */
[----:B------:R-:W-:Y:S01]  /*22860*/  @P3 IMAD.MOV.U32 R10, RZ, RZ, R18 ;  /* 0x000000ffff0a3224 */ /* 0x000fe200078e0012 */
[----:B------:R-:W4:Y:S04]  /*22870*/  LDL R19, [R1+0x1330] ;  /* 0x0013300001137983 */ /* 0x000f280000100800 */
[----:B------:R-:W4:Y:S04]  /*22880*/  LDL R18, [R1+0x1334] ;  /* 0x0013340001127983 */ /* 0x000f280000100800 */
[----:B------:R1:W-:Y:S04]  /*22890*/  STL [R1+0x22b4], R61 ;  /* 0x0022b43d01007387 */ /* 0x0003e80000100800 */
[----:B0-----:R-:W4:Y:S04]  /*228a0*/  LDL R38, [R1+0x1328] ;  /* 0x0013280001267983 */ /* 0x001f280000100800 */
[----:B------:R-:W4:Y:S01]  /*228b0*/  LDL R21, [R1+0x132c] ;  /* 0x00132c0001157983 */ /* 0x000f220000100800 */
[----:B------:R-:W-:-:S02]  /*228c0*/  PRMT R6, RZ, 0x7610, R6 ;  /* 0x00007610ff067816 */ /* 0x000fc40000000006 */
[----:B------:R-:W-:Y:S01]  /*228d0*/  ISETP.GT.AND P1, PT, R2, 0x2f, PT ;  /* 0x0000002f0200780c */ /* 0x000fe20003f24270 */
[----:B------:R-:W4:Y:S04]  /*228e0*/  LDL R20, [R1+0x12c0] ;  /* 0x0012c00001147983 */ /* 0x000f280000100800 */
[----:B------:R0:W4:Y:S02]  /*228f0*/  @P2 LDG.E.U8 R6, desc[UR40][R8.64] ;  /* 0x0000002808062981 */ /* 0x000124000c1e1100 */
[----:B0-----:R-:W-:Y:S02]  /*22900*/  PRMT R8, RZ, 0x7610, R8 ;  /* 0x00007610ff087816 */ /* 0x001fe40000000008 */
[----:B------:R-:W-:-:S04]  /*22910*/  PRMT R9, RZ, 0x7610, R9 ;  /* 0x00007610ff097816 */ /* 0x000fc80000000009 */
[----:B------:R0:W4:Y:S04]  /*22920*/  @P3 LDG.E.U8 R8, desc[UR40][R10.64] ;  /* 0x000000280a083981 */ /* 0x000128000c1e1100 */
[----:B------:R2:W4:Y:S01]  /*22930*/  @P3 LDG.E.U8 R9, desc[UR40][R12.64] ;  /* 0x000000280c093981 */ /* 0x000522000c1e1100 */
[----:B0-----:R-:W-:Y:S01]  /*22940*/  PRMT R10, RZ, 0x7610, R10 ;  /* 0x00007610ff0a7816 */ /* 0x001fe2000000000a */
[----:B--2---:R-:W-:Y:S01]  /*22950*/  @P3 IMAD.MOV.U32 R12, RZ, RZ, R15 ;  /* 0x000000ffff0c3224 */ /* 0x004fe200078e000f */
[----:B------:R-:W-:Y:S01]  /*22960*/  PRMT R11, RZ, 0x7610, R11 ;  /* 0x00007610ff0b7816 */ /* 0x000fe2000000000b */
[----:B------:R-:W-:Y:S02]  /*22970*/  @P3 IMAD.MOV.U32 R13, RZ, RZ, R61 ;  /* 0x000000ffff0d3224 */ /* 0x000fe400078e003d */
[----:B------:R-:W-:-:S02]  /*22980*/  @P3 IMAD.MOV.U32 R15, RZ, RZ, R14 ;  /* 0x000000ffff0f3224 */ /* 0x000fc400078e000e */
[----:B------:R-:W-:Y:S02]  /*22990*/  @P3 IMAD.MOV.U32 R14, RZ, RZ, R0 ;  /* 0x000000ffff0e3224 */ /* 0x000fe400078e0000 */
[----:B------:R-:W2:Y:S04]  /*229a0*/  LDL R0, [R1+0x12c4] ;  /* 0x0012c40001007983 */ /* 0x000ea80000100800 */
[----:B------:R0:W2:Y:S04]  /*229b0*/  @P3 LDG.E.U8 R10, desc[UR40][R12.64] ;  /* 0x000000280c0a3981 */ /* 0x0000a8000c1e1100 */
[----:B------:R0:W2:Y:S04]  /*229c0*/  @P3 LDG.E.U8 R11, desc[UR40][R14.64] ;  /* 0x000000280e0b3981 */ /* 0x0000a8000c1e1100 */
[----:B-1----:R-:W2:Y:S04]  /*229d0*/  LDL.LU R61, [R1+0x11a8] ;  /* 0x0011a800013d7983 */ /* 0x002ea80000300800 */
[----:B------:R-:W2:Y:S04]  /*229e0*/  LDL R37, [R1+0x12b8] ;  /* 0x0012b80001257983 */ /* 0x000ea80000100800 */
[----:B------:R-:W2:Y:S01]  /*229f0*/  LDL R36, [R1+0x12bc] ;  /* 0x0012bc0001247983 */ /* 0x000ea20000100800 */
[----:B0-----:R-:W-:Y:S01]  /*22a00*/  PRMT R12, RZ, 0x7610, R12 ;  /* 0x00007610ff0c7816 */ /* 0x001fe2000000000c */
[----:B------:R-:W-:-:S02]  /*22a10*/  @P0 IMAD.MOV.U32 R14, RZ, RZ, R22 ;  /* 0x000000ffff0e0224 */ /* 0x000fc400078e0016 */
[----:B------:R-:W-:Y:S01]  /*22a20*/  @P0 IMAD.MOV.U32 R15, RZ, RZ, R23 ;  /* 0x000000ffff0f0224 */ /* 0x000fe200078e0017 */
[----:B------:R-:W-:-:S04]  /*22a30*/  PRMT R13, RZ, 0x7610, R13 ;  /* 0x00007610ff0d7816 */ /* 0x000fc8000000000d */
[----:B------:R0:W2:Y:S04]  /*22a40*/  @P0 LDG.E.U8 R12, desc[UR40][R14.64] ;  /* 0x000000280e0c0981 */ /* 0x0000a8000c1e1100 */
[----:B---3--:R1:W3:Y:S01]  /*22a50*/  @P1 LDG.E.U8 R13, desc[UR40][R16.64] ;  /* 0x00000028100d1981 */ /* 0x0082e2000c1e1100 */
[----:B0-----:R-:W-:Y:S01]  /*22a60*/  PRMT R14, RZ, 0x7610, R14 ;  /* 0x00007610ff0e7816 */ /* 0x001fe2000000000e */
[----:B-1----:R-:W-:Y:S02]  /*22a70*/  @P1 IMAD.MOV.U32 R16, RZ, RZ, R24 ;  /* 0x000000ffff101224 */ /* 0x002fe400078e0018 */
[----:B------:R-:W-:-:S05]  /*22a80*/  @P1 IMAD.MOV.U32 R17, RZ, RZ, R25 ;  /* 0x000000ffff111224 */ /* 0x000fca00078e0019 */
[----:B------:R0:W3:Y:S01]  /*22a90*/  @P1 LDG.E.U8 R14, desc[UR40][R16.64] ;  /* 0x00000028100e1981 */ /* 0x0000e2000c1e1100 */
[----:B------:R-:W-:Y:S02]  /*22aa0*/  PRMT R15, RZ, 0x7610, R15 ;  /* 0x00007610ff0f7816 */ /* 0x000fe4000000000f */
[----:B0-----:R-:W-:-:S04]  /*22ab0*/  PRMT R16, RZ, 0x7610, R16 ;  /* 0x00007610ff107816 */ /* 0x001fc80000000010 */
[----:B----4-:R0:W4:Y:S02]  /*22ac0*/  @P1 LDG.E.U8 R15, desc[UR40][R18.64] ;  /* 0x00000028120f1981 */ /* 0x010124000c1e1100 */
[----:B0-----:R-:W-:Y:S02]  /*22ad0*/  @P1 IMAD.MOV.U32 R18, RZ, RZ, R21 ;  /* 0x000000ffff121224 */ /* 0x001fe400078e0015 */
[----:B------:R-:W-:-:S05]  /*22ae0*/  @P1 IMAD.MOV.U32 R19, RZ, RZ, R38 ;  /* 0x000000ffff131224 */ /* 0x000fca00078e0026 */
[----:B------:R-:W4:Y:S01]  /*22af0*/  @P1 LDG.E.U8 R16, desc[UR40][R18.64] ;  /* 0x0000002812101981 */ /* 0x000f22000c1e1100 */
[----:B------:R-:W-:-:S03]  /*22b00*/  ISETP.GT.AND P0, PT, R2, 0x33, PT ;  /* 0x000000330200780c */ /* 0x000fc60003f04270 */
[----:B--2---:R-:W-:Y:S04]  /*22b10*/  STL [R1+0x34dc], R12 ;  /* 0x0034dc0c01007387 */ /* 0x004fe80000100800 */
[----:B------:R-:W2:Y:S04]  /*22b20*/  LDL R23, [R1+0x12b0] ;  /* 0x0012b00001177983 */ /* 0x000ea80000100800 */
[----:B------:R-:W2:Y:S04]  /*22b30*/  LDL R22, [R1+0x12b4] ;  /* 0x0012b40001167983 */ /* 0x000ea80000100800 */
[----:B---3--:R-:W-:Y:S04]  /*22b40*/  STL [R1+0x34e0], R13 ;  /* 0x0034e00d01007387 */ /* 0x008fe80000100800 */
[----:B------:R-:W3:Y:S04]  /*22b50*/  LDL R35, [R1+0x12a8] ;  /* 0x0012a80001237983 */ /* 0x000ee80000100800 */
[----:B------:R-:W3:Y:S04]  /*22b60*/  LDL R25, [R1+0x12ac] ;  /* 0x0012ac0001197983 */ /* 0x000ee80000100800 */
[----:B------:R0:W-:Y:S04]  /*22b70*/  STL [R1+0x34e4], R14 ;  /* 0x0034e40e01007387 */ /* 0x0001e80000100800 */
[----:B------:R-:W3:Y:S04]  /*22b80*/  LDL R24, [R1+0x1240] ;  /* 0x0012400001187983 */ /* 0x000ee80000100800 */
[----:B0-----:R-:W3:Y:S01]  /*22b90*/  LDL R14, [R1+0x1244] ;  /* 0x00124400010e7983 */ /* 0x001ee20000100800 */
[----:B------:R-:W-:-:S02]  /*22ba0*/  @P0 IMAD.MOV.U32 R21, RZ, RZ, R20 ;  /* 0x000000ffff150224 */ /* 0x000fc400078e0014 */
[----:B------:R-:W-:Y:S01]  /*22bb0*/  @P0 IMAD.MOV.U32 R20, RZ, RZ, R0 ;  /* 0x000000ffff140224 */ /* 0x000fe200078e0000 */
[----:B----4-:R-:W-:Y:S04]  /*22bc0*/  STL [R1+0x34e8], R15 ;  /* 0x0034e80f01007387 */ /* 0x010fe80000100800 */
        /* <DEDUP_REMOVED lines=9> */
[----:B------:R-:W-:-:S03]  /*22c60*/  PRMT R17, RZ, 0x7610, R17 ;  /* 0x00007610ff117816 */ /* 0x000fc60000000011 */
[----:B------:R-:W4:Y:S04]  /*22c70*/  LDL R39, [R1+0x11b8] ;  /* 0x0011b80001277983 */ /* 0x000f280000100800 */
[----:B------:R-:W4:Y:S01]  /*22c80*/  LDL R38, [R1+0x11bc] ;  /* 0x0011bc0001267983 */ /* 0x000f220000100800 */
[----:B------:R-:W-:Y:S02]  /*22c90*/  PRMT R19, RZ, 0x7610, R19 ;  /* 0x00007610ff137816 */ /* 0x000fe40000000013 */
[----:B------:R-:W-:Y:S01]  /*22ca0*/  ISETP.GT.AND P1, PT, R2, 0x37, PT ;  /* 0x000000370200780c */ /* 0x000fe20003f24270 */
[----:B0-----:R-:W4:Y:S04]  /*22cb0*/  LDL R16, [R1+0x1140] ;  /* 0x0011400001107983 */ /* 0x001f280000100800 */
[----:B------:R0:W4:Y:S04]  /*22cc0*/  @P0 LDG.E.U8 R17, desc[UR40][R20.64] ;  /* 0x0000002814110981 */ /* 0x000128000c1e1100 */
[----:B------:R-:W4:Y:S01]  /*22cd0*/  LDL R15, [R1+0x1144] ;  /* 0x00114400010f7983 */ /* 0x000f220000100800 */
[----:B0-----:R-:W-:-:S02]  /*22ce0*/  @P0 IMAD.MOV.U32 R20, RZ, RZ, R36 ;  /* 0x000000ffff140224 */ /* 0x001fc400078e0024 */
[----:B------:R-:W-:Y:S01]  /*22cf0*/  @P0 IMAD.MOV.U32 R21, RZ, RZ, R37 ;  /* 0x000000ffff150224 */ /* 0x000fe200078e0025 */
[----:B------:R-:W4:Y:S04]  /*22d00*/  LDL R36, [R1+0x11b4] ;  /* 0x0011b40001247983 */ /* 0x000f280000100800 */
[----:B------:R-:W4:Y:S04]  /*22d10*/  LDL R37, [R1+0x11b0] ;  /* 0x0011b00001257983 */ /* 0x000f280000100800 */
[----:B--2---:R3:W2:Y:S02]  /*22d20*/  @P0 LDG.E.U8 R19, desc[UR40][R22.64] ;  /* 0x0000002816130981 */ /* 0x0046a4000c1e1100 */
[----:B---3--:R-:W-:-:S02]  /*22d30*/  @P0 IMAD.MOV.U32 R23, RZ, RZ, R35 ;  /* 0x000000ffff170224 */ /* 0x008fc400078e0023 */
[----:B------:R-:W3:Y:S01]  /*22d40*/  LDL R35, [R1+0x11ac] ;  /* 0x0011ac0001237983 */ /* 0x000ee20000100800 */
[----:B------:R-:W-:Y:S02]  /*22d50*/  @P0 IMAD.MOV.U32 R22, RZ, RZ, R25 ;  /* 0x000000ffff160224 */ /* 0x000fe400078e0019 */
[----:B------:R-:W-:Y:S02]  /*22d60*/  @P1 IMAD.MOV.U32 R25, RZ, RZ, R24 ;  /* 0x000000ffff191224 */ /* 0x000fe400078e0018 */
[----:B------:R-:W-:Y:S02]  /*22d70*/  @P1 IMAD.MOV.U32 R24, RZ, RZ, R14 ;  /* 0x000000ffff181224 */ /* 0x000fe400078e000e */
[----:B------:R-:W2:Y:S01]  /*22d80*/  LDL R14, [R1+0x1138] ;  /* 0x00113800010e7983 */ /* 0x000ea20000100800 */
[----:B------:R-:W-:-:S06]  /*22d90*/  PRMT R18, RZ, 0x7610, R18 ;  /* 0x00007610ff127816 */ /* 0x000fcc0000000012 */
[----:B------:R0:W2:Y:S02]  /*22da0*/  @P0 LDG.E.U8 R18, desc[UR40][R20.64] ;  /* 0x0000002814120981 */ /* 0x0000a4000c1e1100 */
[----:B0-----:R-:W-:Y:S02]  /*22db0*/  PRMT R20, RZ, 0x7610, R20 ;  /* 0x00007610ff147816 */ /* 0x001fe40000000014 */
[----:B------:R-:W-:-:S04]  /*22dc0*/  PRMT R21, RZ, 0x7610, R21 ;  /* 0x00007610ff157816 */ /* 0x000fc80000000015 */
[----:B------:R0:W2:Y:S04]  /*22dd0*/  @P0 LDG.E.U8 R20, desc[UR40][R22.64] ;  /* 0x0000002816140981 */ /* 0x0000a8000c1e1100 */
[----:B------:R4:W2:Y:S01]  /*22de0*/  @P1 LDG.E.U8 R21, desc[UR40][R24.64] ;  /* 0x0000002818151981 */ /* 0x0008a2000c1e1100 */
[----:B0-----:R-:W-:Y:S01]  /*22df0*/  PRMT R22, RZ, 0x7610, R22 ;  /* 0x00007610ff167816 */ /* 0x001fe20000000016 */
[----:B----4-:R-:W-:Y:S02]  /*22e00*/  @P1 IMAD.MOV.U32 R25, RZ, RZ, R13 ;  /* 0x000000ffff191224 */ /* 0x010fe400078e000d */
[----:B------:R-:W-:Y:S01]  /*22e10*/  @P1 IMAD.MOV.U32 R24, RZ, RZ, R0 ;  /* 0x000000ffff181224 */ /* 0x000fe200078e0000 */
[----:B------:R-:W4:Y:S01]  /*22e20*/  LDL R13, [R1+0x113c] ;  /* 0x00113c00010d7983 */ /* 0x000f220000100800 */
[----:B------:R-:W-:-:S02]  /*22e30*/  ISETP.GT.AND P0, PT, R2, 0x3b, PT ;  /* 0x0000003b0200780c */ /* 0x000fc40003f04270 */
[----:B------:R-:W-:Y:S02]  /*22e40*/  PRMT R23, RZ, 0x7610, R23 ;  /* 0x00007610ff177816 */ /* 0x000fe40000000017 */
[----:B------:R-:W-:Y:S01]  /*22e50*/  PRMT R26, RZ, 0x7610, R26 ;  /* 0x00007610ff1a7816 */ /* 0x000fe2000000001a */
[----:B------:R0:W4:Y:S01]  /*22e60*/  @P1 LDG.E.U8 R22, desc[UR40][R24.64] ;  /* 0x0000002818161981 */ /* 0x000122000c1e1100 */
[----:B------:R-:W-:Y:S02]  /*22e70*/  PRMT R27, RZ, 0x7610, R27 ;  /* 0x00007610ff1b7816 */ /* 0x000fe4000000001b */
[----:B------:R-:W-:Y:S02]  /*22e80*/  PRMT R28, RZ, 0x7610, R28 ;  /* 0x00007610ff1c7816 */ /* 0x000fe4000000001c */
[----:B------:R-:W-:Y:S02]  /*22e90*/  PRMT R29, RZ, 0x7610, R29 ;  /* 0x00007610ff1d7816 */ /* 0x000fe4000000001d */
[----:B------:R-:W-:Y:S01]  /*22ea0*/  PRMT R30, RZ, 0x7610, R30 ;  /* 0x00007610ff1e7816 */ /* 0x000fe2000000001e */
[----:B------:R-:W4:Y:S01]  /*22eb0*/  LDL R0, [R1+0x1134] ;  /* 0x0011340001007983 */ /* 0x000f220000100800 */
[----:B0-----:R-:W-:-:S03]  /*22ec0*/  @P1 IMAD.MOV.U32 R24, RZ, RZ, R12 ;  /* 0x000000ffff181224 */ /* 0x001fc600078e000c */
[----:B------:R-:W4:Y:S01]  /*22ed0*/  LDL R12, [R1+0x1130] ;  /* 0x00113000010c7983 */ /* 0x000f220000100800 */
[----:B------:R-:W-:-:S05]  /*22ee0*/  @P1 IMAD.MOV.U32 R25, RZ, RZ, R44 ;  /* 0x000000ffff191224 */ /* 0x000fca00078e002c */
[----:B------:R0:W4:Y:S02]  /*22ef0*/  @P1 LDG.E.U8 R23, desc[UR40][R24.64] ;  /* 0x0000002818171981 */ /* 0x000124000c1e1100 */
[----:B0-----:R-:W-:Y:S02]  /*22f00*/  @P1 IMAD.MOV.U32 R24, RZ, RZ, R42 ;  /* 0x000000ffff181224 */ /* 0x001fe400078e002a */
[----:B------:R-:W-:-:S05]  /*22f10*/  @P1 IMAD.MOV.U32 R25, RZ, RZ, R43 ;  /* 0x000000ffff191224 */ /* 0x000fca00078e002b */
[----:B------:R0:W4:Y:S02]  /*22f20*/  @P1 LDG.E.U8 R26, desc[UR40][R24.64] ;  /* 0x00000028181a1981 */ /* 0x000124000c1e1100 */
[----:B0-----:R-:W-:Y:S02]  /*22f30*/  @P0 IMAD.MOV.U32 R24, RZ, RZ, R40 ;  /* 0x000000ffff180224 */ /* 0x001fe400078e0028 */
[----:B------:R-:W-:-:S05]  /*22f40*/  @P0 IMAD.MOV.U32 R25, RZ, RZ, R41 ;  /* 0x000000ffff190224 */ /* 0x000fca00078e0029 */
[----:B------:R0:W4:Y:S01]  /*22f50*/  @P0 LDG.E.U8 R27, desc[UR40][R24.64] ;  /* 0x00000028181b0981 */ /* 0x000122000c1e1100 */
[----:B------:R-:W-:Y:S01]  /*22f60*/  ISETP.GT.AND P1, PT, R2, 0x3f, PT ;  /* 0x0000003f0200780c */ /* 0x000fe20003f24270 */
[----:B0-----:R-:W-:Y:S02]  /*22f70*/  @P0 IMAD.MOV.U32 R24, RZ, RZ, R38 ;  /* 0x000000ffff180224 */ /* 0x001fe400078e0026 */
[----:B------:R-:W-:-:S05]  /*22f80*/  @P0 IMAD.MOV.U32 R25, RZ, RZ, R39 ;  /* 0x000000ffff190224 */ /* 0x000fca00078e0027 */
[----:B------:R0:W4:Y:S02]  /*22f90*/  @P0 LDG.E.U8 R28, desc[UR40][R24.64] ;  /* 0x00000028181c0981 */ /* 0x000124000c1e1100 */
[----:B0-----:R-:W-:Y:S02]  /*22fa0*/  @P0 IMAD.MOV.U32 R24, RZ, RZ, R36 ;  /* 0x000000ffff180224 */ /* 0x001fe400078e0024 */
[----:B------:R-:W-:-:S05]  /*22fb0*/  @P0 IMAD.MOV.U32 R25, RZ, RZ, R37 ;  /* 0x000000ffff190224 */ /* 0x000fca00078e0025 */
[----:B------:R3:W4:Y:S01]  /*22fc0*/  @P0 LDG.E.U8 R29, desc[UR40][R24.64] ;  /* 0x00000028181d0981 */ /* 0x000722000c1e1100 */
[----:B------:R-:W-:Y:S01]  /*22fd0*/  PRMT R31, RZ, 0x7610, R31 ;  /* 0x00007610ff1f7816 */ /* 0x000fe2000000001f */
[----:B---3--:R-:W-:Y:S02]  /*22fe0*/  @P0 IMAD.MOV.U32 R24, RZ, RZ, R35 ;  /* 0x000000ffff180224 */ /* 0x008fe400078e0023 */
[----:B------:R-:W-:-:S05]  /*22ff0*/  @P0 IMAD.MOV.U32 R25, RZ, RZ, R61 ;  /* 0x000000ffff190224 */ /* 0x000fca00078e003d */
[----:B------:R0:W3:Y:S04]  /*23000*/  @P0 LDG.E.U8 R30, desc[UR40][R24.64] ;  /* 0x00000028181e0981 */ /* 0x0000e8000c1e1100 */
[----:B------:R-:W-:Y:S01]  /*23010*/  STL [R1+0x22b8], R61 ;  /* 0x0022b83d01007387 */ /* 0x000fe20000100800 */
[----:B0-----:R-:W-:Y:S02]  /*23020*/  @P1 IMAD.MOV.U32 R24, RZ, RZ, R15 ;  /* 0x000000ffff181224 */ /* 0x001fe400078e000f */
[----:B------:R-:W-:Y:S01]  /*23030*/  @P1 IMAD.MOV.U32 R25, RZ, RZ, R16 ;  /* 0x000000ffff191224 */ /* 0x000fe200078e0010 */
[----:B------:R-:W3:Y:S04]  /*23040*/  LDL R15, [R1+0x1128] ;  /* 0x00112800010f7983 */ /* 0x000ee80000100800 */
[----:B------:R2:W3:Y:S02]  /*23050*/  @P1 LDG.E.U8 R31, desc[UR40][R24.64] ;  /* 0x00000028181f1981 */ /* 0x0004e4000c1e1100 */
[----:B--2---:R-:W-:-:S02]  /*23060*/  @P1 IMAD.MOV.U32 R25, RZ, RZ, R14 ;  /* 0x000000ffff191224 */ /* 0x004fc400078e000e */
[----:B------:R-:W2:Y:S01]  /*23070*/  LDL R14, [R1+0x112c] ;  /* 0x00112c00010e7983 */ /* 0x000ea20000100800 */
[----:B------:R-:W-:Y:S01]  /*23080*/  PRMT R32, RZ, 0x7610, R32 ;  /* 0x00007610ff207816 */ /* 0x000fe20000000020 */
[----:B----4-:R-:W-:-:S05]  /*23090*/  @P1 IMAD.MOV.U32 R24, RZ, RZ, R13 ;  /* 0x000000ffff181224 */ /* 0x010fca00078e000d */
[----:B------:R0:W4:Y:S02]  /*230a0*/  @P1 LDG.E.U8 R32, desc[UR40][R24.64] ;  /* 0x0000002818201981 */ /* 0x000124000c1e1100 */
[----:B0-----:R-:W-:Y:S02]  /*230b0*/  @P1 IMAD.MOV.U32 R25, RZ, RZ, R12 ;  /* 0x000000ffff191224 */ /* 0x001fe400078e000c */
        /* <DEDUP_REMOVED lines=26> */
[----:B------:R-:W-:-:S02]  /*23260*/  @P1 IMAD.MOV.U32 R24, RZ, RZ, R0 ;  /* 0x000000ffff181224 */ /* 0x000fc400078e0000 */
[----:B------:R-:W0:Y:S01]  /*23270*/  S2R R0, SR_TID.X ;  /* 0x0000000000007919 */ /* 0x000e220000002100 */
[----:B------:R-:W-:Y:S01]  /*23280*/  PRMT R33, RZ, 0x7610, R33 ;  /* 0x00007610ff217816 */ /* 0x000fe20000000021 */
[----:B------:R-:W1:Y:S01]  /*23290*/  S2R R51, SR_TID.X ;  /* 0x0000000000337919 */ /* 0x000e620000002100 */
[----:B------:R-:W-:-:S04]  /*232a0*/  PRMT R34, RZ, 0x7610, R34 ;  /* 0x00007610ff227816 */ /* 0x000fc80000000022 */
[----:B------:R3:W4:Y:S01]  /*232b0*/  @P1 LDG.E.U8 R33, desc[UR40][R24.64] ;  /* 0x0000002818211981 */ /* 0x000722000c1e1100 */
[----:B0-----:R-:W-:-:S04]  /*232c0*/  LOP3.LUT R0, R0, 0x1f, RZ, 0xc0, !PT ;  /* 0x0000001f00007812 */ /* 0x001fc800078ec0ff */
[----:B------:R-:W-:Y:S02]  /*232d0*/  LOP3.LUT R13, R0, 0x20, RZ, 0xfc, !PT ;  /* 0x00000020000d7812 */ /* 0x000fe400078efcff */
[----:B-1----:R-:W-:Y:S01]  /*232e0*/  LOP3.LUT R0, R51, 0x1f, RZ, 0xc0, !PT ;  /* 0x0000001f33007812 */ /* 0x002fe200078ec0ff */
[----:B---3--:R-:W-:Y:S02]  /*232f0*/  @P1 IMAD.MOV.U32 R25, RZ, RZ, R15 ;  /* 0x000000ffff191224 */ /* 0x008fe400078e000f */
[----:B--2---:R-:W-:-:S05]  /*23300*/  @P1 IMAD.MOV.U32 R24, RZ, RZ, R14 ;  /* 0x000000ffff181224 */ /* 0x004fca00078e000e */
[----:B------:R-:W2:Y:S01]  /*23310*/  @P1 LDG.E.U8 R34, desc[UR40][R24.64] ;  /* 0x0000002818221981 */ /* 0x000ea2000c1e1100 */
[----:B------:R-:W-:Y:S06]  /*23320*/  BAR.SYNC.DEFER_BLOCKING 0x0 ;  /* 0x0000000000007b1d */ /* 0x000fec0000010000 */
[----:B----4-:R-:W-:Y:S04]  /*23330*/  STS.U8 [R0+UR4], R12 ;  /* 0x0000000c00007988 */ /* 0x010fe80008000004 */
[----:B------:R-:W-:Y:S04]  /*23340*/  STS.U8 [R0+UR4+0x20], R35 ;  /* 0x0000202300007988 */ /* 0x000fe80008000004 */
        /* <DEDUP_REMOVED lines=10> */
[----:B------:R0:W-:Y:S04]  /*233f0*/  STS.U8 [R0+UR4+0x660], R43 ;  /* 0x0006602b00007988 */ /* 0x0001e80008000004 */
[----:B------:R1:W-:Y:S04]  /*23400*/  STS.U8 [R0+UR4+0x640], R44 ;  /* 0x0006402c00007988 */ /* 0x0003e80008000004 */
[----:B------:R3:W-:Y:S04]  /*23410*/  STS.U8 [R0+UR4+0x620], R45 ;  /* 0x0006202d00007988 */ /* 0x0007e80008000004 */
[----:B------:R4:W-:Y:S04]  /*23420*/  STS.U8 [R0+UR4+0x600], R46 ;  /* 0x0006002e00007988 */ /* 0x0009e80008000004 */
[----:B------:R0:W-:Y:S04]  /*23430*/  STS.U8 [R0+UR4+0x800], R52 ;  /* 0x0008003400007988 */ /* 0x0001e80008000004 */
[----:B------:R-:W-:Y:S04]  /*23440*/  STS.U8 [R0+UR4+0x820], R53 ;  /* 0x0008203500007988 */ /* 0x000fe80008000004 */
[----:B------:R-:W-:Y:S04]  /*23450*/  STS.U8 [R0+UR4+0x840], R54 ;  /* 0x0008403600007988 */ /* 0x000fe80008000004 */
[----:B------:R-:W-:Y:S04]  /*23460*/  STS.U8 [R0+UR4+0x860], R55 ;  /* 0x0008603700007988 */ /* 0x000fe80008000004 */
[----:B------:R-:W-:Y:S04]  /*23470*/  STS.U8 [R0+UR4+0xa20], R60 ;  /* 0x000a203c00007988 */ /* 0x000fe80008000004 */
[----:B0-----:R-:W2:Y:S04]  /*23480*/  LDL.LU R43, [R1+0x360] ;  /* 0x00036000012b7983 */ /* 0x001ea80000300800 */
[----:B-1----:R-:W2:Y:S04]  /*23490*/  LDL.LU R44, [R1+0x35c] ;  /* 0x00035c00012c7983 */ /* 0x002ea80000300800 */
[----:B---3--:R-:W3:Y:S04]  /*234a0*/  LDL.LU R45, [R1+0x328] ;  /* 0x00032800012d7983 */ /* 0x008ee80000300800 */
[----:B------:R-:W-:Y:S04]  /*234b0*/  STS.U8 [R0+UR4+0xa00], R39 ;  /* 0x000a002700007988 */ /* 0x000fe80008000004 */
[----:B----4-:R-:W4:Y:S04]  /*234c0*/  LDL.LU R46, [R1+0x324] ;  /* 0x00032400012e7983 */ /* 0x010f280000300800 */
[----:B------:R0:W-:Y:S04]  /*234d0*/  STS.U8 [R0+UR4+0xa60], R47 ;  /* 0x000a602f00007988 */ /* 0x0001e80008000004 */
[----:B------:R-:W4:Y:S04]  /*234e0*/  LDL.LU R52, [R1+0x320] ;  /* 0x0003200001347983 */ /* 0x000f280000300800 */
[----:B------:R1:W-:Y:S04]  /*234f0*/  STS.U8 [R0+UR4+0xa40], R48 ;  /* 0x000a403000007988 */ /* 0x0003e80008000004 */
[----:B------:R1:W-:Y:S04]  /*23500*/  STS.U8 [R0+UR4+0xc40], R49 ;  /* 0x000c403100007988 */ /* 0x0003e80008000004 */
[----:B------:R1:W-:Y:S04]  /*23510*/  STS.U8 [R0+UR4+0xc60], R50 ;  /* 0x000c603200007988 */ /* 0x0003e80008000004 */
[----:B0-----:R-:W4:Y:S04]  /*23520*/  LDL.LU R47, [R1+0x31c] ;  /* 0x00031c00012f7983 */ /* 0x001f280000300800 */
[----:B-1----:R-:W4:Y:S04]  /*23530*/  LDL.LU R48, [R1+0x2e8] ;  /* 0x0002e80001307983 */ /* 0x002f280000300800 */
[----:B------:R-:W4:Y:S04]  /*23540*/  LDL.LU R49, [R1+0x2e4] ;  /* 0x0002e40001317983 */ /* 0x000f280000300800 */
[----:B------:R-:W4:Y:S01]  /*23550*/  LDL.LU R50, [R1+0x2e0] ;  /* 0x0002e00001327983 */ /* 0x000f220000300800 */
[----:B------:R-:W-:-:S02]  /*23560*/  ISETP.GE.AND P1, PT, R13, R2, PT ;  /* 0x000000020d00720c */ /* 0x000fc40003f26270 */
[----:B------:R-:W-:Y:S02]  /*23570*/  ISETP.GE.AND P0, PT, R0, R2, PT ;  /* 0x000000020000720c */ /* 0x000fe40003f06270 */
        /* <DEDUP_REMOVED lines=22> */
[----:B--2---:R0:W-:Y:S04]  /*236e0*/  STS.U8 [R0+UR4+0xc00], R43 ;  /* 0x000c002b00007988 */ /* 0x0041e80008000004 */
[----:B------:R1:W-:Y:S04]  /*236f0*/  STS.U8 [R0+UR4+0xc20], R44 ;  /* 0x000c202c00007988 */ /* 0x0003e80008000004 */
[----:B---3--:R2:W-:Y:S04]  /*23700*/  STS.U8 [R0+UR4+0xe60], R45 ;  /* 0x000e602d00007988 */ /* 0x0085e80008000004 */
[----:B----4-:R3:W-:Y:S04]  /*23710*/  STS.U8 [R0+UR4+0xe40], R46 ;  /* 0x000e402e00007988 */ /* 0x0107e80008000004 */
[----:B------:R4:W-:Y:S04]  /*23720*/  STS.U8 [R0+UR4+0xe20], R52 ;  /* 0x000e203400007988 */ /* 0x0009e80008000004 */
[----:B0-----:R-:W4:Y:S04]  /*23730*/  LDL.LU R43, [R1+0x3570] ;  /* 0x00357000012b7983 */ /* 0x001f280000300800 */
[----:B-1----:R-:W4:Y:S04]  /*23740*/  LDL.LU R44, [R1+0x356c] ;  /* 0x00356c00012c7983 */ /* 0x002f280000300800 */
[----:B--2---:R-:W2:Y:S04]  /*23750*/  LDL.LU R45, [R1+0x3568] ;  /* 0x00356800012d7983 */ /* 0x004ea80000300800 */
[----:B---3--:R-:W3:Y:S04]  /*23760*/  LDL.LU R46, [R1+0x3564] ;  /* 0x00356400012e7983 */ /* 0x008ee80000300800 */
[----:B----4-:R-:W4:Y:S04]  /*23770*/  LDL.LU R52, [R1+0x3560] ;  /* 0x0035600001347983 */ /* 0x010f280000300800 */
[----:B------:R0:W-:Y:S04]  /*23780*/  STS.U8 [R0+UR4+0xe00], R47 ;  /* 0x000e002f00007988 */ /* 0x0001e80008000004 */
[----:B------:R1:W-:Y:S04]  /*23790*/  STS.U8 [R0+UR4+0x1000], R48 ;  /* 0x0010003000007988 */ /* 0x0003e80008000004 */
[----:B------:R1:W-:Y:S04]  /*237a0*/  STS.U8 [R0+UR4+0x1020], R49 ;  /* 0x0010203100007988 */ /* 0x0003e80008000004 */
[----:B------:R1:W-:Y:S04]  /*237b0*/  STS.U8 [R0+UR4+0x1040], R50 ;  /* 0x0010403200007988 */ /* 0x0003e80008000004 */
[----:B0-----:R-:W2:Y:S04]  /*237c0*/  LDL.LU R47, [R1+0x355c] ;  /* 0x00355c00012f7983 */ /* 0x001ea80000300800 */
[----:B-1----:R-:W2:Y:S04]  /*237d0*/  LDL.LU R48, [R1+0x3558] ;  /* 0x0035580001307983 */ /* 0x002ea80000300800 */
[----:B------:R-:W2:Y:S04]  /*237e0*/  LDL.LU R49, [R1+0x3554] ;  /* 0x0035540001317983 */ /* 0x000ea80000300800 */
[----:B------:R-:W2:Y:S04]  /*237f0*/  LDL.LU R50, [R1+0x3550] ;  /* 0x0035500001327983 */ /* 0x000ea80000300800 */
        /* <DEDUP_REMOVED lines=9> */
[----:B0-----:R-:W3:Y:S04]  /*23890*/  LDL.LU R16, [R1+0x168] ;  /* 0x0001680001107983 */ /* 0x001ee80000300800 */
[----:B------:R-:W-:Y:S04]  /*238a0*/  STS.U8 [R0+UR4+0x1660], R56 ;  /* 0x0016603800007988 */ /* 0x000fe80008000004 */
[----:B-1----:R-:W4:Y:S04]  /*238b0*/  LDL.LU R15, [R1+0x164] ;  /* 0x00016400010f7983 */ /* 0x002f280000300800 */
[----:B------:R-:W-:Y:S04]  /*238c0*/  STS.U8 [R0+UR4+0x1640], R57 ;  /* 0x0016403900007988 */ /* 0x000fe80008000004 */
[----:B------:R-:W4:Y:S04]  /*238d0*/  LDL.LU R14, [R1+0x160] ;  /* 0x00016000010e7983 */ /* 0x000f280000300800 */
[----:B------:R-:W-:Y:S04]  /*238e0*/  STS.U8 [R0+UR4+0x1620], R58 ;  /* 0x0016203a00007988 */ /* 0x000fe80008000004 */
[----:B------:R-:W4:Y:S04]  /*238f0*/  LDL.LU R13, [R1+0x4d8] ;  /* 0x0004d800010d7983 */ /* 0x000f280000300800 */
[----:B------:R0:W-:Y:S04]  /*23900*/  STS.U8 [R0+UR4+0x1600], R59 ;  /* 0x0016003b00007988 */ /* 0x0001e80008000004 */
[----:B------:R-:W4:Y:S04]  /*23910*/  LDL.LU R12, [R1+0x4d4] ;  /* 0x0004d400010c7983 */ /* 0x000f280000300800 */
[----:B------:R1:W-:Y:S04]  /*23920*/  STS.U8 [R0+UR4+0x1800], R38 ;  /* 0x0018002600007988 */ /* 0x0003e80008000004 */
[----:B------:R0:W-:Y:S04]  /*23930*/  STS.U8 [R0+UR4+0x1820], R40 ;  /* 0x0018202800007988 */ /* 0x0001e80008000004 */
[----:B------:R1:W-:Y:S04]  /*23940*/  STS.U8 [R0+UR4+0x1840], R41 ;  /* 0x0018402900007988 */ /* 0x0003e80008000004 */
[----:B------:R1:W-:Y:S04]  /*23950*/  STS.U8 [R0+UR4+0x1860], R42 ;  /* 0x0018602a00007988 */ /* 0x0003e80008000004 */
[----:B0-----:R-:W4:Y:S04]  /*23960*/  LDL.LU R59, [R1+0x4d0] ;  /* 0x0004d000013b7983 */ /* 0x001f280000300800 */
[----:B-1----:R-:W4:Y:S04]  /*23970*/  LDL.LU R38, [R1+0x4cc] ;  /* 0x0004cc0001267983 */ /* 0x002f280000300800 */
        /* <DEDUP_REMOVED lines=18> */
[----:B------:R-:W4:Y:S01]  /*23aa0*/  LDL.LU R39, [R1+0x3d4] ;  /* 0x0003d40001277983 */ /* 0x000f220000300800 */
[----:B------:R-:W-:-:S04]  /*23ab0*/  LOP3.LUT R51, R51, 0x1f, RZ, 0xc0, !PT ;  /* 0x0000001f33337812 */ /* 0x000fc800078ec0ff */
[----:B------:R-:W-:Y:S01]  /*23ac0*/  LOP3.LUT R2, R51, 0x8, RZ, 0x3c, !PT ;  /* 0x0000000833027812 */ /* 0x000fe200078e3cff */
[----:B--2---:R0:W-:Y:S04]  /*23ad0*/  STS.U8 [R0+UR4+0x1c60], R50 ;  /* 0x001c603200007988 */ /* 0x0041e80008000004 */
[----:B------:R-:W-:Y:S04]  /*23ae0*/  STS.U8 [R0+UR4+0x1c00], R49 ;  /* 0x001c003100007988 */ /* 0x000fe80008000004 */
[----:B------:R-:W-:Y:S04]  /*23af0*/  STS.U8 [R0+UR4+0x1c20], R48 ;  /* 0x001c203000007988 */ /* 0x000fe80008000004 */
[----:B------:R1:W-:Y:S04]  /*23b00*/  STS.U8 [R0+UR4+0x1e60], R47 ;  /* 0x001e602f00007988 */ /* 0x0003e80008000004 */
[----:B0-----:R-:W2:Y:S04]  /*23b10*/  LDL.LU R50, [R1+0x3d0] ;  /* 0x0003d00001327983 */ /* 0x001ea80000300800 */
[----:B-1----:R-:W2:Y:S04]  /*23b20*/  LDL.LU R47, [R1+0x3cc] ;  /* 0x0003cc00012f7983 */ /* 0x002ea80000300800 */
[----:B------:R-:W2:Y:S04]  /*23b30*/  LDL.LU R48, [R1+0x398] ;  /* 0x0003980001307983 */ /* 0x000ea80000300800 */
[----:B------:R-:W2:Y:S04]  /*23b40*/  LDL.LU R49, [R1+0x394] ;  /* 0x0003940001317983 */ /* 0x000ea80000300800 */
[----:B------:R-:W2:Y:S04]  /*23b50*/  LDL.LU R51, [R1+0x390] ;  /* 0x0003900001337983 */ /* 0x000ea80000300800 */
[----:B---3--:R-:W-:Y:S04]  /*23b60*/  STS.U8 [R0+UR4+0x1e40], R16 ;  /* 0x001e401000007988 */ /* 0x008fe80008000004 */
[----:B----4-:R-:W-:Y:S04]  /*23b70*/  STS.U8 [R0+UR4+0x1e20], R15 ;  /* 0x001e200f00007988 */ /* 0x010fe80008000004 */
        /* <DEDUP_REMOVED lines=11> */
[----:B0-----:R-:W2:Y:S04]  /*23c30*/  LDL.LU R59, [R1+0x38c] ;  /* 0x00038c00013b7983 */ /* 0x001ea80000300800 */
[----:B-1----:R-:W2:Y:S04]  /*23c40*/  LDL.LU R38, [R1+0x358] ;  /* 0x0003580001267983 */ /* 0x002ea80000300800 */
[----:B------:R-:W-:Y:S04]  /*23c50*/  STS.U8 [R2+UR4+0x480], R56 ;  /* 0x0004803802007988 */ /* 0x000fe80008000004 */
[----:B---3--:R-:W3:Y:S04]  /*23c60*/  LDL.LU R40, [R1+0x354] ;  /* 0x0003540001287983 */ /* 0x008ee80000300800 */
[----:B------:R-:W-:Y:S04]  /*23c70*/  STS.U8 [R2+UR4+0x4a0], R57 ;  /* 0x0004a03902007988 */ /* 0x000fe80008000004 */
[----:B----4-:R-:W4:Y:S04]  /*23c80*/  LDL.LU R41, [R1+0x350] ;  /* 0x0003500001297983 */ /* 0x010f280000300800 */
[----:B------:R-:W-:Y:S04]  /*23c90*/  STS.U8 [R2+UR4+0x6e0], R58 ;  /* 0x0006e03a02007988 */ /* 0x000fe80008000004 */
[----:B------:R-:W4:Y:S04]  /*23ca0*/  LDL.LU R42, [R1+0x34c] ;  /* 0x00034c00012a7983 */ /* 0x000f280000300800 */
[----:B------:R0:W-:Y:S04]  /*23cb0*/  STS.U8 [R2+UR4+0x6c0], R53 ;  /* 0x0006c03502007988 */ /* 0x0001e80008000004 */
        /* <DEDUP_REMOVED lines=9> */
[----:B--2---:R0:W-:Y:S04]  /*23d50*/  STS.U8 [R2+UR4+0x8c0], R50 ;  /* 0x0008c03202007988 */ /* 0x0041e80008000004 */
[----:B------:R1:W-:Y:S04]  /*23d60*/  STS.U8 [R2+UR4+0x8e0], R47 ;  /* 0x0008e02f02007988 */ /* 0x0003e80008000004 */
[----:B------:R2:W-:Y:S04]  /*23d70*/  STS.U8 [R2+UR4+0xaa0], R48 ;  /* 0x000aa03002007988 */ /* 0x0005e80008000004 */
[----:B------:R1:W-:Y:S04]  /*23d80*/  STS.U8 [R2+UR4+0xa80], R49 ;  /* 0x000a803102007988 */ /* 0x0003e80008000004 */
[----:B------:R2:W-:Y:S04]  /*23d90*/  STS.U8 [R2+UR4+0xae0], R51 ;  /* 0x000ae03302007988 */ /* 0x0005e80008000004 */
[----:B0-----:R-:W4:Y:S04]  /*23da0*/  LDL.LU R50, [R1+0x2d4] ;  /* 0x0002d40001327983 */ /* 0x001f280000300800 */
[----:B-1----:R-:W4:Y:S04]  /*23db0*/  LDL.LU R47, [R1+0x2d0] ;  /* 0x0002d000012f7983 */ /* 0x002f280000300800 */
[----:B--2---:R-:W2:Y:S04]  /*23dc0*/  LDL.LU R48, [R1+0x2cc] ;  /* 0x0002cc0001307983 */ /* 0x004ea80000300800 */
[----:B------:R-:W2:Y:S04]  /*23dd0*/  LDL.LU R49, [R1+0x298] ;  /* 0x0002980001317983 */ /* 0x000ea80000300800 */
        /* <DEDUP_REMOVED lines=12> */
[----:B------:R0:W-:Y:S04]  /*23ea0*/  STS.U8 [R2+UR4+0xac0], R59 ;  /* 0x000ac03b02007988 */ /* 0x0001e80008000004 */
[----:B------:R1:W-:Y:S04]  /*23eb0*/  STS.U8 [R2+UR4+0xcc0], R38 ;  /* 0x000cc02602007988 */ /* 0x0003e80008000004 */
[----:B---3--:R3:W-:Y:S04]  /*23ec0*/  STS.U8 [R2+UR4+0xce0], R40 ;  /* 0x000ce02802007988 */ /* 0x0087e80008000004 */
[----:B----4-:R4:W-:Y:S04]  /*23ed0*/  STS.U8 [R2+UR4+0xc80], R41 ;  /* 0x000c802902007988 */ /* 0x0109e80008000004 */
[----:B------:R3:W-:Y:S04]  /*23ee0*/  STS.U8 [R2+UR4+0xca0], R42 ;  /* 0x000ca02a02007988 */ /* 0x0007e80008000004 */
[----:B0-----:R-:W2:Y:S04]  /*23ef0*/  LDL.LU R59, [R1+0x118] ;  /* 0x00011800013b7983 */ /* 0x001ea80000300800 */
[----:B-1----:R-:W2:Y:S04]  /*23f00*/  LDL.LU R38, [R1+0x114] ;  /* 0x0001140001267983 */ /* 0x002ea80000300800 */
[----:B---3--:R-:W3:Y:S04]  /*23f10*/  LDL.LU R40, [R1+0x110] ;  /* 0x0001100001287983 */ /* 0x008ee80000300800 */
[----:B----4-:R-:W4:Y:S04]  /*23f20*/  LDL.LU R41, [R1+0xfc] ;  /* 0x0000fc0001297983 */ /* 0x010f280000300800 */
        /* <DEDUP_REMOVED lines=11> */
[----:B------:R0:W-:Y:S04]  /*23fe0*/  STS.U8 [R2+UR4+0x10a0], R50 ;  /* 0x0010a03202007988 */ /* 0x0001e80008000004 */
[----:B------:R1:W-:Y:S04]  /*23ff0*/  STS.U8 [R2+UR4+0x10c0], R47 ;  /* 0x0010c02f02007988 */ /* 0x0003e80008000004 */
[----:B--2---:R2:W-:Y:S04]  /*24000*/  STS.U8 [R2+UR4+0x10e0], R48 ;  /* 0x0010e03002007988 */ /* 0x0045e80008000004 */
[----:B------:R1:W-:Y:S04]  /*24010*/  STS.U8 [R2+UR4+0x12a0], R49 ;  /* 0x0012a03102007988 */ /* 0x0003e80008000004 */
[----:B------:R2:W-:Y:S04]  /*24020*/  STS.U8 [R2+UR4+0x1280], R51 ;  /* 0x0012803302007988 */ /* 0x0005e80008000004 */
[----:B0-----:R-:W4:Y:S04]  /*24030*/  LDL.LU R50, [R1+0x4c8] ;  /* 0x0004c80001327983 */ /* 0x001f280000300800 */
[----:B-1----:R-:W4:Y:S04]  /*24040*/  LDL.LU R47, [R1+0x4c4] ;  /* 0x0004c400012f7983 */ /* 0x002f280000300800 */
[----:B--2---:R-:W2:Y:S04]  /*24050*/  LDL.LU R48, [R1+0x4c0] ;  /* 0x0004c00001307983 */ /* 0x004ea80000300800 */
[----:B------:R-:W2:Y:S04]  /*24060*/  LDL.LU R49, [R1+0x4bc] ;  /* 0x0004bc0001317983 */ /* 0x000ea80000300800 */
[----:B------:R-:W2:Y:S04]  /*24070*/  LDL.LU R51, [R1+0x488] ;  /* 0x0004880001337983 */ /* 0x000ea80000300800 */
        /* <DEDUP_REMOVED lines=10> */
[----:B------:R0:W-:Y:S04]  /*24120*/  STS.U8 [R2+UR4+0x1880], R58 ;  /* 0x0018803a02007988 */ /* 0x0001e80008000004 */
[----:B------:R0:W-:Y:S04]  /*24130*/  STS.U8 [R2+UR4+0x18a0], R59 ;  /* 0x0018a03b02007988 */ /* 0x0001e80008000004 */
[----:B------:R1:W-:Y:S04]  /*24140*/  STS.U8 [R2+UR4+0x18c0], R38 ;  /* 0x0018c02602007988 */ /* 0x0003e80008000004 */
[----:B---3--:R3:W-:Y:S04]  /*24150*/  STS.U8 [R2+UR4+0x18e0], R40 ;  /* 0x0018e02802007988 */ /* 0x0087e80008000004 */
[----:B0-----:R-:W2:Y:S04]  /*24160*/  LDL.LU R35, [R1+0x484] ;  /* 0x0004840001237983 */ /* 0x001ea80000300800 */
[----:B----4-:R0:W-:Y:S04]  /*24170*/  STS.U8 [R2+UR4+0x1aa0], R41 ;  /* 0x001aa02902007988 */ /* 0x0101e80008000004 */
[----:B------:R4:W-:Y:S04]  /*24180*/  STS.U8 [R2+UR4+0x1a80], R42 ;  /* 0x001a802a02007988 */ /* 0x0009e80008000004 */
[----:B-1----:R-:W2:Y:S04]  /*24190*/  LDL.LU R36, [R1+0x480] ;  /* 0x0004800001247983 */ /* 0x002ea80000300800 */
[----:B------:R-:W2:Y:S04]  /*241a0*/  LDL.LU R37, [R1+0x47c] ;  /* 0x00047c0001257983 */ /* 0x000ea80000300800 */
[----:B------:R-:W2:Y:S04]  /*241b0*/  LDL.LU R56, [R1+0x448] ;  /* 0x0004480001387983 */ /* 0x000ea80000300800 */
[----:B------:R-:W2:Y:S04]  /*241c0*/  LDL.LU R57, [R1+0x444] ;  /* 0x0004440001397983 */ /* 0x000ea80000300800 */
[----:B------:R-:W2:Y:S04]  /*241d0*/  LDL.LU R58, [R1+0x440] ;  /* 0x00044000013a7983 */ /* 0x000ea80000300800 */
[----:B------:R-:W2:Y:S04]  /*241e0*/  LDL.LU R59, [R1+0x43c] ;  /* 0x00043c00013b7983 */ /* 0x000ea80000300800 */
[----:B------:R-:W2:Y:S04]  /*241f0*/  LDL.LU R38, [R1+0x408] ;  /* 0x0004080001267983 */ /* 0x000ea80000300800 */
[----:B---3--:R-:W3:Y:S04]  /*24200*/  LDL.LU R40, [R1+0x404] ;  /* 0x0004040001287983 */ /* 0x008ee80000300800 */
[----:B0-----:R-:W3:Y:S04]  /*24210*/  LDL.LU R41, [R1+0x400] ;  /* 0x0004000001297983 */ /* 0x001ee80000300800 */
[----:B----4-:R-:W4:Y:S04]  /*24220*/  LDL.LU R42, [R1+0x3fc] ;  /* 0x0003fc00012a7983 */ /* 0x010f280000300800 */
[----:B------:R0:W-:Y:S02]  /*24230*/  STS.U8 [R2+UR4+0x1ae0], R39 ;  /* 0x001ae02702007988 */ /* 0x0001e40008000004 */
[----:B0-----:R-:W0:Y:S02]  /*24240*/  S2R R39, SR_TID.X ;  /* 0x0000000000277919 */ /* 0x001e240000002100 */
        /* <DEDUP_REMOVED lines=9> */
[----:B-1----:R-:W4:Y:S04]  /*242e0*/  LDL.LU R43, [R1+0x3c8] ;  /* 0x0003c800012b7983 */ /* 0x002f280000300800 */
[----:B------:R-:W4:Y:S04]  /*242f0*/  LDL.LU R44, [R1+0x3c4] ;  /* 0x0003c400012c7983 */ /* 0x000f280000300800 */
[----:B------:R-:W4:Y:S04]  /*24300*/  LDL.LU R45, [R1+0x3c0] ;  /* 0x0003c000012d7983 */ /* 0x000f280000300800 */
[----:B------:R-:W4:Y:S01]  /*24310*/  LDL.LU R46, [R1+0x3bc] ;  /* 0x0003bc00012e7983 */ /* 0x000f220000300800 */
[----:B0-----:R-:W-:-:S04]  /*24320*/  LOP3.LUT R39, R39, 0x1f, RZ, 0xc0, !PT ;  /* 0x0000001f27277812 */ /* 0x001fc800078ec0ff */
[----:B------:R-:W-:-:S05]  /*24330*/  LOP3.LUT R39, R39, 0x10, RZ, 0x3c, !PT ;  /* 0x0000001027277812 */ /* 0x000fca00078e3cff */
        /* <DEDUP_REMOVED lines=19> */
[----:B------:R-:W2:Y:S04]  /*24470*/  LDL.LU R55, [R1+0x2c0] ;  /* 0x0002c00001377983 */ /* 0x000ea80000300800 */
[----:B------:R1:W-:Y:S04]  /*24480*/  STS.U8 [R39+UR4+0x300], R35 ;  /* 0x0003002327007988 */ /* 0x0003e80008000004 */
        /* <DEDUP_REMOVED lines=8> */
[----:B------:R-:W2:Y:S04]  /*24510*/  LDL.LU R56, [R1+0x352c] ;  /* 0x00352c0001387983 */ /* 0x000ea80000300800 */
[----:B---3--:R-:W3:Y:S04]  /*24520*/  LDL.LU R57, [R1+0x3528] ;  /* 0x0035280001397983 */ /* 0x008ee80000300800 */
[----:B------:R0:W-:Y:S04]  /*24530*/  STS.U8 [R39+UR4+0x500], R58 ;  /* 0x0005003a27007988 */ /* 0x0001e80008000004 */
[----:B------:R1:W-:Y:S04]  /*24540*/  STS.U8 [R39+UR4+0x520], R59 ;  /* 0x0005203b27007988 */ /* 0x0003e80008000004 */
[----:B------:R0:W-:Y:S04]  /*24550*/  STS.U8 [R39+UR4+0x760], R38 ;  /* 0x0007602627007988 */ /* 0x0001e80008000004 */
[----:B------:R0:W-:Y:S04]  /*24560*/  STS.U8 [R39+UR4+0x740], R40 ;  /* 0x0007402827007988 */ /* 0x0001e80008000004 */
[----:B------:R1:W-:Y:S04]  /*24570*/  STS.U8 [R39+UR4+0x720], R41 ;  /* 0x0007202927007988 */ /* 0x0003e80008000004 */
[----:B----4-:R4:W-:Y:S04]  /*24580*/  STS.U8 [R39+UR4+0x700], R42 ;  /* 0x0007002a27007988 */ /* 0x0109e80008000004 */
[----:B0-----:R-:W3:Y:S04]  /*24590*/  LDL.LU R58, [R1+0x3524] ;  /* 0x00352400013a7983 */ /* 0x001ee80000300800 */
[----:B-1----:R-:W3:Y:S04]  /*245a0*/  LDL.LU R59, [R1+0x3520] ;  /* 0x00352000013b7983 */ /* 0x002ee80000300800 */
[----:B------:R-:W3:Y:S04]  /*245b0*/  LDL.LU R38, [R1+0x351c] ;  /* 0x00351c0001267983 */ /* 0x000ee80000300800 */
[----:B------:R-:W3:Y:S04]  /*245c0*/  LDL.LU R40, [R1+0x3518] ;  /* 0x0035180001287983 */ /* 0x000ee80000300800 */
[----:B------:R-:W3:Y:S04]  /*245d0*/  LDL.LU R41, [R1+0x3514] ;  /* 0x0035140001297983 */ /* 0x000ee80000300800 */
[----:B----4-:R-:W4:Y:S04]  /*245e0*/  LDL.LU R42, [R1+0x3510] ;  /* 0x00351000012a7983 */ /* 0x010f280000300800 */
        /* <DEDUP_REMOVED lines=8> */
[----:B------:R0:W-:Y:S04]  /*24670*/  STS.U8 [R39+UR4+0xb20], R47 ;  /* 0x000b202f27007988 */ /* 0x0001e80008000004 */
[----:B------:R1:W-:Y:S04]  /*24680*/  STS.U8 [R39+UR4+0xb00], R48 ;  /* 0x000b003027007988 */ /* 0x0003e80008000004 */
[----:B--2---:R2:W-:Y:S04]  /*24690*/  STS.U8 [R39+UR4+0xb60], R49 ;  /* 0x000b603127007988 */ /* 0x0045e80008000004 */
[----:B------:R2:W-:Y:S04]  /*246a0*/  STS.U8 [R39+UR4+0xb40], R51 ;  /* 0x000b403327007988 */ /* 0x0005e80008000004 */
[----:B0-----:R-:W4:Y:S04]  /*246b0*/  LDL.LU R47, [R1+0x34fc] ;  /* 0x0034fc00012f7983 */ /* 0x001f280000300800 */
[----:B-1----:R-:W4:Y:S04]  /*246c0*/  LDL.LU R48, [R1+0x34f8] ;  /* 0x0034f80001307983 */ /* 0x002f280000300800 */
[----:B--2---:R-:W2:Y:S04]  /*246d0*/  LDL.LU R49, [R1+0x34f4] ;  /* 0x0034f40001317983 */ /* 0x004ea80000300800 */
[----:B------:R-:W2:Y:S04]  /*246e0*/  LDL.LU R51, [R1+0x34f0] ;  /* 0x0034f00001337983 */ /* 0x000ea80000300800 */
[----:B------:R0:W-:Y:S04]  /*246f0*/  STS.U8 [R39+UR4+0xd60], R16 ;  /* 0x000d601027007988 */ /* 0x0001e80008000004 */
[----:B------:R1:W-:Y:S04]  /*24700*/  STS.U8 [R39+UR4+0xd00], R15 ;  /* 0x000d000f27007988 */ /* 0x0003e80008000004 */
[----:B------:R0:W-:Y:S04]  /*24710*/  STS.U8 [R39+UR4+0xd20], R14 ;  /* 0x000d200e27007988 */ /* 0x0001e80008000004 */
[----:B------:R0:W-:Y:S04]  /*24720*/  STS.U8 [R39+UR4+0xf60], R13 ;  /* 0x000f600d27007988 */ /* 0x0001e80008000004 */
[----:B------:R1:W-:Y:S04]  /*24730*/  STS.U8 [R39+UR4+0xf40], R12 ;  /* 0x000f400c27007988 */ /* 0x0003e80008000004 */
[----:B------:R-:W-:Y:S04]  /*24740*/  STS.U8 [R39+UR4+0xf20], R60 ;  /* 0x000f203c27007988 */ /* 0x000fe80008000004 */
[----:B0-----:R-:W2:Y:S04]  /*24750*/  LDL.LU R16, [R1+0x4b8] ;  /* 0x0004b80001107983 */ /* 0x001ea80000300800 */
[----:B-1----:R-:W2:Y:S04]  /*24760*/  LDL.LU R15, [R1+0x4b4] ;  /* 0x0004b400010f7983 */ /* 0x002ea80000300800 */
[----:B------:R-:W2:Y:S04]  /*24770*/  LDL.LU R14, [R1+0x4b0] ;  /* 0x0004b000010e7983 */ /* 0x000ea80000300800 */
[----:B------:R-:W2:Y:S04]  /*24780*/  LDL.LU R13, [R1+0x4ac] ;  /* 0x0004ac00010d7983 */ /* 0x000ea80000300800 */
[----:B------:R-:W2:Y:S04]  /*24790*/  LDL.LU R12, [R1+0x478] ;  /* 0x00047800010c7983 */ /* 0x000ea80000300800 */
[----:B------:R-:W-:Y:S04]  /*247a0*/  STS.U8 [R39+UR4+0xf00], R52 ;  /* 0x000f003427007988 */ /* 0x000fe80008000004 */
[----:B------:R-:W-:Y:S04]  /*247b0*/  STS.U8 [R39+UR4+0x1100], R53 ;  /* 0x0011003527007988 */ /* 0x000fe80008000004 */
[----:B------:R-:W-:Y:S04]  /*247c0*/  STS.U8 [R39+UR4+0x1120], R54 ;  /* 0x0011203627007988 */ /* 0x000fe80008000004 */
[----:B------:R-:W-:Y:S04]  /*247d0*/  STS.U8 [R39+UR4+0x1140], R55 ;  /* 0x0011403727007988 */ /* 0x000fe80008000004 */
[----:B------:R-:W-:Y:S04]  /*247e0*/  STS.U8 [R39+UR4+0x1160], R50 ;  /* 0x0011603227007988 */ /* 0x000fe80008000004 */
[----:B---3--:R0:W-:Y:S04]  /*247f0*/  STS.U8 [R39+UR4+0x1700], R38 ;  /* 0x0017002627007988 */ /* 0x0081e80008000004 */
[----:B0-----:R-:W3:Y:S04]  /*24800*/  LDL.LU R38, [R1+0x474] ;  /* 0x0004740001267983 */ /* 0x001ee80000300800 */
[----:B------:R-:W3:Y:S04]  /*24810*/  LDL.LU R60, [R1+0x470] ;  /* 0x00047000013c7983 */ /* 0x000ee80000300800 */
[----:B------:R-:W3:Y:S04]  /*24820*/  LDL.LU R52, [R1+0x46c] ;  /* 0x00046c0001347983 */ /* 0x000ee80000300800 */
[----:B------:R-:W3:Y:S04]  /*24830*/  LDL.LU R53, [R1+0x438] ;  /* 0x0004380001357983 */ /* 0x000ee80000300800 */
[----:B------:R-:W3:Y:S04]  /*24840*/  LDL.LU R54, [R1+0x434] ;  /* 0x0004340001367983 */ /* 0x000ee80000300800 */
[----:B------:R-:W3:Y:S04]  /*24850*/  LDL.LU R55, [R1+0x430] ;  /* 0x0004300001377983 */ /* 0x000ee80000300800 */
[----:B------:R-:W3:Y:S04]  /*24860*/  LDL.LU R50, [R1+0x42c] ;  /* 0x00042c0001327983 */ /* 0x000ee80000300800 */
[----:B------:R-:W-:Y:S04]  /*24870*/  STS.U8 [R39+UR4+0x1720], R40 ;  /* 0x0017202827007988 */ /* 0x000fe80008000004 */
[----:B------:R-:W-:Y:S04]  /*24880*/  STS.U8 [R39+UR4+0x1740], R41 ;  /* 0x0017402927007988 */ /* 0x000fe80008000004 */
[----:B----4-:R-:W-:Y:S04]  /*24890*/  STS.U8 [R39+UR4+0x1760], R42 ;  /* 0x0017602a27007988 */ /* 0x010fe80008000004 */
[----:B------:R-:W-:Y:S04]  /*248a0*/  STS.U8 [R39+UR4+0x1500], R44 ;  /* 0x0015002c27007988 */ /* 0x000fe80008000004 */
[----:B------:R-:W-:Y:S04]  /*248b0*/  STS.U8 [R39+UR4+0x1540], R46 ;  /* 0x0015402e27007988 */ /* 0x000fe80008000004 */
[----:B------:R-:W-:Y:S04]  /*248c0*/  STS.U8 [R39+UR4+0x1560], R45 ;  /* 0x0015602d27007988 */ /* 0x000fe80008000004 */
[----:B------:R-:W-:Y:S04]  /*248d0*/  STS.U8 [R39+UR4+0x1520], R43 ;  /* 0x0015202b27007988 */ /* 0x000fe80008000004 */
[----:B------:R-:W-:Y:S04]  /*248e0*/  STS.U8 [R39+UR4+0x1340], R47 ;  /* 0x0013402f27007988 */ /* 0x000fe80008000004 */
        /* <DEDUP_REMOVED lines=13> */
[----:B------:R-:W2:Y:S01]  /*249c0*/  LDL.LU R43, [R1+0x370] ;  /* 0x00037000012b7983 */ /* 0x000ea20000300800 */
[----:B------:R-:W-:-:S03]  /*249d0*/  LOP3.LUT R0, R0, 0x18, RZ, 0x3c, !PT ;  /* 0x0000001800007812 */ /* 0x000fc600078e3cff */
[----:B------:R0:W-:Y:S04]  /*249e0*/  STS.U8 [R39+UR4+0xd40], R2 ;  /* 0x000d400227007988 */ /* 0x0001e80008000004 */
[----:B------:R-:W-:Y:S04]  /*249f0*/  STS.U8 [R39+UR4+0x1900], R59 ;  /* 0x0019003b27007988 */ /* 0x000fe80008000004 */
[----:B------:R-:W-:Y:S04]  /*24a00*/  STS.U8 [R39+UR4+0x1920], R58 ;  /* 0x0019203a27007988 */ /* 0x000fe80008000004 */
[----:B------:R-:W-:Y:S04]  /*24a10*/  STS.U8 [R39+UR4+0x1940], R57 ;  /* 0x0019403927007988 */ /* 0x000fe80008000004 */
[----:B------:R-:W-:Y:S04]  /*24a20*/  STS.U8 [R39+UR4+0x1960], R56 ;  /* 0x0019603827007988 */ /* 0x000fe80008000004 */
[----:B------:R-:W-:Y:S04]  /*24a30*/  STS.U8 [R39+UR4+0x1b20], R37 ;  /* 0x001b202527007988 */ /* 0x000fe80008000004 */
[----:B------:R-:W-:Y:S04]  /*24a40*/  STS.U8 [R39+UR4+0x1b00], R36 ;  /* 0x001b002427007988 */ /* 0x000fe80008000004 */
[----:B------:R-:W-:Y:S04]  /*24a50*/  STS.U8 [R39+UR4+0x1b60], R35 ;  /* 0x001b602327007988 */ /* 0x000fe80008000004 */
[----:B0-----:R-:W2:Y:S04]  /*24a60*/  LDL.LU R2, [R1+0x338] ;  /* 0x0003380001027983 */ /* 0x001ea80000300800 */
        /* <DEDUP_REMOVED lines=11> */
[----:B------:R1:W-:Y:S04]  /*24b20*/  STS.U8 [R0+UR4+0x1a0], R15 ;  /* 0x0001a00f00007988 */ /* 0x0003e80008000004 */
[----:B------:R0:W-:Y:S04]  /*24b30*/  STS.U8 [R0+UR4+0x1c0], R14 ;  /* 0x0001c00e00007988 */ /* 0x0001e80008000004 */
[----:B------:R0:W-:Y:S04]  /*24b40*/  STS.U8 [R0+UR4+0x1e0], R13 ;  /* 0x0001e00d00007988 */ /* 0x0001e80008000004 */
[----:B------:R0:W-:Y:S04]  /*24b50*/  STS.U8 [R0+UR4+0x3a0], R12 ;  /* 0x0003a00c00007988 */ /* 0x0001e80008000004 */
[----:B---3--:R3:W-:Y:S04]  /*24b60*/  STS.U8 [R0+UR4+0x380], R38 ;  /* 0x0003802600007988 */ /* 0x0087e80008000004 */
        /* <DEDUP_REMOVED lines=11> */
[----:B------:R1:W-:Y:S04]  /*24c20*/  STS.U8 [R0+UR4+0x5a0], R50 ;  /* 0x0005a03200007988 */ /* 0x0003e80008000004 */
[----:B0-----:R-:W3:Y:S04]  /*24c30*/  LDL.LU R60, [R1+0x34d4] ;  /* 0x0034d400013c7983 */ /* 0x001ee80000300800 */
[----:B-1----:R-:W3:Y:S04]  /*24c40*/  LDL.LU R52, [R1+0x34d0] ;  /* 0x0034d00001347983 */ /* 0x002ee80000300800 */
[----:B------:R-:W3:Y:S04]  /*24c50*/  LDL.LU R53, [R1+0x34cc] ;  /* 0x0034cc0001357983 */ /* 0x000ee80000300800 */
[----:B------:R-:W3:Y:S04]  /*24c60*/  LDL.LU R54, [R1+0x34c8] ;  /* 0x0034c80001367983 */ /* 0x000ee80000300800 */
[----:B------:R-:W3:Y:S04]  /*24c70*/  LDL.LU R55, [R1+0x34c4] ;  /* 0x0034c40001377983 */ /* 0x000ee80000300800 */
[----:B------:R-:W3:Y:S04]  /*24c80*/  LDL.LU R50, [R1+0x34c0] ;  /* 0x0034c00001327983 */ /* 0x000ee80000300800 */
[----:B----4-:R0:W-:Y:S04]  /*24c90*/  STS.U8 [R0+UR4+0x7e0], R51 ;  /* 0x0007e03300007988 */ /* 0x0101e80008000004 */
[----:B------:R1:W-:Y:S04]  /*24ca0*/  STS.U8 [R0+UR4+0x7c0], R49 ;  /* 0x0007c03100007988 */ /* 0x0003e80008000004 */
[----:B--2---:R2:W-:Y:S04]  /*24cb0*/  STS.U8 [R0+UR4+0x7a0], R48 ;  /* 0x0007a03000007988 */ /* 0x0045e80008000004 */
[----:B------:R4:W-:Y:S04]  /*24cc0*/  STS.U8 [R0+UR4+0x780], R47 ;  /* 0x0007802f00007988 */ /* 0x0009e80008000004 */
[----:B------:R1:W-:Y:S04]  /*24cd0*/  STS.U8 [R0+UR4+0x980], R46 ;  /* 0x0009802e00007988 */ /* 0x0003e80008000004 */
[----:B------:R2:W-:Y:S04]  /*24ce0*/  STS.U8 [R0+UR4+0x9a0], R45 ;  /* 0x0009a02d00007988 */ /* 0x0005e80008000004 */
[----:B0-----:R-:W3:Y:S04]  /*24cf0*/  LDL.LU R51, [R1+0x34bc] ;  /* 0x0034bc0001337983 */ /* 0x001ee80000300800 */
[----:B-1----:R-:W3:Y:S04]  /*24d00*/  LDL.LU R49, [R1+0x34b8] ;  /* 0x0034b80001317983 */ /* 0x002ee80000300800 */
[----:B--2---:R-:W2:Y:S04]  /*24d10*/  LDL.LU R48, [R1+0x34b4] ;  /* 0x0034b40001307983 */ /* 0x004ea80000300800 */
[----:B----4-:R-:W4:Y:S04]  /*24d20*/  LDL.LU R47, [R1+0x34b0] ;  /* 0x0034b000012f7983 */ /* 0x010f280000300800 */
[----:B------:R-:W2:Y:S04]  /*24d30*/  LDL.LU R46, [R1+0x34ac] ;  /* 0x0034ac00012e7983 */ /* 0x000ea80000300800 */
        /* <DEDUP_REMOVED lines=11> */
[----:B------:R-:W-:Y:S04]  /*24df0*/  STS.U8 [R0+UR4+0xbc0], R3 ;  /* 0x000bc00300007988 */ /* 0x000fe80008000004 */
[----:B------:R-:W-:Y:S04]  /*24e00*/  STS.U8 [R0+UR4+0xdc0], R2 ;  /* 0x000dc00200007988 */ /* 0x000fe80008000004 */
[----:B--2---:R0:W-:Y:S04]  /*24e10*/  STS.U8 [R0+UR4+0xde0], R43 ;  /* 0x000de02b00007988 */ /* 0x0041e80008000004 */
[----:B------:R1:W-:Y:S04]  /*24e20*/  STS.U8 [R0+UR4+0xd80], R42 ;  /* 0x000d802a00007988 */ /* 0x0003e80008000004 */
[----:B------:R2:W-:Y:S04]  /*24e30*/  STS.U8 [R0+UR4+0xda0], R41 ;  /* 0x000da02900007988 */ /* 0x0005e80008000004 */
[----:B------:R0:W-:Y:S04]  /*24e40*/  STS.U8 [R0+UR4+0xfe0], R40 ;  /* 0x000fe02800007988 */ /* 0x0001e80008000004 */
[----:B------:R1:W-:Y:S04]  /*24e50*/  STS.U8 [R0+UR4+0xfc0], R44 ;  /* 0x000fc02c00007988 */ /* 0x0003e80008000004 */
[----:B------:R2:W-:Y:S04]  /*24e60*/  STS.U8 [R0+UR4+0xfa0], R45 ;  /* 0x000fa02d00007988 */ /* 0x0005e80008000004 */
[----:B0-----:R-:W3:Y:S04]  /*24e70*/  LDL.LU R43, [R1+0x3490] ;  /* 0x00349000012b7983 */ /* 0x001ee80000300800 */
[----:B-1----:R-:W3:Y:S04]  /*24e80*/  LDL.LU R42, [R1+0x348c] ;  /* 0x00348c00012a7983 */ /* 0x002ee80000300800 */
[----:B--2---:R-:W2:Y:S04]  /*24e90*/  LDL.LU R41, [R1+0x3488] ;  /* 0x0034880001297983 */ /* 0x004ea80000300800 */
[----:B------:R-:W2:Y:S04]  /*24ea0*/  LDL.LU R40, [R1+0x3484] ;  /* 0x0034840001287983 */ /* 0x000ea80000300800 */
[----:B------:R-:W2:Y:S04]  /*24eb0*/  LDL.LU R44, [R1+0x3480] ;  /* 0x00348000012c7983 */ /* 0x000ea80000300800 */
[----:B------:R-:W2:Y:S04]  /*24ec0*/  LDL.LU R45, [R1+0x347c] ;  /* 0x00347c00012d7983 */ /* 0x000ea80000300800 */
[----:B------:R0:W-:Y:S04]  /*24ed0*/  STS.U8 [R0+UR4+0xf80], R46 ;  /* 0x000f802e00007988 */ /* 0x0001e80008000004 */
[----:B----4-:R1:W-:Y:S04]  /*24ee0*/  STS.U8 [R0+UR4+0x1180], R47 ;  /* 0x0011802f00007988 */ /* 0x0103e80008000004 */
[----:B------:R4:W-:Y:S04]  /*24ef0*/  STS.U8 [R0+UR4+0x11a0], R48 ;  /* 0x0011a03000007988 */ /* 0x0009e80008000004 */
[----:B---3--:R3:W-:Y:S04]  /*24f00*/  STS.U8 [R0+UR4+0x11c0], R49 ;  /* 0x0011c03100007988 */ /* 0x0087e80008000004 */
[----:B------:R1:W-:Y:S04]  /*24f10*/  STS.U8 [R0+UR4+0x11e0], R51 ;  /* 0x0011e03300007988 */ /* 0x0003e80008000004 */
[----:B------:R3:W-:Y:S04]  /*24f20*/  STS.U8 [R0+UR4+0x13a0], R50 ;  /* 0x0013a03200007988 */ /* 0x0007e80008000004 */
[----:B0-----:R-:W2:Y:S04]  /*24f30*/  LDL.LU R46, [R1+0x3478] ;  /* 0x00347800012e7983 */ /* 0x001ea80000300800 */
[----:B-1----:R-:W2:Y:S04]  /*24f40*/  LDL.LU R47, [R1+0x3474] ;  /* 0x00347400012f7983 */ /* 0x002ea80000300800 */
[----:B----4-:R-:W4:Y:S04]  /*24f50*/  LDL.LU R48, [R1+0x3470] ;  /* 0x0034700001307983 */ /* 0x010f280000300800 */
[----:B---3--:R-:W3:Y:S04]  /*24f60*/  LDL.LU R49, [R1+0x346c] ;  /* 0x00346c0001317983 */ /* 0x008ee80000300800 */
[----:B------:R-:W2:Y:S04]  /*24f70*/  LDL.LU R51, [R1+0x3468] ;  /* 0x0034680001337983 */ /* 0x000ea80000300800 */
[----:B------:R-:W2:Y:S04]  /*24f80*/  LDL.LU R50, [R1+0x3464] ;  /* 0x0034640001327983 */ /* 0x000ea80000300800 */
[----:B------:R0:W-:Y:S04]  /*24f90*/  STS.U8 [R0+UR4+0x1380], R55 ;  /* 0x0013803700007988 */ /* 0x0001e80008000004 */
[----:B------:R1:W-:Y:S04]  /*24fa0*/  STS.U8 [R0+UR4+0x13e0], R54 ;  /* 0x0013e03600007988 */ /* 0x0003e80008000004 */
[----:B------:R1:W-:Y:S04]  /*24fb0*/  STS.U8 [R0+UR4+0x13c0], R53 ;  /* 0x0013c03500007988 */ /* 0x0003e80008000004 */
[----:B------:R1:W-:Y:S04]  /*24fc0*/  STS.U8 [R0+UR4+0x15c0], R52 ;  /* 0x0015c03400007988 */ /* 0x0003e80008000004 */
[----:B0-----:R-:W2:Y:S04]  /*24fd0*/  LDL.LU R55, [R1+0x3460] ;  /* 0x0034600001377983 */ /* 0x001ea80000300800 */
[----:B-1----:R-:W2:Y:S04]  /*24fe0*/  LDL.LU R54, [R1+0x345c] ;  /* 0x00345c0001367983 */ /* 0x002ea80000300800 */
[----:B------:R-:W2:Y:S04]  /*24ff0*/  LDL.LU R53, [R1+0x3458] ;  /* 0x0034580001357983 */ /* 0x000ea80000300800 */
[----:B------:R-:W3:Y:S04]  /*25000*/  LDL.LU R52, [R1+0x3454] ;  /* 0x0034540001347983 */ /* 0x000ee80000300800 */
[----:B------:R-:W3:Y:S04]  /*25010*/  LDL R3, [R1+0x20d4] ;  /* 0x0020d40001037983 */ /* 0x000ee80000100800 */
[----:B------:R-:W3:Y:S04]  /*25020*/  LDL R2, [R1+0x20f8] ;  /* 0x0020f80001027983 */ /* 0x000ee80000100800 */
[----:B------:R0:W-:Y:S04]  /*25030*/  STS.U8 [R0+UR4+0x15e0], R60 ;  /* 0x0015e03c00007988 */ /* 0x0001e80008000004 */
        /* <DEDUP_REMOVED lines=21> */
[----:B------:R1:W-:Y:S01]  /*25190*/  STS.U8 [R0+UR4+0x1f80], R34 ;  /* 0x001f802200007988 */ /* 0x0003e20008000004 */
[----:B------:R-:W-:Y:S06]  /*251a0*/  BAR.SYNC.DEFER_BLOCKING 0x0 ;  /* 0x0000000000007b1d */ /* 0x000fec0000010000 */
[----:B0-----:R-:W4:Y:S04]  /*251b0*/  LDL R60, [R1+0x20c4] ;  /* 0x0020c400013c7983 */ /* 0x001f280000100800 */
[----:B-1----:R-:W4:Y:S04]  /*251c0*/  LDL R38, [R1+0x20f0] ;  /* 0x0020f00001267983 */ /* 0x002f280000100800 */
[----:B------:R-:W4:Y:S01]  /*251d0*/  LDL.LU R0, [R1+0x3450] ;  /* 0x0034500001007983 */ /* 0x000f220000300800 */
[----:B--2---:R-:W-:-:S06]  /*251e0*/  PRMT R53, RZ, 0x7610, R53 ;  /* 0x00007610ff357816 */ /* 0x004fcc0000000035 */
[----:B---3--:R4:W2:Y:S01]  /*251f0*/  @!P1 LDG.E.U8 R53, desc[UR40][R2.64] ;  /* 0x0000002802359981 */ /* 0x0088a2000c1e1100 */
[----:B------:R-:W-:Y:S01]  /*25200*/  PRMT R52, RZ, 0x7610, R52 ;  /* 0x00007610ff347816 */ /* 0x000fe20000000034 */
[----:B----4-:R-:W-:Y:S02]  /*25210*/  @!P0 IMAD.MOV.U32 R3, RZ, RZ, R60 ;  /* 0x000000ffff038224 */ /* 0x010fe400078e003c */
[----:B------:R-:W-:-:S05]  /*25220*/  @!P0 IMAD.MOV.U32 R2, RZ, RZ, R38 ;  /* 0x000000ffff028224 */ /* 0x000fca00078e0026 */
[----:B------:R0:W3:Y:S04]  /*25230*/  @!P0 LDG.E.U8 R52, desc[UR40][R2.64] ;  /* 0x0000002802348981 */ /* 0x0000e8000c1e1100 */
[----:B--2---:R-:W-:Y:S04]  /*25240*/  STL [R1+0x30f8], R53 ;  /* 0x0030f83501007387 */ /* 0x004fe80000100800 */
[----:B------:R-:W2:Y:S04]  /*25250*/  LDL.LU R38, [R1+0x1eb8] ;  /* 0x001eb80001267983 */ /* 0x000ea80000300800 */
[----:B------:R-:W4:Y:S04]  /*25260*/  LDL.LU R60, [R1+0x20c8] ;  /* 0x0020c800013c7983 */ /* 0x000f280000300800 */
[----:B------:R-:W0:Y:S04]  /*25270*/  LDL R2, [R1+0x20e0] ;  /* 0x0020e00001027983 */ /* 0x000e280000100800 */
[----:B------:R-:W0:Y:S01]  /*25280*/  LDL R3, [R1+0x20fc] ;  /* 0x0020fc0001037983 */ /* 0x000e220000100800 */
[----:B------:R-:W-:-:S02]  /*25290*/  PRMT R54, RZ, 0x7610, R54 ;  /* 0x00007610ff367816 */ /* 0x000fc40000000036 */
[----:B0-----:R-:W-:-:S04]  /*252a0*/  @!P0 LOP3.LUT R3, R3, R2, RZ, 0x3c, !PT ;  /* 0x0000000203038212 */ /* 0x001fc800078e3cff */
[----:B------:R-:W-:-:S04]  /*252b0*/  @!P0 LOP3.LUT R2, R3, R2, RZ, 0x3c, !PT ;  /* 0x0000000203028212 */ /* 0x000fc800078e3cff */
[----:B------:R-:W-:-:S05]  /*252c0*/  @!P0 LOP3.LUT R3, R3, R2, RZ, 0x3c, !PT ;  /* 0x0000000203038212 */ /* 0x000fca00078e3cff */
[----:B------:R-:W2:Y:S04]  /*252d0*/  @!P0 LDG.E.U8 R54, desc[UR40][R2.64] ;  /* 0x0000002802368981 */ /* 0x000ea8000c1e1100 */
[----:B---3--:R-:W-:Y:S04]  /*252e0*/  STL [R1+0x30fc], R52 ;  /* 0x0030fc3401007387 */ /* 0x008fe80000100800 */
[----:B--2---:R0:W-:Y:S04]  /*252f0*/  STL [R1+0x4f4], R54 ;  /* 0x0004f43601007387 */ /* 0x0041e80000100800 */
[----:B0-----:R-:W2:Y:S04]  /*25300*/  LDL.LU R54, [R1+0x344c] ;  /* 0x00344c0001367983 */ /* 0x001ea80000300800 */
[----:B------:R-:W3:Y:S04]  /*25310*/  LDL R2, [R1+0x20ec] ;  /* 0x0020ec0001027983 */ /* 0x000ee80000100800 */
[----:B------:R-:W3:Y:S01]  /*25320*/  LDL R3, [R1+0x2100] ;  /* 0x0021000001037983 */ /* 0x000ee20000100800 */
[----:B------:R-:W-:-:S02]  /*25330*/  PRMT R0, RZ, 0x7610, R0 ;  /* 0x00007610ff007816 */ /* 0x000fc40000000000 */
[----:B---3--:R-:W-:-:S04]  /*25340*/  @!P1 LOP3.LUT R3, R3, R2, RZ, 0x3c, !PT ;  /* 0x0000000203039212 */ /* 0x008fc800078e3cff */
[----:B------:R-:W-:-:S04]  /*25350*/  @!P1 LOP3.LUT R2, R3, R2, RZ, 0x3c, !PT ;  /* 0x0000000203029212 */ /* 0x000fc800078e3cff */
[----:B------:R-:W-:-:S05]  /*25360*/  @!P1 LOP3.LUT R3, R3, R2, RZ, 0x3c, !PT ;  /* 0x0000000203039212 */ /* 0x000fca00078e3cff */
[----:B------:R-:W3:Y:S04]  /*25370*/  @!P1 LDG.E.U8 R0, desc[UR40][R2.64] ;  /* 0x0000002802009981 */ /* 0x000ee8000c1e1100 */
[----:B---3--:R0:W-:Y:S04]  /*25380*/  STL [R1+0x4f0], R0 ;  /* 0x0004f00001007387 */ /* 0x0081e80000100800 */
[----:B0-----:R-:W3:Y:S04]  /*25390*/  LDL.LU R0, [R1+0x3448] ;  /* 0x0034480001007983 */ /* 0x001ee80000300800 */
[----:B------:R-:W3:Y:S04]  /*253a0*/  LDL R2, [R1+0x1124] ;  /* 0x0011240001027983 */ /* 0x000ee80000100800 */
[----:B------:R-:W3:Y:S01]  /*253b0*/  LDL R3, [R1+0x1920] ;  /* 0x0019200001037983 */ /* 0x000ee20000100800 */
[----:B--2---:R-:W-:-:S02]  /*253c0*/  PRMT R54, RZ, 0x7610, R54 ;  /* 0x00007610ff367816 */ /* 0x004fc40000000036 */
[----:B---3--:R-:W-:-:S04]  /*253d0*/  @!P0 LOP3.LUT R3, R3, R2, RZ, 0x3c, !PT ;  /* 0x0000000203038212 */ /* 0x008fc800078e3cff */
[----:B------:R-:W-:-:S04]  /*253e0*/  @!P0 LOP3.LUT R2, R3, R2, RZ, 0x3c, !PT ;  /* 0x0000000203028212 */ /* 0x000fc800078e3cff */
[----:B------:R-:W-:-:S05]  /*253f0*/  @!P0 LOP3.LUT R3, R3, R2, RZ, 0x3c, !PT ;  /* 0x0000000203038212 */ /* 0x000fca00078e3cff */
[----:B------:R-:W2:Y:S04]  /*25400*/  @!P0 LDG.E.U8 R54, desc[UR40][R2.64] ;  /* 0x0000002802368981 */ /* 0x000ea8000c1e1100 */
        /* <DEDUP_REMOVED lines=17> */
[----:B------:R-:W2:Y:S01]  /*25520*/  @!P0 LDG.E.U8 R54, desc[UR40][R2.64] ;  /* 0x0000002802368981 */ /* 0x000ea2000c1e1100 */
[----:B------:R-:W-:-:S03]  /*25530*/  PRMT R0, RZ, 0x7610, R0 ;  /* 0x00007610ff007816 */ /* 0x000fc60000000000 */
[----:B--2---:R0:W-:Y:S04]  /*25540*/  STL [R1+0x4e4], R54 ;  /* 0x0004e43601007387 */ /* 0x0041e80000100800 */
[----:B0-----:R-:W2:Y:S04]  /*25550*/  LDL.LU R54, [R1+0x343c] ;  /* 0x00343c0001367983 */ /* 0x001ea80000300800 */
[----:B------:R-:W3:Y:S01]  /*25560*/  LDL R3, [R1+0x1918] ;  /* 0x0019180001037983 */ /* 0x000ee20000100800 */
[----:B------:R-:W-:-:S05]  /*25570*/  @!P1 IMAD.MOV.U32 R2, RZ, RZ, R38 ;  /* 0x000000ffff029224 */ /* 0x000fca00078e0026 */
[----:B---3--:R-:W3:Y:S04]  /*25580*/  @!P1 LDG.E.U8 R0, desc[UR40][R2.64] ;  /* 0x0000002802009981 */ /* 0x008ee8000c1e1100 */
[----:B------:R-:W-:Y:S04]  /*25590*/  STL [R1+0x22bc], R38 ;  /* 0x0022bc2601007387 */ /* 0x000fe80000100800 */
        /* <DEDUP_REMOVED lines=1574> */
[----:B------:R0:W2:Y:S04]  /*2b800*/  @!P0 LDG.E.U8 R54, desc[UR40][R2.64] ;  /* 0x0000002802368981 */ /* 0x0000a8000c1e1100 */
[----:B------:R-:W0:Y:S04]  /*2b810*/  LDL R2, [R1+0x1948] ;  /* 0x0019480001027983 */ /* 0x000e280000100800 */
[----:B------:R-:W0:Y:S01]  /*2b820*/  LDL R3, [R1+0x194c] ;  /* 0x00194c0001037983 */ /* 0x000e220000100800 */
[----:B------:R-:W-:Y:S02]  /*2b830*/  PRMT R0, RZ, 0x7610, R0 ;  /* 0x00007610ff007816 */ /* 0x000fe40000000000 */
[----:B0-----:R-:W-:-:S04]  /*2b840*/  @!P1 LOP3.LUT R3, R3, R2, RZ, 0x3c, !PT ;  /* 0x0000000203039212 */ /* 0x001fc800078e3cff */
[----:B------:R-:W-:-:S04]  /*2b850*/  @!P1 LOP3.LUT R2, R3, R2, RZ, 0x3c, !PT ;  /* 0x0000000203029212 */ /* 0x000fc800078e3cff */
[----:B------:R-:W-:-:S05]  /*2b860*/  @!P1 LOP3.LUT R3, R3, R2, RZ, 0x3c, !PT ;  /* 0x0000000203039212 */ /* 0x000fca00078e3cff */
[----:B------:R-:W3:Y:S04]  /*2b870*/  @!P1 LDG.E.U8 R0, desc[UR40][R2.64] ;  /* 0x0000002802009981 */ /* 0x000ee8000c1e1100 */
[----:B--2---:R0:W-:Y:S04]  /*2b880*/  STL [R1+0x1cc], R54 ;  /* 0x0001cc3601007387 */ /* 0x0041e80000100800 */
[----:B0-----:R-:W2:Y:S04]  /*2b890*/  LDL R54, [R1+0x1eec] ;  /* 0x001eec0001367983 */ /* 0x001ea80000100800 */
[----:B---3--:R0:W-:Y:S04]  /*2b8a0*/  STL [R1+0x1c8], R0 ;  /* 0x0001c80001007387 */ /* 0x0081e80000100800 */
[----:B0-----:R-:W3:Y:S04]  /*2b8b0*/  LDL.LU R0, [R1+0x317c] ;  /* 0x00317c0001007983 */ /* 0x001ee80000300800 */
[----:B------:R-:W2:Y:S04]  /*2b8c0*/  LDL R2, [R1+0x1944] ;  /* 0x0019440001027983 */ /* 0x000ea80000100800 */
[----:B------:R-:W2:Y:S01]  /*2b8d0*/  LDL R3, [R1+0x1ecc] ;  /* 0x001ecc0001037983 */ /* 0x000ea20000100800 */
[----:B------:R-:W-:-:S02]  /*2b8e0*/  PRMT R55, RZ, 0x7610, R55 ;  /* 0x00007610ff377816 */ /* 0x000fc40000000037 */
[----:B--2---:R-:W-:-:S04]  /*2b8f0*/  @!P0 LOP3.LUT R3, R3, R2, RZ, 0x3c, !PT ;  /* 0x0000000203038212 */ /* 0x004fc800078e3cff */
[----:B------:R-:W-:-:S04]  /*2b900*/  @!P0 LOP3.LUT R2, R3, R2, RZ, 0x3c, !PT ;  /* 0x0000000203028212 */ /* 0x000fc800078e3cff */
[----:B------:R-:W-:-:S05]  /*2b910*/  @!P0 LOP3.LUT R3, R3, R2, RZ, 0x3c, !PT ;  /* 0x0000000203038212 */ /* 0x000fca00078e3cff */
[----:B------:R-:W2:Y:S04]  /*2b920*/  @!P0 LDG.E.U8 R55, desc[UR40][R2.64] ;  /* 0x0000002802378981 */ /* 0x000ea8000c1e1100 */
[----:B--2---:R0:W-:Y:S04]  /*2b930*/  STL [R1+0x1c4], R55 ;  /* 0x0001c43701007387 */ /* 0x0041e80000100800 */
[----:B0-----:R-:W2:Y:S04]  /*2b940*/  LDL.LU R55, [R1+0x3178] ;  /* 0x0031780001377983 */ /* 0x001ea80000300800 */
[----:B------:R-:W2:Y:S04]  /*2b950*/  LDL R2, [R1+0x1940] ;  /* 0x0019400001027983 */ /* 0x000ea80000100800 */
[----:B------:R-:W2:Y:S01]  /*2b960*/  LDL R3, [R1+0x1ec8] ;  /* 0x001ec80001037983 */ /* 0x000ea20000100800 */
[----:B---3--:R-:W-:-:S02]  /*2b970*/  PRMT R0, RZ, 0x7610, R0 ;  /* 0x00007610ff007816 */ /* 0x008fc40000000000 */
[----:B--2---:R-:W-:-:S04]  /*2b980*/  @!P1 LOP3.LUT R3, R3, R2, RZ, 0x3c, !PT ;  /* 0x0000000203039212 */ /* 0x004fc800078e3cff */
        /* <DEDUP_REMOVED lines=25> */
[----:B------:R-:W-:-:S03]  /*2bb20*/  @!P0 IMAD.MOV.U32 R2, RZ, RZ, R54 ;  /* 0x000000ffff028224 */ /* 0x000fc600078e0036 */
[----:B------:R-:W2:Y:S04]  /*2bb30*/  LDL R54, [R1+0x1f08] ;  /* 0x001f080001367983 */ /* 0x000ea80000100800 */
[----:B---3--:R-:W3:Y:S04]  /*2bb40*/  @!P0 LDG.E.U8 R55, desc[UR40][R2.64] ;  /* 0x0000002802378981 */ /* 0x008ee8000c1e1100 */
        /* <DEDUP_REMOVED lines=17> */
[----:B------:R0:W3:Y:S04]  /*2bc60*/  @!P0 LDG.E.U8 R61, desc[UR40][R2.64] ;  /* 0x00000028023d8981 */ /* 0x0000e8000c1e1100 */
[----:B------:R-:W0:Y:S04]  /*2bc70*/  LDL R2, [R1+0x1ec4] ;  /* 0x001ec40001027983 */ /* 0x000e280000100800 */
[----:B------:R-:W0:Y:S01]  /*2bc80*/  LDL R3, [R1+0x1ef8] ;  /* 0x001ef80001037983 */ /* 0x000e220000100800 */
[----:B------:R-:W-:Y:S02]  /*2bc90*/  PRMT R55, RZ, 0x7610, R55 ;  /* 0x00007610ff377816 */ /* 0x000fe40000000037 */
[----:B0-----:R-:W-:-:S04]  /*2bca0*/  @!P1 LOP3.LUT R3, R3, R2, RZ, 0x3c, !PT ;  /* 0x0000000203039212 */ /* 0x001fc800078e3cff */
[----:B------:R-:W-:-:S04]  /*2bcb0*/  @!P1 LOP3.LUT R2, R3, R2, RZ, 0x3c, !PT ;  /* 0x0000000203029212 */ /* 0x000fc800078e3cff */
[----:B------:R-:W-:Y:S01]  /*2bcc0*/  @!P1 LOP3.LUT R3, R3, R2, RZ, 0x3c, !PT ;  /* 0x0000000203039212 */ /* 0x000fe200078e3cff */
[----:B---3--:R0:W-:Y:S04]  /*2bcd0*/  STL [R1+0x16c], R61 ;  /* 0x00016c3d01007387 */ /* 0x0081e80000100800 */
[----:B------:R1:W3:Y:S01]  /*2bce0*/  @!P1 LDG.E.U8 R55, desc[UR40][R2.64] ;  /* 0x0000002802379981 */ /* 0x0002e2000c1e1100 */
[----:B------:R-:W-:-:S03]  /*2bcf0*/  PRMT R51, RZ, 0x7610, R51 ;  /* 0x00007610ff337816 */ /* 0x000fc60000000033 */
[----:B0-----:R-:W2:Y:S04]  /*2bd00*/  LDL R61, [R1+0x1f18] ;  /* 0x001f1800013d7983 */ /* 0x001ea80000100800 */
[----:B------:R-:W1:Y:S04]  /*2bd10*/  LDL R2, [R1+0x1ec0] ;  /* 0x001ec00001027983 */ /* 0x000e680000100800 */
[----:B------:R-:W1:Y:S02]  /*2bd20*/  LDL R3, [R1+0x1f0c] ;  /* 0x001f0c0001037983 */ /* 0x000e640000100800 */
[----:B-1----:R-:W-:-:S04]  /*2bd30*/  @!P0 LOP3.LUT R3, R3, R2, RZ, 0x3c, !PT ;  /* 0x0000000203038212 */ /* 0x002fc800078e3cff */
[----:B------:R-:W-:-:S04]  /*2bd40*/  @!P0 LOP3.LUT R2, R3, R2, RZ, 0x3c, !PT ;  /* 0x0000000203028212 */ /* 0x000fc800078e3cff */
[----:B------:R-:W-:-:S05]  /*2bd50*/  @!P0 LOP3.LUT R3, R3, R2, RZ, 0x3c, !PT ;  /* 0x0000000203038212 */ /* 0x000fca00078e3cff */
[----:B------:R-:W2:Y:S04]  /*2bd60*/  @!P0 LDG.E.U8 R51, desc[UR40][R2.64] ;  /* 0x0000002802338981 */ /* 0x000ea8000c1e1100 */
[----:B---3--:R0:W-:Y:S04]  /*2bd70*/  STL [R1+0x168], R55 ;  /* 0x0001683701007387 */ /* 0x0081e80000100800 */
[----:B0-----:R-:W3:Y:S04]  /*2bd80*/  LDL R55, [R1+0x1f2c] ;  /* 0x001f2c0001377983 */ /* 0x001ee80000100800 */
[----:B--2---:R0:W-:Y:S04]  /*2bd90*/  STL [R1+0x164], R51 ;  /* 0x0001643301007387 */ /* 0x0041e80000100800 */
[----:B0-----:R-:W2:Y:S04]  /*2bda0*/  LDL.LU R51, [R1+0x3160] ;  /* 0x0031600001337983 */ /* 0x001ea80000300800 */
[----:B------:R-:W2:Y:S01]  /*2bdb0*/  LDL R3, [R1+0x1ed4] ;  /* 0x001ed40001037983 */ /* 0x000ea20000100800 */
[----:B------:R-:W-:Y:S01]  /*2bdc0*/  PRMT R0, RZ, 0x7610, R0 ;  /* 0x00007610ff007816 */ /* 0x000fe20000000000 */
[----:B------:R-:W-:-:S02]  /*2bdd0*/  @!P1 IMAD.MOV.U32 R2, RZ, RZ, R54 ;  /* 0x000000ffff029224 */ /* 0x000fc400078e0036 */
[----:B------:R-:W3:Y:S04]  /*2bde0*/  LDL R54, [R1+0x1f28] ;  /* 0x001f280001367983 */ /* 0x000ee80000100800 */
[----:B--2---:R-:W2:Y:S04]  /*2bdf0*/  @!P1 LDG.E.U8 R0, desc[UR40][R2.64] ;  /* 0x0000002802009981 */ /* 0x004ea8000c1e1100 */
[----:B--2---:R0:W-:Y:S04]  /*2be00*/  STL [R1+0x160], R0 ;  /* 0x0001600001007387 */ /* 0x0041e80000100800 */
[----:B0-----:R-:W2:Y:S04]  /*2be10*/  LDL.LU R0, [R1+0x315c] ;  /* 0x00315c0001007983 */ /* 0x001ea80000300800 */
[----:B------:R-:W2:Y:S04]  /*2be20*/  LDL R2, [R1+0x1ed0] ;  /* 0x001ed00001027983 */ /* 0x000ea80000100800 */
[----:B------:R-:W2:Y:S01]  /*2be30*/  LDL R3, [R1+0x1f1c] ;  /* 0x001f1c0001037983 */ /* 0x000ea20000100800 */
[----:B------:R-:W-:-:S02]  /*2be40*/  PRMT R51, RZ, 0x7610, R51 ;  /* 0x00007610ff337816 */ /* 0x000fc40000000033 */
[----:B--2---:R-:W-:-:S04]  /*2be50*/  @!P0 LOP3.LUT R3, R3, R2, RZ, 0x3c, !PT ;  /* 0x0000000203038212 */ /* 0x004fc800078e3cff */
[----:B------:R-:W-:-:S04]  /*2be60*/  @!P0 LOP3.LUT R2, R3, R2, RZ, 0x3c, !PT ;  /* 0x0000000203028212 */ /* 0x000fc800078e3cff */
[----:B------:R-:W-:-:S05]  /*2be70*/  @!P0 LOP3.LUT R3, R3, R2, RZ, 0x3c, !PT ;  /* 0x0000000203038212 */ /* 0x000fca00078e3cff */
[----:B------:R0:W2:Y:S04]  /*2be80*/  @!P0 LDG.E.U8 R51, desc[UR40][R2.64] ;  /* 0x0000002802338981 */ /* 0x0000a8000c1e1100 */
[----:B------:R-:W3:Y:S01]  /*2be90*/  LDL R3, [R1+0x1ee4] ;  /* 0x001ee40001037983 */ /* 0x000ee20000100800 */
[----:B------:R-:W-:Y:S01]  /*2bea0*/  PRMT R50, RZ, 0x7610, R50 ;  /* 0x00007610ff327816 */ /* 0x000fe20000000032 */
[----:B0-----:R-:W-:Y:S02]  /*2beb0*/  @!P1 IMAD.MOV.U32 R2, RZ, RZ, R61 ;  /* 0x000000ffff029224 */ /* 0x001fe400078e003d */
[----:B--2---:R0:W-:Y:S01]  /*2bec0*/  STL [R1+0x14c], R51 ;  /* 0x00014c3301007387 */ /* 0x0041e20000100800 */
[----:B------:R-:W-:-:S03]  /*2bed0*/  PRMT R49, RZ, 0x7610, R49 ;  /* 0x00007610ff317816 */ /* 0x000fc60000000031 */
[----:B------:R-:W2:Y:S04]  /*2bee0*/  LDL R61, [R1+0x1f04] ;  /* 0x001f0400013d7983 */ /* 0x000ea80000100800 */
[----:B---3--:R1:W3:Y:S04]  /*2bef0*/  @!P1 LDG.E.U8 R50, desc[UR40][R2.64] ;  /* 0x0000002802329981 */ /* 0x0082e8000c1e1100 */
[----:B0-----:R-:W2:Y:S04]  /*2bf00*/  LDL R51, [R1+0x1f3c] ;  /* 0x001f3c0001337983 */ /* 0x001ea80000100800 */
[----:B------:R-:W2:Y:S01]  /*2bf10*/  LDL R3, [R1+0x1ee0] ;  /* 0x001ee00001037983 */ /* 0x000ea20000100800 */
[----:B-1----:R-:W-:-:S03]  /*2bf20*/  @!P0 IMAD.MOV.U32 R2, RZ, RZ, R55 ;  /* 0x000000ffff028224 */ /* 0x002fc600078e0037 */
[----:B---3--:R0:W-:Y:S01]  /*2bf30*/  STL [R1+0x148], R50 ;  /* 0x0001483201007387 */ /* 0x0081e20000100800 */
[----:B------:R-:W-:-:S03]  /*2bf40*/  PRMT R38, RZ, 0x7610, R38 ;  /* 0x00007610ff267816 */ /* 0x000fc60000000026 */
[----:B------:R-:W3:Y:S04]  /*2bf50*/  LDL R55, [R1+0x1f00] ;  /* 0x001f000001377983 */ /* 0x000ee80000100800 */
[----:B--2---:R1:W2:Y:S04]  /*2bf60*/  @!P0 LDG.E.U8 R49, desc[UR40][R2.64] ;  /* 0x0000002802318981 */ /* 0x0042a8000c1e1100 */
[----:B0-----:R-:W3:Y:S04]  /*2bf70*/  LDL R50, [R1+0x1f38] ;  /* 0x001f380001327983 */ /* 0x001ee80000100800 */
[----:B------:R-:W3:Y:S01]  /*2bf80*/  LDL R3, [R1+0x1ef4] ;  /* 0x001ef40001037983 */ /* 0x000ee20000100800 */
[----:B-1----:R-:W-:-:S03]  /*2bf90*/  @!P1 IMAD.MOV.U32 R2, RZ, RZ, R54 ;  /* 0x000000ffff029224 */ /* 0x002fc600078e0036 */
[----:B--2---:R0:W-:Y:S01]  /*2bfa0*/  STL [R1+0x144], R49 ;  /* 0x0001443101007387 */ /* 0x0041e20000100800 */
[----:B------:R-:W-:Y:S02]  /*2bfb0*/  PRMT R22, RZ, 0x7610, R22 ;  /* 0x00007610ff167816 */ /* 0x000fe40000000016 */
[----:B------:R-:W-:Y:S02]  /*2bfc0*/  PRMT R6, RZ, 0x7610, R6 ;  /* 0x00007610ff067816 */ /* 0x000fe40000000006 */
[----:B------:R-:W-:Y:S01]  /*2bfd0*/  PRMT R5, RZ, 0x7610, R5 ;  /* 0x00007610ff057816 */ /* 0x000fe20000000005 */
[----:B------:R-:W2:Y:S04]  /*2bfe0*/  LDL R54, [R1+0x1f14] ;  /* 0x001f140001367983 */ /* 0x000ea80000100800 */
[----:B---3--:R1:W3:Y:S04]  /*2bff0*/  @!P1 LDG.E.U8 R38, desc[UR40][R2.64] ;  /* 0x0000002802269981 */ /* 0x0082e8000c1e1100 */
[----:B0-----:R-:W2:Y:S04]  /*2c000*/  LDL R49, [R1+0x1f4c] ;  /* 0x001f4c0001317983 */ /* 0x001ea80000100800 */
[----:B------:R-:W2:Y:S01]  /*2c010*/  LDL R3, [R1+0x1ef0] ;  /* 0x001ef00001037983 */ /* 0x000ea20000100800 */
[----:B-1----:R-:W-:-:S05]  /*2c020*/  @!P0 IMAD.MOV.U32 R2, RZ, RZ, R51 ;  /* 0x000000ffff028224 */ /* 0x002fca00078e0033 */
[----:B--2---:R0:W2:Y:S02]  /*2c030*/  @!P0 LDG.E.U8 R22, desc[UR40][R2.64] ;  /* 0x0000002802168981 */ /* 0x0040a4000c1e1100 */
[----:B0-----:R-:W-:Y:S02]  /*2c040*/  @!P1 IMAD.MOV.U32 R2, RZ, RZ, R50 ;  /* 0x000000ffff029224 */ /* 0x001fe400078e0032 */
[----:B------:R-:W-:-:S05]  /*2c050*/  @!P1 IMAD.MOV.U32 R3, RZ, RZ, R61 ;  /* 0x000000ffff039224 */ /* 0x000fca00078e003d */
[----:B------:R0:W4:Y:S02]  /*2c060*/  @!P1 LDG.E.U8 R6, desc[UR40][R2.64] ;  /* 0x0000002802069981 */ /* 0x000124000c1e1100 */
[----:B0-----:R-:W-:Y:S02]  /*2c070*/  @!P0 IMAD.MOV.U32 R2, RZ, RZ, R49 ;  /* 0x000000ffff028224 */ /* 0x001fe400078e0031 */
[----:B------:R-:W-:Y:S01]  /*2c080*/  @!P0 IMAD.MOV.U32 R3, RZ, RZ, R55 ;  /* 0x000000ffff038224 */ /* 0x000fe200078e0037 */
[----:B---3--:R0:W-:Y:S04]  /*2c090*/  STL [R1+0x140], R38 ;  /* 0x0001402601007387 */ /* 0x0081e80000100800 */
[----:B------:R-:W3:Y:S01]  /*2c0a0*/  LDL R51, [R1+0x1f10] ;  /* 0x001f100001337983 */ /* 0x000ee20000100800 */
[----:B------:R-:W-:-:S02]  /*2c0b0*/  PRMT R10, RZ, 0x7610, R10 ;  /* 0x00007610ff0a7816 */ /* 0x000fc4000000000a */
[----:B------:R-:W-:Y:S01]  /*2c0c0*/  PRMT R11, RZ, 0x7610, R11 ;  /* 0x00007610ff0b7816 */ /* 0x000fe2000000000b */
[----:B------:R-:W3:Y:S01]  /*2c0d0*/  @!P0 LDG.E.U8 R5, desc[UR40][R2.64] ;  /* 0x0000002802058981 */ /* 0x000ee2000c1e1100 */
[----:B------:R-:W-:Y:S02]  /*2c0e0*/  PRMT R4, RZ, 0x7610, R4 ;  /* 0x00007610ff047816 */ /* 0x000fe40000000004 */
[----:B------:R-:W-:Y:S02]  /*2c0f0*/  PRMT R23, RZ, 0x7610, R23 ;  /* 0x00007610ff177816 */ /* 0x000fe40000000017 */
[----:B------:R-:W-:Y:S02]  /*2c100*/  PRMT R48, RZ, 0x7610, R48 ;  /* 0x00007610ff307816 */ /* 0x000fe40000000030 */
[----:B------:R-:W-:Y:S02]  /*2c110*/  PRMT R47, RZ, 0x7610, R47 ;  /* 0x00007610ff2f7816 */ /* 0x000fe4000000002f */
[----:B------:R-:W-:Y:S01]  /*2c120*/  PRMT R46, RZ, 0x7610, R46 ;  /* 0x00007610ff2e7816 */ /* 0x000fe2000000002e */
[----:B0-----:R-:W3:Y:S01]  /*2c130*/  LDL R38, [R1+0x1f48] ;  /* 0x001f480001267983 */ /* 0x001ee20000100800 */
[----:B------:R-:W-:-:S02]  /*2c140*/  PRMT R45, RZ, 0x7610, R45 ;  /* 0x00007610ff2d7816 */ /* 0x000fc4000000002d */
[----:B------:R-:W-:Y:S02]  /*2c150*/  PRMT R44, RZ, 0x7610, R44 ;  /* 0x00007610ff2c7816 */ /* 0x000fe4000000002c */
[----:B------:R-:W-:Y:S02]  /*2c160*/  PRMT R43, RZ, 0x7610, R43 ;  /* 0x00007610ff2b7816 */ /* 0x000fe4000000002b */
[----:B------:R-:W-:Y:S02]  /*2c170*/  PRMT R42, RZ, 0x7610, R42 ;  /* 0x00007610ff2a7816 */ /* 0x000fe4000000002a */
[----:B------:R-:W-:Y:S02]  /*2c180*/  PRMT R41, RZ, 0x7610, R41 ;  /* 0x00007610ff297816 */ /* 0x000fe40000000029 */
[----:B------:R-:W-:Y:S02]  /*2c190*/  PRMT R40, RZ, 0x7610, R40 ;  /* 0x00007610ff287816 */ /* 0x000fe40000000028 */
        /* <DEDUP_REMOVED lines=33> */
[----:B------:R-:W-:Y:S01]  /*2c3b0*/  PRMT R33, RZ, 0x7610, R33 ;  /* 0x00007610ff217816 */ /* 0x000fe20000000021 */
[----:B------:R-:W-:Y:S04]  /*2c3c0*/  LDS.U8 R55, [R0+UR4+0x80] ;  /* 0x0000800400377984 */ /* 0x000fe80008000000 */
[----:B--2---:R0:W-:Y:S04]  /*2c3d0*/  STL [R1+0x11c], R22 ;  /* 0x00011c1601007387 */ /* 0x0041e80000100800 */
[----:B------:R-:W2:Y:S04]  /*2c3e0*/  LDL R50, [R1+0x1f24] ;  /* 0x001f240001327983 */ /* 0x000ea80000100800 */
[----:B0-----:R-:W2:Y:S04]  /*2c3f0*/  LDL R22, [R1+0x1f5c] ;  /* 0x001f5c0001167983 */ /* 0x001ea80000100800 */
[----:B----4-:R0:W-:Y:S04]  /*2c400*/  STL [R1+0x118], R6 ;  /* 0x0001180601007387 */ /* 0x0101e80000100800 */
[----:B------:R-:W4:Y:S04]  /*2c410*/  LDL R49, [R1+0x1f20] ;  /* 0x001f200001317983 */ /* 0x000f280000100800 */
[----:B0-----:R-:W4:Y:S04]  /*2c420*/  LDL R6, [R1+0x1f58] ;  /* 0x001f580001067983 */ /* 0x001f280000100800 */
[----:B---3--:R0:W-:Y:S01]  /*2c430*/  STL [R1+0x114], R5 ;  /* 0x0001140501007387 */ /* 0x0081e20000100800 */
[----:B------:R-:W-:-:S03]  /*2c440*/  @!P1 IMAD.MOV.U32 R3, RZ, RZ, R54 ;  /* 0x000000ffff039224 */ /* 0x000fc600078e0036 */
[----:B------:R-:W-:Y:S04]  /*2c450*/  LDS.U8 R54, [R0+UR4+0x8] ;  /* 0x0000080400367984 */ /* 0x000fe80008000000 */
[----:B0-----:R-:W3:Y:S01]  /*2c460*/  LDL R5, [R1+0x1f6c] ;  /* 0x001f6c0001057983 */ /* 0x001ee20000100800 */
[----:B------:R-:W-:-:S03]  /*2c470*/  @!P1 IMAD.MOV.U32 R2, RZ, RZ, R38 ;  /* 0x000000ffff029224 */ /* 0x000fc600078e0026 */
[----:B------:R-:W3:Y:S04]  /*2c480*/  LDL R38, [R1+0x1f34] ;  /* 0x001f340001267983 */ /* 0x000ee80000100800 */
[----:B------:R0:W3:Y:S02]  /*2c490*/  @!P1 LDG.E.U8 R10, desc[UR40][R2.64] ;  /* 0x00000028020a9981 */ /* 0x0000e4000c1e1100 */
[----:B0-----:R-:W-:Y:S02]  /*2c4a0*/  @!P0 IMAD.MOV.U32 R3, RZ, RZ, R51 ;  /* 0x000000ffff038224 */ /* 0x001fe400078e0033 */
[----:B--2---:R-:W-:-:S05]  /*2c4b0*/  @!P0 IMAD.MOV.U32 R2, RZ, RZ, R22 ;  /* 0x000000ffff028224 */ /* 0x004fca00078e0016 */
[----:B------:R0:W2:Y:S02]  /*2c4c0*/  @!P0 LDG.E.U8 R11, desc[UR40][R2.64] ;  /* 0x00000028020b8981 */ /* 0x0000a4000c1e1100 */
[----:B0-----:R-:W-:Y:S02]  /*2c4d0*/  @!P1 IMAD.MOV.U32 R3, RZ, RZ, R50 ;  /* 0x000000ffff039224 */ /* 0x001fe400078e0032 */
[----:B----4-:R-:W-:-:S05]  /*2c4e0*/  @!P1 IMAD.MOV.U32 R2, RZ, RZ, R6 ;  /* 0x000000ffff029224 */ /* 0x010fca00078e0006 */
[----:B------:R0:W4:Y:S02]  /*2c4f0*/  @!P1 LDG.E.U8 R4, desc[UR40][R2.64] ;  /* 0x0000002802049981 */ /* 0x000124000c1e1100 */
[----:B0-----:R-:W-:Y:S02]  /*2c500*/  @!P0 IMAD.MOV.U32 R3, RZ, RZ, R49 ;  /* 0x000000ffff038224 */ /* 0x001fe400078e0031 */
[----:B---3--:R-:W-:-:S05]  /*2c510*/  @!P0 IMAD.MOV.U32 R2, RZ, RZ, R5 ;  /* 0x000000ffff028224 */ /* 0x008fca00078e0005 */
[----:B------:R-:W3:Y:S04]  /*2c520*/  @!P0 LDG.E.U8 R23, desc[UR40][R2.64] ;  /* 0x0000002802178981 */ /* 0x000ee8000c1e1100 */
[----:B------:R0:W-:Y:S04]  /*2c530*/  STL [R1+0x110], R10 ;  /* 0x0001100a01007387 */ /* 0x0001e80000100800 */
[----:B------:R-:W3:Y:S04]  /*2c540*/  LDL R22, [R1+0x1f30] ;  /* 0x001f300001167983 */ /* 0x000ee80000100800 */
[----:B0-----:R-:W3:Y:S04]  /*2c550*/  LDL R10, [R1+0x1f68] ;  /* 0x001f6800010a7983 */ /* 0x001ee80000100800 */
        /* <DEDUP_REMOVED lines=8> */
[----:B------:R-:W3:Y:S04]  /*2c5e0*/  LDL R38, [R1+0x1f54] ;  /* 0x001f540001267983 */ /* 0x000ee80000100800 */
[----:B0-----:R-:W3:Y:S01]  /*2c5f0*/  LDL R23, [R1+0x1f40] ;  /* 0x001f400001177983 */ /* 0x001ee20000100800 */
[----:B------:R-:W-:-:S03]  /*2c600*/  @!P1 IMAD.MOV.U32 R2, RZ, RZ, R10 ;  /* 0x000000ffff029224 */ /* 0x000fc600078e000a */
[----:B------:R-:W3:Y:S04]  /*2c610*/  LDL R10, [R1+0x1f88] ;  /* 0x001f8800010a7983 */ /* 0x000ee80000100800 */
[----:B------:R0:W3:Y:S02]  /*2c620*/  @!P1 LDG.E.U8 R48, desc[UR40][R2.64] ;  /* 0x0000002802309981 */ /* 0x0000e4000c1e1100 */
[----:B0-----:R-:W-:Y:S02]  /*2c630*/  @!P0 IMAD.MOV.U32 R3, RZ, RZ, R22 ;  /* 0x000000ffff038224 */ /* 0x001fe400078e0016 */
[----:B------:R-:W3:Y:S01]  /*2c640*/  LDL R22, [R1+0x1f50] ;  /* 0x001f500001167983 */ /* 0x000ee20000100800 */
[----:B--2---:R-:W-:-:S03]  /*2c650*/  @!P0 IMAD.MOV.U32 R2, RZ, RZ, R11 ;  /* 0x000000ffff028224 */ /* 0x004fc600078e000b */
[----:B------:R-:W2:Y:S04]  /*2c660*/  LDL R11, [R1+0x1f9c] ;  /* 0x001f9c00010b7983 */ /* 0x000ea80000100800 */
[----:B------:R0:W2:Y:S02]  /*2c670*/  @!P0 LDG.E.U8 R47, desc[UR40][R2.64] ;  /* 0x00000028022f8981 */ /* 0x0000a4000c1e1100 */
[----:B0-----:R-:W-:Y:S02]  /*2c680*/  @!P1 IMAD.MOV.U32 R3, RZ, RZ, R6 ;  /* 0x000000ffff039224 */ /* 0x001fe400078e0006 */
[----:B------:R-:W2:Y:S01]  /*2c690*/  LDL R6, [R1+0x1f64] ;  /* 0x001f640001067983 */ /* 0x000ea20000100800 */
[----:B----4-:R-:W-:-:S03]  /*2c6a0*/  @!P1 IMAD.MOV.U32 R2, RZ, RZ, R4 ;  /* 0x000000ffff029224 */ /* 0x010fc600078e0004 */
[----:B------:R-:W4:Y:S04]  /*2c6b0*/  LDL R4, [R1+0x1f98] ;  /* 0x001f980001047983 */ /* 0x000f280000100800 */
[----:B------:R0:W4:Y:S02]  /*2c6c0*/  @!P1 LDG.E.U8 R46, desc[UR40][R2.64] ;  /* 0x00000028022e9981 */ /* 0x000124000c1e1100 */
[----:B0-----:R-:W-:Y:S02]  /*2c6d0*/  @!P0 IMAD.MOV.U32 R2, RZ, RZ, R5 ;  /* 0x000000ffff028224 */ /* 0x001fe400078e0005 */
[----:B---3--:R-:W-:Y:S01]  /*2c6e0*/  @!P0 IMAD.MOV.U32 R3, RZ, RZ, R23 ;  /* 0x000000ffff038224 */ /* 0x008fe200078e0017 */
[----:B------:R-:W3:Y:S04]  /*2c6f0*/  LDL R5, [R1+0x1fac] ;  /* 0x001fac0001057983 */ /* 0x000ee80000100800 */
[----:B------:R-:W3:Y:S04]  /*2c700*/  LDL R23, [R1+0x1f60] ;  /* 0x001f600001177983 */ /* 0x000ee80000100800 */
[----:B------:R0:W3:Y:S02]  /*2c710*/  @!P0 LDG.E.U8 R45, desc[UR40][R2.64] ;  /* 0x00000028022d8981 */ /* 0x0000e4000c1e1100 */
[----:B0-----:R-:W-:-:S02]  /*2c720*/  @!P1 IMAD.MOV.U32 R2, RZ, RZ, R10 ;  /* 0x000000ffff029224 */ /* 0x001fc400078e000a */
[----:B------:R-:W-:Y:S01]  /*2c730*/  @!P1 IMAD.MOV.U32 R3, RZ, RZ, R38 ;  /* 0x000000ffff039224 */ /* 0x000fe200078e0026 */
[----:B------:R-:W3:Y:S04]  /*2c740*/  LDL R10, [R1+0x1fa8] ;  /* 0x001fa800010a7983 */ /* 0x000ee80000100800 */
[----:B------:R-:W3:Y:S04]  /*2c750*/  LDL R38, [R1+0x1f74] ;  /* 0x001f740001267983 */ /* 0x000ee80000100800 */
[----:B------:R0:W3:Y:S02]  /*2c760*/  @!P1 LDG.E.U8 R44, desc[UR40][R2.64] ;  /* 0x00000028022c9981 */ /* 0x0000e4000c1e1100 */
[----:B0-----:R-:W-:-:S02]  /*2c770*/  @!P0 IMAD.MOV.U32 R3, RZ, RZ, R22 ;  /* 0x000000ffff038224 */ /* 0x001fc400078e0016 */
[----:B------:R-:W3:Y:S01]  /*2c780*/  LDL R22, [R1+0x1f70] ;  /* 0x001f700001167983 */ /* 0x000ee20000100800 */
[----:B--2---:R-:W-:-:S03]  /*2c790*/  @!P0 IMAD.MOV.U32 R2, RZ, RZ, R11 ;  /* 0x000000ffff028224 */ /* 0x004fc600078e000b */
[----:B------:R-:W2:Y:S04]  /*2c7a0*/  LDL R11, [R1+0x1fb0] ;  /* 0x001fb000010b7983 */ /* 0x000ea80000100800 */
[----:B------:R0:W2:Y:S02]  /*2c7b0*/  @!P0 LDG.E.U8 R43, desc[UR40][R2.64] ;  /* 0x00000028022b8981 */ /* 0x0000a4000c1e1100 */
[----:B0-----:R-:W-:Y:S02]  /*2c7c0*/  @!P1 IMAD.MOV.U32 R3, RZ, RZ, R6 ;  /* 0x000000ffff039224 */ /* 0x001fe400078e0006 */
[----:B----4-:R-:W-:Y:S01]  /*2c7d0*/  @!P1 IMAD.MOV.U32 R2, RZ, RZ, R4 ;  /* 0x000000ffff029224 */ /* 0x010fe200078e0004 */
[----:B------:R-:W4:Y:S04]  /*2c7e0*/  LDL R6, [R1+0x1f84] ;  /* 0x001f840001067983 */ /* 0x000f280000100800 */
[----:B------:R-:W4:Y:S04]  /*2c7f0*/  LDL R4, [R1+0x1fbc] ;  /* 0x001fbc0001047983 */ /* 0x000f280000100800 */
[----:B------:R3:W4:Y:S04]  /*2c800*/  @!P1 LDG.E.U8 R42, desc[UR40][R2.64] ;  /* 0x00000028022a9981 */ /* 0x000728000c1e1100 */
[----:B------:R-:W-:Y:S01]  /*2c810*/  STL [R1+0xf0], R48 ;  /* 0x0000f03001007387 */ /* 0x000fe20000100800 */
[----:B---3--:R-:W-:-:S02]  /*2c820*/  @!P0 IMAD.MOV.U32 R2, RZ, RZ, R5 ;  /* 0x000000ffff028224 */ /* 0x008fc400078e0005 */
[----:B------:R-:W-:Y:S01]  /*2c830*/  @!P0 IMAD.MOV.U32 R3, RZ, RZ, R23 ;  /* 0x000000ffff038224 */ /* 0x000fe200078e0017 */
[----:B------:R-:W3:Y:S04]  /*2c840*/  LDL R5, [R1+0x1fc0] ;  /* 0x001fc00001057983 */ /* 0x000ee80000100800 */
[----:B------:R-:W3:Y:S04]  /*2c850*/  LDL R23, [R1+0x1f80] ;  /* 0x001f800001177983 */ /* 0x000ee80000100800 */
[----:B------:R0:W3:Y:S04]  /*2c860*/  @!P0 LDG.E.U8 R41, desc[UR40][R2.64] ;  /* 0x0000002802298981 */ /* 0x0000e8000c1e1100 */
[----:B------:R-:W-:Y:S01]  /*2c870*/  STL [R1+0x5c], R47 ;  /* 0x00005c2f01007387 */ /* 0x000fe20000100800 */
[----:B0-----:R-:W-:-:S02]  /*2c880*/  @!P1 IMAD.MOV.U32 R2, RZ, RZ, R10 ;  /* 0x000000ffff029224 */ /* 0x001fc400078e000a */
[----:B------:R-:W-:Y:S01]  /*2c890*/  @!P1 IMAD.MOV.U32 R3, RZ, RZ, R38 ;  /* 0x000000ffff039224 */ /* 0x000fe200078e0026 */
[----:B------:R-:W3:Y:S04]  /*2c8a0*/  LDL R10, [R1+0x1fcc] ;  /* 0x001fcc00010a7983 */ /* 0x000ee80000100800 */
[----:B------:R-:W3:Y:S04]  /*2c8b0*/  LDL R38, [R1+0x1f94] ;  /* 0x001f940001267983 */ /* 0x000ee80000100800 */
[----:B------:R0:W3:Y:S04]  /*2c8c0*/  @!P1 LDG.E.U8 R40, desc[UR40][R2.64] ;  /* 0x0000002802289981 */ /* 0x0000e8000c1e1100 */
[----:B------:R-:W-:Y:S01]  /*2c8d0*/  STL [R1+0x58], R46 ;  /* 0x0000582e01007387 */ /* 0x000fe20000100800 */
[----:B0-----:R-:W-:-:S03]  /*2c8e0*/  @!P0 IMAD.MOV.U32 R3, RZ, RZ, R22 ;  /* 0x000000ffff038224 */ /* 0x001fc600078e0016 */
[----:B------:R-:W3:Y:S01]  /*2c8f0*/  LDL R22, [R1+0x1f90] ;  /* 0x001f900001167983 */ /* 0x000ee20000100800 */
[----:B--2---:R-:W-:-:S03]  /*2c900*/  @!P0 IMAD.MOV.U32 R2, RZ, RZ, R11 ;  /* 0x000000ffff028224 */ /* 0x004fc600078e000b */
[----:B------:R-:W2:Y:S04]  /*2c910*/  LDL R11, [R1+0x1fd0] ;  /* 0x001fd000010b7983 */ /* 0x000ea80000100800 */
[----:B------:R4:W2:Y:S02]  /*2c920*/  @!P0 LDG.E.U8 R7, desc[UR40][R2.64] ;  /* 0x0000002802078981 */ /* 0x0008a4000c1e1100 */
[----:B----4-:R-:W-:Y:S02]  /*2c930*/  @!P1 IMAD.MOV.U32 R3, RZ, RZ, R6 ;  /* 0x000000ffff039224 */ /* 0x010fe400078e0006 */
[----:B------:R-:W-:-:S05]  /*2c940*/  @!P1 IMAD.MOV.U32 R2, RZ, RZ, R4 ;  /* 0x000000ffff029224 */ /* 0x000fca00078e0004 */
[----:B------:R3:W4:Y:S02]  /*2c950*/  @!P1 LDG.E.U8 R39, desc[UR40][R2.64] ;  /* 0x0000002802279981 */ /* 0x000724000c1e1100 */
[----:B---3--:R-:W-:Y:S02]  /*2c960*/  @!P0 IMAD.MOV.U32 R2, RZ, RZ, R5 ;  /* 0x000000ffff028224 */ /* 0x008fe400078e0005 */
[----:B------:R-:W-:-:S05]  /*2c970*/  @!P0 IMAD.MOV.U32 R3, RZ, RZ, R23 ;  /* 0x000000ffff038224 */ /* 0x000fca00078e0017 */
[----:B------:R0:W3:Y:S02]  /*2c980*/  @!P0 LDG.E.U8 R52, desc[UR40][R2.64] ;  /* 0x0000002802348981 */ /* 0x0000e4000c1e1100 */
[----:B0-----:R-:W-:Y:S02]  /*2c990*/  @!P1 IMAD.MOV.U32 R2, RZ, RZ, R10 ;  /* 0x000000ffff029224 */ /* 0x001fe400078e000a */
[----:B------:R-:W-:-:S05]  /*2c9a0*/  @!P1 IMAD.MOV.U32 R3, RZ, RZ, R38 ;  /* 0x000000ffff039224 */ /* 0x000fca00078e0026 */
[----:B------:R0:W4:Y:S04]  /*2c9b0*/  @!P1 LDG.E.U8 R53, desc[UR40][R2.64] ;  /* 0x0000002802359981 */ /* 0x000128000c1e1100 */
[----:B------:R-:W-:Y:S01]  /*2c9c0*/  STL [R1+0x54], R45 ;  /* 0x0000542d01007387 */ /* 0x000fe20000100800 */
[----:B0-----:R-:W-:Y:S02]  /*2c9d0*/  @!P0 IMAD.MOV.U32 R3, RZ, RZ, R22 ;  /* 0x000000ffff038224 */ /* 0x001fe400078e0016 */
[----:B--2---:R-:W-:Y:S01]  /*2c9e0*/  @!P0 IMAD.MOV.U32 R2, RZ, RZ, R11 ;  /* 0x000000ffff028224 */ /* 0x004fe200078e000b */
[----:B------:R0:W-:Y:S04]  /*2c9f0*/  STL [R1+0x1c], R7 ;  /* 0x00001c0701007387 */ /* 0x0001e80000100800 */
[----:B------:R-:W2:Y:S04]  /*2ca00*/  LDL R6, [R1+0x1fdc] ;  /* 0x001fdc0001067983 */ /* 0x000ea80000100800 */
[----:B------:R-:W2:Y:S04]  /*2ca10*/  LDL R4, [R1+0x1fe0] ;  /* 0x001fe00001047983 */ /* 0x000ea80000100800 */
[----:B------:R2:W2:Y:S04]  /*2ca20*/  @!P0 LDG.E.U8 R59, desc[UR40][R2.64] ;  /* 0x00000028023b8981 */ /* 0x0004a8000c1e1100 */
[----:B0-----:R-:W2:Y:S04]  /*2ca30*/  LDL R7, [R1+0x1fa4] ;  /* 0x001fa40001077983 */ /* 0x001ea80000100800 */
[----:B------:R-:W-:Y:S04]  /*2ca40*/  STL [R1+0x50], R44 ;  /* 0x0000502c01007387 */ /* 0x000fe80000100800 */
[----:B------:R-:W2:Y:S04]  /*2ca50*/  LDL R5, [R1+0x1fa0] ;  /* 0x001fa00001057983 */ /* 0x000ea80000100800 */
[----:B------:R-:W2:Y:S04]  /*2ca60*/  LDL R23, [R1+0x1fec] ;  /* 0x001fec0001177983 */ /* 0x000ea80000100800 */
[----:B------:R-:W-:Y:S04]  /*2ca70*/  STL [R1+0x3c], R43 ;  /* 0x00003c2b01007387 */ /* 0x000fe80000100800 */
[----:B------:R-:W-:Y:S04]  /*2ca80*/  LDS.U8 R43, [R0+UR4+0x800] ;  /* 0x00080004002b7984 */ /* 0x000fe80008000000 */
[----:B---3--:R-:W-:Y:S04]  /*2ca90*/  STL [R1+0x3100], R52 ;  /* 0x0031003401007387 */ /* 0x008fe80000100800 */
[----:B----4-:R0:W-:Y:S04]  /*2caa0*/  STL [R1+0x18], R39 ;  /* 0x0000182701007387 */ /* 0x0101e80000100800 */
[----:B------:R-:W-:Y:S04]  /*2cab0*/  STL [R1+0x38], R42 ;  /* 0x0000382a01007387 */ /* 0x000fe80000100800 */
[----:B------:R-:W3:Y:S04]  /*2cac0*/  LDL R10, [R1+0x1ff0] ;  /* 0x001ff000010a7983 */ /* 0x000ee80000100800 */
[----:B------:R-:W-:Y:S04]  /*2cad0*/  LDS.U8 R42, [R0+UR4+0x888] ;  /* 0x00088804002a7984 */ /* 0x000fe80008000000 */
[----:B0-----:R-:W4:Y:S04]  /*2cae0*/  LDL R39, [R1+0x1fb8] ;  /* 0x001fb80001277983 */ /* 0x001f280000100800 */
[----:B------:R-:W-:Y:S04]  /*2caf0*/  STL [R1+0x3104], R53 ;  /* 0x0031043501007387 */ /* 0x000fe80000100800 */
[----:B------:R0:W-:Y:S04]  /*2cb00*/  STL [R1+0x34], R41 ;  /* 0x0000342901007387 */ /* 0x0001e80000100800 */
[----:B------:R-:W3:Y:S04]  /*2cb10*/  LDL R11, [R1+0x1fb4] ;  /* 0x001fb400010b7983 */ /* 0x000ee80000100800 */
[----:B------:R-:W3:Y:S04]  /*2cb20*/  LDL R38, [R1+0x1ffc] ;  /* 0x001ffc0001267983 */ /* 0x000ee80000100800 */
[----:B0-----:R-:W3:Y:S04]  /*2cb30*/  LDL R41, [R1+0x1fc8] ;  /* 0x001fc80001297983 */ /* 0x001ee80000100800 */
[----:B------:R0:W-:Y:S01]  /*2cb40*/  STL [R1+0x30], R40 ;  /* 0x0000302801007387 */ /* 0x0001e20000100800 */
[----:B--2---:R-:W-:-:S03]  /*2cb50*/  @!P1 IMAD.MOV.U32 R2, RZ, RZ, R6 ;  /* 0x000000ffff029224 */ /* 0x004fc600078e0006 */
[----:B------:R-:W-:Y:S04]  /*2cb60*/  STL [R1+0x310c], R59 ;  /* 0x00310c3b01007387 */ /* 0x000fe80000100800 */
[----:B------:R-:W2:Y:S01]  /*2cb70*/  LDL R6, [R1+0x2000] ;  /* 0x0020000001067983 */ /* 0x000ea20000100800 */
[----:B------:R-:W-:-:S03]  /*2cb80*/  @!P1 IMAD.MOV.U32 R3, RZ, RZ, R7 ;  /* 0x000000ffff039224 */ /* 0x000fc600078e0007 */
[----:B------:R-:W2:Y:S04]  /*2cb90*/  LDL R7, [R1+0x1fc4] ;  /* 0x001fc40001077983 */ /* 0x000ea80000100800 */
[----:B------:R1:W2:Y:S02]  /*2cba0*/  @!P1 LDG.E.U8 R58, desc[UR40][R2.64] ;  /* 0x00000028023a9981 */ /* 0x0002a4000c1e1100 */
[----:B-1----:R-:W-:Y:S02]  /*2cbb0*/  @!P0 IMAD.MOV.U32 R2, RZ, RZ, R4 ;  /* 0x000000ffff028224 */ /* 0x002fe400078e0004 */
[----:B------:R-:W-:-:S05]  /*2cbc0*/  @!P0 IMAD.MOV.U32 R3, RZ, RZ, R5 ;  /* 0x000000ffff038224 */ /* 0x000fca00078e0005 */
[----:B------:R1:W2:Y:S02]  /*2cbd0*/  @!P0 LDG.E.U8 R57, desc[UR40][R2.64] ;  /* 0x0000002802398981 */ /* 0x0002a4000c1e1100 */
[----:B-1----:R-:W-:Y:S02]  /*2cbe0*/  @!P1 IMAD.MOV.U32 R2, RZ, RZ, R23 ;  /* 0x000000ffff029224 */ /* 0x002fe400078e0017 */
[----:B----4-:R-:W-:-:S05]  /*2cbf0*/  @!P1 IMAD.MOV.U32 R3, RZ, RZ, R39 ;  /* 0x000000ffff039224 */ /* 0x010fca00078e0027 */
[----:B------:R3:W4:Y:S02]  /*2cc00*/  @!P1 LDG.E.U8 R56, desc[UR40][R2.64] ;  /* 0x0000002802389981 */ /* 0x000724000c1e1100 */
[----:B---3--:R-:W-:Y:S02]  /*2cc10*/  @!P0 IMAD.MOV.U32 R2, RZ, RZ, R10 ;  /* 0x000000ffff028224 */ /* 0x008fe400078e000a */
[----:B------:R-:W-:-:S05]  /*2cc20*/  @!P0 IMAD.MOV.U32 R3, RZ, RZ, R11 ;  /* 0x000000ffff038224 */ /* 0x000fca00078e000b */
[----:B------:R1:W3:Y:S02]  /*2cc30*/  @!P0 LDG.E.U8 R37, desc[UR40][R2.64] ;  /* 0x0000002802258981 */ /* 0x0002e4000c1e1100 */
[----:B-1----:R-:W-:Y:S02]  /*2cc40*/  @!P1 IMAD.MOV.U32 R2, RZ, RZ, R38 ;  /* 0x000000ffff029224 */ /* 0x002fe400078e0026 */
[----:B------:R-:W-:Y:S02]  /*2cc50*/  @!P1 IMAD.MOV.U32 R3, RZ, RZ, R41 ;  /* 0x000000ffff039224 */ /* 0x000fe400078e0029 */
[----:B------:R-:W-:Y:S04]  /*2cc60*/  LDS.U8 R41, [R0+UR4+0x808] ;  /* 0x0008080400297984 */ /* 0x000fe80008000000 */
[----:B------:R2:W3:Y:S02]  /*2cc70*/  @!P1 LDG.E.U8 R36, desc[UR40][R2.64] ;  /* 0x0000002802249981 */ /* 0x0004e4000c1e1100 */
[----:B--2---:R-:W-:-:S02]  /*2cc80*/  @!P0 IMAD.MOV.U32 R2, RZ, RZ, R6 ;  /* 0x000000ffff028224 */ /* 0x004fc400078e0006 */
[----:B------:R-:W-:Y:S01]  /*2cc90*/  @!P0 IMAD.MOV.U32 R3, RZ, RZ, R7 ;  /* 0x000000ffff038224 */ /* 0x000fe200078e0007 */
[----:B------:R-:W-:Y:S04]  /*2cca0*/  STL [R1+0x3110], R58 ;  /* 0x0031103a01007387 */ /* 0x000fe80000100800 */
[----:B------:R-:W2:Y:S04]  /*2ccb0*/  LDL R5, [R1+0x1fd8] ;  /* 0x001fd80001057983 */ /* 0x000ea80000100800 */
[----:B------:R-:W2:Y:S04]  /*2ccc0*/  LDL R4, [R1+0x200c] ;  /* 0x00200c0001047983 */ /* 0x000ea80000100800 */
[----:B------:R-:W2:Y:S04]  /*2ccd0*/  LDL R22, [R1+0x2010] ;  /* 0x0020100001167983 */ /* 0x000ea80000100800 */
[----:B------:R2:W2:Y:S04]  /*2cce0*/  @!P0 LDG.E.U8 R35, desc[UR40][R2.64] ;  /* 0x0000002802238981 */ /* 0x0004a8000c1e1100 */
[----:B------:R-:W-:Y:S04]  /*2ccf0*/  STL [R1+0x3114], R57 ;  /* 0x0031143901007387 */ /* 0x000fe80000100800 */
[----:B------:R-:W2:Y:S04]  /*2cd00*/  LDL R23, [R1+0x1fd4] ;  /* 0x001fd40001177983 */ /* 0x000ea80000100800 */
[----:B0-----:R-:W2:Y:S04]  /*2cd10*/  LDL R40, [R1+0x1fe8] ;  /* 0x001fe80001287983 */ /* 0x001ea80000100800 */
[----:B------:R-:W2:Y:S04]  /*2cd20*/  LDL R39, [R1+0x201c] ;  /* 0x00201c0001277983 */ /* 0x000ea80000100800 */
[----:B----4-:R-:W-:Y:S04]  /*2cd30*/  STL [R1+0x3118], R56 ;  /* 0x0031183801007387 */ /* 0x010fe80000100800 */
[----:B------:R-:W4:Y:S04]  /*2cd40*/  LDL R11, [R1+0x1fe4] ;  /* 0x001fe400010b7983 */ /* 0x000f280000100800 */
[----:B------:R-:W4:Y:S04]  /*2cd50*/  LDL R10, [R1+0x2020] ;  /* 0x00202000010a7983 */ /* 0x000f280000100800 */
[----:B---3--:R0:W-:Y:S04]  /*2cd60*/  STL [R1+0x3108], R37 ;  /* 0x0031082501007387 */ /* 0x0081e80000100800 */
[----:B------:R-:W3:Y:S04]  /*2cd70*/  LDL R38, [R1+0x1ff8] ;  /* 0x001ff80001267983 */ /* 0x000ee80000100800 */
[----:B0-----:R-:W3:Y:S04]  /*2cd80*/  LDL R37, [R1+0x202c] ;  /* 0x00202c0001257983 */ /* 0x001ee80000100800 */
[----:B------:R-:W-:Y:S04]  /*2cd90*/  STL [R1+0x311c], R36 ;  /* 0x00311c2401007387 */ /* 0x000fe80000100800 */
[----:B------:R-:W3:Y:S04]  /*2cda0*/  LDL R7, [R1+0x1ff4] ;  /* 0x001ff40001077983 */ /* 0x000ee80000100800 */
[----:B------:R-:W3:Y:S01]  /*2cdb0*/  LDL R6, [R1+0x2030] ;  /* 0x0020300001067983 */ /* 0x000ee20000100800 */
[----:B--2---:R-:W-:-:S02]  /*2cdc0*/  @!P1 IMAD.MOV.U32 R3, RZ, RZ, R5 ;  /* 0x000000ffff039224 */ /* 0x004fc400078e0005 */
[----:B------:R-:W-:Y:S01]  /*2cdd0*/  @!P1 IMAD.MOV.U32 R2, RZ, RZ, R4 ;  /* 0x000000ffff029224 */ /* 0x000fe200078e0004 */
[----:B------:R0:W-:Y:S04]  /*2cde0*/  STL [R1+0x3120], R35 ;  /* 0x0031202301007387 */ /* 0x0001e80000100800 */
[----:B------:R1:W2:Y:S04]  /*2cdf0*/  @!P1 LDG.E.U8 R34, desc[UR40][R2.64] ;  /* 0x0000002802229981 */ /* 0x0002a8000c1e1100 */
[----:B------:R-:W2:Y:S04]  /*2ce00*/  LDL R5, [R1+0x2008] ;  /* 0x0020080001057983 */ /* 0x000ea80000100800 */
[----:B------:R-:W2:Y:S01]  /*2ce10*/  LDL R4, [R1+0x203c] ;  /* 0x00203c0001047983 */ /* 0x000ea20000100800 */
[----:B-1----:R-:W-:-:S02]  /*2ce20*/  @!P0 IMAD.MOV.U32 R2, RZ, RZ, R22 ;  /* 0x000000ffff028224 */ /* 0x002fc400078e0016 */
[----:B------:R-:W-:-:S05]  /*2ce30*/  @!P0 IMAD.MOV.U32 R3, RZ, RZ, R23 ;  /* 0x000000ffff038224 */ /* 0x000fca00078e0017 */
[----:B------:R1:W2:Y:S02]  /*2ce40*/  @!P0 LDG.E.U8 R20, desc[UR40][R2.64] ;  /* 0x0000002802148981 */ /* 0x0002a4000c1e1100 */
[----:B-1----:R-:W-:Y:S02]  /*2ce50*/  @!P1 IMAD.MOV.U32 R2, RZ, RZ, R39 ;  /* 0x000000ffff029224 */ /* 0x002fe400078e0027 */
[----:B------:R-:W-:-:S05]  /*2ce60*/  @!P1 IMAD.MOV.U32 R3, RZ, RZ, R40 ;  /* 0x000000ffff039224 */ /* 0x000fca00078e0028 */
[----:B------:R4:W2:Y:S02]  /*2ce70*/  @!P1 LDG.E.U8 R18, desc[UR40][R2.64] ;  /* 0x0000002802129981 */ /* 0x0008a4000c1e1100 */
[----:B----4-:R-:W-:Y:S02]  /*2ce80*/  @!P0 IMAD.MOV.U32 R2, RZ, RZ, R10 ;  /* 0x000000ffff028224 */ /* 0x010fe400078e000a */
[----:B------:R-:W-:-:S05]  /*2ce90*/  @!P0 IMAD.MOV.U32 R3, RZ, RZ, R11 ;  /* 0x000000ffff038224 */ /* 0x000fca00078e000b */
[----:B------:R3:W4:Y:S02]  /*2cea0*/  @!P0 LDG.E.U8 R13, desc[UR40][R2.64] ;  /* 0x00000028020d8981 */ /* 0x000724000c1e1100 */
[----:B---3--:R-:W-:Y:S02]  /*2ceb0*/  @!P1 IMAD.MOV.U32 R2, RZ, RZ, R37 ;  /* 0x000000ffff029224 */ /* 0x008fe400078e0025 */
[----:B------:R-:W-:-:S05]  /*2cec0*/  @!P1 IMAD.MOV.U32 R3, RZ, RZ, R38 ;  /* 0x000000ffff039224 */ /* 0x000fca00078e0026 */
[----:B------:R1:W3:Y:S02]  /*2ced0*/  @!P1 LDG.E.U8 R15, desc[UR40][R2.64] ;  /* 0x00000028020f9981 */ /* 0x0002e4000c1e1100 */
[----:B-1----:R-:W-:Y:S02]  /*2cee0*/  @!P0 IMAD.MOV.U32 R2, RZ, RZ, R6 ;  /* 0x000000ffff028224 */ /* 0x002fe400078e0006 */
[----:B------:R-:W-:-:S05]  /*2cef0*/  @!P0 IMAD.MOV.U32 R3, RZ, RZ, R7 ;  /* 0x000000ffff038224 */ /* 0x000fca00078e0007 */
[----:B------:R1:W3:Y:S04]  /*2cf00*/  @!P0 LDG.E.U8 R12, desc[UR40][R2.64] ;  /* 0x00000028020c8981 */ /* 0x0002e8000c1e1100 */
[----:B--2---:R-:W-:Y:S04]  /*2cf10*/  STL [R1+0x3124], R34 ;  /* 0x0031242201007387 */ /* 0x004fe80000100800 */
[----:B------:R-:W2:Y:S04]  /*2cf20*/  LDL R23, [R1+0x2004] ;  /* 0x0020040001177983 */ /* 0x000ea80000100800 */
[----:B------:R-:W2:Y:S04]  /*2cf30*/  LDL R22, [R1+0x2040] ;  /* 0x0020400001167983 */ /* 0x000ea80000100800 */
[----:B------:R2:W2:Y:S04]  /*2cf40*/  @!P1 LDG.E.U8 R24, desc[UR40][R4.64] ;  /* 0x0000002804189981 */ /* 0x0004a8000c1e1100 */
[----:B------:R1:W-:Y:S04]  /*2cf50*/  STL [R1+0x3128], R20 ;  /* 0x0031281401007387 */ /* 0x0003e80000100800 */
[----:B0-----:R-:W2:Y:S04]  /*2cf60*/  LDL R35, [R1+0x2018] ;  /* 0x0020180001237983 */ /* 0x001ea80000100800 */
[----:B-1----:R-:W2:Y:S04]  /*2cf70*/  LDL R20, [R1+0x204c] ;  /* 0x00204c0001147983 */ /* 0x002ea80000100800 */
[----:B------:R-:W-:Y:S04]  /*2cf80*/  STL [R1+0x312c], R18 ;  /* 0x00312c1201007387 */ /* 0x000fe80000100800 */
[----:B------:R-:W2:Y:S04]  /*2cf90*/  LDL R11, [R1+0x2014] ;  /* 0x00201400010b7983 */ /* 0x000ea80000100800 */
[----:B------:R-:W2:Y:S01]  /*2cfa0*/  LDL R10, [R1+0x2050] ;  /* 0x00205000010a7983 */ /* 0x000ea20000100800 */
[----:B------:R-:W-:-:S03]  /*2cfb0*/  PRMT R3, RZ, 0x7610, R3 ;  /* 0x00007610ff037816 */ /* 0x000fc60000000003 */
[----:B----4-:R0:W-:Y:S04]  /*2cfc0*/  STL [R1+0x3130], R13 ;  /* 0x0031300d01007387 */ /* 0x0101e80000100800 */
[----:B---3--:R1:W-:Y:S04]  /*2cfd0*/  STL [R1+0x3134], R15 ;  /* 0x0031340f01007387 */ /* 0x0083e80000100800 */
[----:B------:R-:W3:Y:S04]  /*2cfe0*/  LDL R7, [R1+0x2028] ;  /* 0x0020280001077983 */ /* 0x000ee80000100800 */
[----:B------:R-:W3:Y:S04]  /*2cff0*/  LDL R6, [R1+0x205c] ;  /* 0x00205c0001067983 */ /* 0x000ee80000100800 */
[----:B0-----:R-:W4:Y:S04]  /*2d000*/  LDL R13, [R1+0x2060] ;  /* 0x00206000010d7983 */ /* 0x001f280000100800 */
[----:B-1----:R-:W4:Y:S04]  /*2d010*/  LDL R15, [R1+0x2024] ;  /* 0x00202400010f7983 */ /* 0x002f280000100800 */
[----:B------:R0:W-:Y:S04]  /*2d020*/  STL [R1+0x3138], R12 ;  /* 0x0031380c01007387 */ /* 0x0001e80000100800 */
[----:B------:R-:W4:Y:S04]  /*2d030*/  LDL R34, [R1+0x2038] ;  /* 0x0020380001227983 */ /* 0x000f280000100800 */
[----:B0-----:R-:W4:Y:S01]  /*2d040*/  LDL R12, [R1+0x206c] ;  /* 0x00206c00010c7983 */ /* 0x001f220000100800 */
[----:B--2---:R-:W-:-:S02]  /*2d050*/  @!P0 IMAD.MOV.U32 R5, RZ, RZ, R23 ;  /* 0x000000ffff058224 */ /* 0x004fc400078e0017 */
[----:B------:R-:W-:Y:S01]  /*2d060*/  @!P0 IMAD.MOV.U32 R4, RZ, RZ, R22 ;  /* 0x000000ffff048224 */ /* 0x000fe200078e0016 */
[----:B------:R-:W-:Y:S04]  /*2d070*/  STL [R1+0x313c], R24 ;  /* 0x00313c1801007387 */ /* 0x000fe80000100800 */
[----:B------:R-:W2:Y:S04]  /*2d080*/  LDL R23, [R1+0x2034] ;  /* 0x0020340001177983 */ /* 0x000ea80000100800 */
[----:B------:R-:W2:Y:S04]  /*2d090*/  LDL R22, [R1+0x2070] ;  /* 0x0020700001167983 */ /* 0x000ea80000100800 */
[----:B------:R0:W2:Y:S02]  /*2d0a0*/  @!P0 LDG.E.U8 R3, desc[UR40][R4.64] ;  /* 0x0000002804038981 */ /* 0x0000a4000c1e1100 */
[----:B0-----:R-:W-:-:S02]  /*2d0b0*/  @!P1 IMAD.MOV.U32 R5, RZ, RZ, R35 ;  /* 0x000000ffff059224 */ /* 0x001fc400078e0023 */
[----:B------:R-:W-:-:S05]  /*2d0c0*/  @!P1 IMAD.MOV.U32 R4, RZ, RZ, R20 ;  /* 0x000000ffff049224 */ /* 0x000fca00078e0014 */
[----:B------:R0:W2:Y:S02]  /*2d0d0*/  @!P1 LDG.E.U8 R16, desc[UR40][R4.64] ;  /* 0x0000002804109981 */ /* 0x0000a4000c1e1100 */
[----:B0-----:R-:W-:Y:S02]  /*2d0e0*/  @!P0 IMAD.MOV.U32 R4, RZ, RZ, R10 ;  /* 0x000000ffff048224 */ /* 0x001fe400078e000a */
[----:B------:R-:W-:-:S05]  /*2d0f0*/  @!P0 IMAD.MOV.U32 R5, RZ, RZ, R11 ;  /* 0x000000ffff058224 */ /* 0x000fca00078e000b */
[----:B------:R0:W2:Y:S01]  /*2d100*/  @!P0 LDG.E.U8 R8, desc[UR40][R4.64] ;  /* 0x0000002804088981 */ /* 0x0000a2000c1e1100 */
[----:B------:R-:W-:Y:S02]  /*2d110*/  PRMT R2, RZ, 0x7610, R2 ;  /* 0x00007610ff027816 */ /* 0x000fe40000000002 */
[----:B0-----:R-:W-:Y:S01]  /*2d120*/  PRMT R5, RZ, 0x7610, R5 ;  /* 0x00007610ff057816 */ /* 0x001fe20000000005 */
[----:B---3--:R4:W3:Y:S02]  /*2d130*/  @!P1 LDG.E.U8 R17, desc[UR40][R6.64] ;  /* 0x0000002806119981 */ /* 0x0088e4000c1e1100 */
[----:B----4-:R-:W-:Y:S02]  /*2d140*/  @!P0 IMAD.MOV.U32 R6, RZ, RZ, R13 ;  /* 0x000000ffff068224 */ /* 0x010fe400078e000d */
[----:B------:R-:W-:-:S05]  /*2d150*/  @!P0 IMAD.MOV.U32 R7, RZ, RZ, R15 ;  /* 0x000000ffff078224 */ /* 0x000fca00078e000f */
[----:B------:R0:W4:Y:S02]  /*2d160*/  @!P0 LDG.E.U8 R5, desc[UR40][R6.64] ;  /* 0x0000002806058981 */ /* 0x000124000c1e1100 */
[----:B0-----:R-:W-:Y:S02]  /*2d170*/  @!P1 IMAD.MOV.U32 R6, RZ, RZ, R12 ;  /* 0x000000ffff069224 */ /* 0x001fe400078e000c */
[----:B------:R-:W-:-:S05]  /*2d180*/  @!P1 IMAD.MOV.U32 R7, RZ, RZ, R34 ;  /* 0x000000ffff079224 */ /* 0x000fca00078e0022 */
[----:B------:R2:W4:Y:S02]  /*2d190*/  @!P1 LDG.E.U8 R2, desc[UR40][R6.64] ;  /* 0x0000002806029981 */ /* 0x000524000c1e1100 */
[----:B--2---:R-:W-:Y:S02]  /*2d1a0*/  @!P0 IMAD.MOV.U32 R7, RZ, RZ, R23 ;  /* 0x000000ffff078224 */ /* 0x004fe400078e0017 */
[----:B------:R-:W-:Y:S01]  /*2d1b0*/  @!P0 IMAD.MOV.U32 R6, RZ, RZ, R22 ;  /* 0x000000ffff068224 */ /* 0x000fe200078e0016 */
[----:B------:R0:W-:Y:S04]  /*2d1c0*/  STL [R1+0x3140], R3 ;  /* 0x0031400301007387 */ /* 0x0001e80000100800 */
[----:B------:R-:W2:Y:S04]  /*2d1d0*/  @!P0 LDG.E.U8 R9, desc[UR40][R6.64] ;  /* 0x0000002806098981 */ /* 0x000ea8000c1e1100 */
[----:B------:R-:W2:Y:S04]  /*2d1e0*/  LDL R20, [R1+0x2048] ;  /* 0x0020480001147983 */ /* 0x000ea80000100800 */
[----:B0-----:R-:W2:Y:S04]  /*2d1f0*/  LDL R3, [R1+0x207c] ;  /* 0x00207c0001037983 */ /* 0x001ea80000100800 */
[----:B------:R0:W-:Y:S04]  /*2d200*/  STL [R1+0x3144], R16 ;  /* 0x0031441001007387 */ /* 0x0001e80000100800 */
[----:B------:R-:W2:Y:S04]  /*2d210*/  LDL R18, [R1+0x2044] ;  /* 0x0020440001127983 */ /* 0x000ea80000100800 */
[----:B------:R-:W2:Y:S04]  /*2d220*/  LDL R11, [R1+0x2058] ;  /* 0x00205800010b7983 */ /* 0x000ea80000100800 */
[----:B------:R-:W2:Y:S04]  /*2d230*/  LDL R10, [R1+0x208c] ;  /* 0x00208c00010a7983 */ /* 0x000ea80000100800 */
[----:B0-----:R-:W2:Y:S04]  /*2d240*/  LDL R16, [R1+0x2080] ;  /* 0x0020800001107983 */ /* 0x001ea80000100800 */
[----:B------:R0:W-:Y:S04]  /*2d250*/  STL [R1+0x3148], R8 ;  /* 0x0031480801007387 */ /* 0x0001e80000100800 */
[----:B---3--:R-:W-:Y:S04]  /*2d260*/  STL [R1+0x314c], R17 ;  /* 0x00314c1101007387 */ /* 0x008fe80000100800 */
[----:B------:R-:W3:Y:S04]  /*2d270*/  LDL R15, [R1+0x2054] ;  /* 0x00205400010f7983 */ /* 0x000ee80000100800 */
[----:B------:R-:W3:Y:S04]  /*2d280*/  LDL R13, [R1+0x2090] ;  /* 0x00209000010d7983 */ /* 0x000ee80000100800 */
[----:B----4-:R1:W-:Y:S04]  /*2d290*/  STL [R1+0x3150], R5 ;  /* 0x0031500501007387 */ /* 0x0103e80000100800 */
[----:B------:R-:W4:Y:S04]  /*2d2a0*/  LDL R12, [R1+0x2068] ;  /* 0x00206800010c7983 */ /* 0x000f280000100800 */
[----:B0-----:R-:W3:Y:S04]  /*2d2b0*/  LDL R8, [R1+0x209c] ;  /* 0x00209c0001087983 */ /* 0x001ee80000100800 */
[----:B------:R0:W-:Y:S04]  /*2d2c0*/  STL [R1+0x3154], R2 ;  /* 0x0031540201007387 */ /* 0x0001e80000100800 */
[----:B--2---:R2:W-:Y:S04]  /*2d2d0*/  STL [R1+0x3158], R9 ;  /* 0x0031580901007387 */ /* 0x0045e80000100800 */
[----:B-1----:R-:W4:Y:S04]  /*2d2e0*/  LDL R5, [R1+0x2064] ;  /* 0x0020640001057983 */ /* 0x002f280000100800 */
[----:B0-----:R-:W4:Y:S04]  /*2d2f0*/  LDL R2, [R1+0x20ac] ;  /* 0x0020ac0001027983 */ /* 0x001f280000100800 */
[----:B------:R-:W4:Y:S04]  /*2d300*/  LDL R40, [R1+0x2078] ;  /* 0x0020780001287983 */ /* 0x000f280000100800 */
[----:B------:R-:W4:Y:S04]  /*2d310*/  LDL R39, [R1+0x2074] ;  /* 0x0020740001277983 */ /* 0x000f280000100800 */
[----:B------:R-:W4:Y:S04]  /*2d320*/  LDL R38, [R1+0x20b0] ;  /* 0x0020b00001267983 */ /* 0x000f280000100800 */
[----:B------:R-:W4:Y:S04]  /*2d330*/  LDL R37, [R1+0x2088] ;  /* 0x0020880001257983 */ /* 0x000f280000100800 */
[----:B------:R-:W4:Y:S04]  /*2d340*/  LDL R36, [R1+0x20bc] ;  /* 0x0020bc0001247983 */ /* 0x000f280000100800 */
[----:B------:R-:W4:Y:S01]  /*2d350*/  LDL R35, [R1+0x2084] ;  /* 0x0020840001237983 */ /* 0x000f220000100800 */
[----:B------:R-:W-:-:S03]  /*2d360*/  @!P1 IMAD.MOV.U32 R6, RZ, RZ, R3 ;  /* 0x000000ffff069224 */ /* 0x000fc600078e0003 */
[----:B------:R-:W4:Y:S04]  /*2d370*/  LDL R3, [R1+0x20a0] ;  /* 0x0020a00001037983 */ /* 0x000f280000100800 */
[----:B------:R-:W4:Y:S01]  /*2d380*/  LDL R34, [R1+0x20c0] ;  /* 0x0020c00001227983 */ /* 0x000f220000100800 */
[----:B------:R-:W-:-:S03]  /*2d390*/  @!P1 IMAD.MOV.U32 R7, RZ, RZ, R20 ;  /* 0x000000ffff079224 */ /* 0x000fc600078e0014 */
[----:B------:R-:W4:Y:S04]  /*2d3a0*/  LDL R24, [R1+0x2098] ;  /* 0x0020980001187983 */ /* 0x000f280000100800 */
[----:B------:R-:W4:Y:S04]  /*2d3b0*/  LDL R20, [R1+0x20cc] ;  /* 0x0020cc0001147983 */ /* 0x000f280000100800 */
[----:B------:R-:W4:Y:S04]  /*2d3c0*/  LDL R17, [R1+0x20d0] ;  /* 0x0020d00001117983 */ /* 0x000f280000100800 */
[----:B------:R0:W4:Y:S01]  /*2d3d0*/  @!P1 LDG.E.U8 R21, desc[UR40][R6.64] ;  /* 0x0000002806159981 */ /* 0x000122000c1e1100 */
[----:B------:R-:W-:-:S03]  /*2d3e0*/  PRMT R4, RZ, 0x7610, R4 ;  /* 0x00007610ff047816 */ /* 0x000fc60000000004 */
[----:B--2---:R-:W2:Y:S01]  /*2d3f0*/  LDL R9, [R1+0x20b8] ;  /* 0x0020b80001097983 */ /* 0x004ea20000100800 */
[----:B0-----:R-:W-:-:S03]  /*2d400*/  @!P0 IMAD.MOV.U32 R7, RZ, RZ, R18 ;  /* 0x000000ffff078224 */ /* 0x001fc600078e0012 */
[----:B------:R-:W2:Y:S04]  /*2d410*/  @!P1 LDG.E.U8 R4, desc[UR40][R10.64] ;  /* 0x000000280a049981 */ /* 0x000ea8000c1e1100 */
[----:B------:R-:W2:Y:S01]  /*2d420*/  LDL R18, [R1+0x2094] ;  /* 0x0020940001127983 */ /* 0x000ea20000100800 */
[----:B------:R-:W-:-:S03]  /*2d430*/  @!P0 IMAD.MOV.U32 R6, RZ, RZ, R16 ;  /* 0x000000ffff068224 */ /* 0x000fc600078e0010 */
[----:B------:R-:W2:Y:S04]  /*2d440*/  LDL R16, [R1+0x20a8] ;  /* 0x0020a80001107983 */ /* 0x000ea80000100800 */
[----:B------:R0:W2:Y:S02]  /*2d450*/  @!P0 LDG.E.U8 R14, desc[UR40][R6.64] ;  /* 0x00000028060e8981 */ /* 0x0000a4000c1e1100 */
[----:B0-----:R-:W-:Y:S02]  /*2d460*/  PRMT R7, RZ, 0x7610, R7 ;  /* 0x00007610ff077816 */ /* 0x001fe40000000007 */
[----:B------:R-:W-:Y:S01]  /*2d470*/  PRMT R11, RZ, 0x7610, R11 ;  /* 0x00007610ff0b7816 */ /* 0x000fe2000000000b */
[----:B---3--:R-:W-:Y:S02]  /*2d480*/  @!P0 IMAD.MOV.U32 R23, RZ, RZ, R15 ;  /* 0x000000ffff178224 */ /* 0x008fe400078e000f */
[----:B------:R-:W-:Y:S01]  /*2d490*/  @!P0 IMAD.MOV.U32 R22, RZ, RZ, R13 ;  /* 0x000000ffff168224 */ /* 0x000fe200078e000d */
[----:B------:R-:W3:Y:S04]  /*2d4a0*/  LDL R15, [R1+0x20dc] ;  /* 0x0020dc00010f7983 */ /* 0x000ee80000100800 */
[----:B------:R-:W2:Y:S04]  /*2d4b0*/  LDL R13, [R1+0x20a4] ;  /* 0x0020a400010d7983 */ /* 0x000ea80000100800 */
[----:B------:R4:W2:Y:S01]  /*2d4c0*/  @!P0 LDG.E.U8 R7, desc[UR40][R22.64] ;  /* 0x0000002816078981 */ /* 0x0008a2000c1e1100 */
[----:B------:R-:W-:Y:S01]  /*2d4d0*/  PRMT R6, RZ, 0x7610, R6 ;  /* 0x00007610ff067816 */ /* 0x000fe20000000006 */
[----:B----4-:R-:W-:-:S02]  /*2d4e0*/  @!P1 IMAD.MOV.U32 R23, RZ, RZ, R12 ;  /* 0x000000ffff179224 */ /* 0x010fc400078e000c */
[----:B------:R-:W4:Y:S01]  /*2d4f0*/  LDL R12, [R1+0x20d8] ;  /* 0x0020d800010c7983 */ /* 0x000f220000100800 */
[----:B------:R-:W-:-:S03]  /*2d500*/  @!P1 IMAD.MOV.U32 R22, RZ, RZ, R8 ;  /* 0x000000ffff169224 */ /* 0x000fc600078e0008 */
[----:B------:R-:W2:Y:S04]  /*2d510*/  LDL R8, [R1+0x20e8] ;  /* 0x0020e80001087983 */ /* 0x000ea80000100800 */
[----:B------:R0:W2:Y:S02]  /*2d520*/  @!P1 LDG.E.U8 R11, desc[UR40][R22.64] ;  /* 0x00000028160b9981 */ /* 0x0000a4000c1e1100 */
[----:B0-----:R-:W-:Y:S02]  /*2d530*/  @!P0 IMAD.MOV.U32 R23, RZ, RZ, R5 ;  /* 0x000000ffff178224 */ /* 0x001fe400078e0005 */
[----:B------:R-:W4:Y:S01]  /*2d540*/  LDL R5, [R1+0x20b4] ;  /* 0x0020b40001057983 */ /* 0x000f220000100800 */
[----:B------:R-:W-:-:S03]  /*2d550*/  @!P0 IMAD.MOV.U32 R22, RZ, RZ, R3 ;  /* 0x000000ffff168224 */ /* 0x000fc600078e0003 */
[----:B------:R-:W4:Y:S04]  /*2d560*/  LDL R3, [R1+0x20e4] ;  /* 0x0020e40001037983 */ /* 0x000f280000100800 */
[----:B------:R0:W4:Y:S02]  /*2d570*/  @!P0 LDG.E.U8 R6, desc[UR40][R22.64] ;  /* 0x0000002816068981 */ /* 0x000124000c1e1100 */
[----:B0-----:R-:W-:Y:S02]  /*2d580*/  @!P1 IMAD.MOV.U32 R22, RZ, RZ, R2 ;  /* 0x000000ffff169224 */ /* 0x001fe400078e0002 */
[----:B------:R-:W4:Y:S01]  /*2d590*/  LDL R2, [R1+0x20f4] ;  /* 0x0020f40001027983 */ /* 0x000f220000100800 */
[----:B------:R-:W-:Y:S01]  /*2d5a0*/  @!P1 IMAD.MOV.U32 R23, RZ, RZ, R40 ;  /* 0x000000ffff179224 */ /* 0x000fe200078e0028 */
[----:B------:R-:W-:-:S02]  /*2d5b0*/  PRMT R10, RZ, 0x7610, R10 ;  /* 0x00007610ff0a7816 */ /* 0x000fc4000000000a */
[----:B------:R-:W-:Y:S04]  /*2d5c0*/  STL [R1+0x22c0], R60 ;  /* 0x0022c03c01007387 */ /* 0x000fe80000100800 */
[----:B------:R-:W-:Y:S04]  /*2d5d0*/  LDS.U8 R40, [R0+UR4+0x880] ;  /* 0x0008800400287984 */ /* 0x000fe80008000000 */
[----:B------:R0:W4:Y:S02]  /*2d5e0*/  @!P1 LDG.E.U8 R19, desc[UR40][R22.64] ;  /* 0x0000002816139981 */ /* 0x000124000c1e1100 */
[----:B0-----:R-:W-:-:S02]  /*2d5f0*/  @!P0 IMAD.MOV.U32 R22, RZ, RZ, R38 ;  /* 0x000000ffff168224 */ /* 0x001fc400078e0026 */
[----:B------:R-:W-:-:S05]  /*2d600*/  @!P0 IMAD.MOV.U32 R23, RZ, RZ, R39 ;  /* 0x000000ffff178224 */ /* 0x000fca00078e0027 */
[----:B------:R0:W4:Y:S02]  /*2d610*/  @!P0 LDG.E.U8 R10, desc[UR40][R22.64] ;  /* 0x00000028160a8981 */ /* 0x000124000c1e1100 */
[----:B0-----:R-:W-:Y:S02]  /*2d620*/  @!P1 IMAD.MOV.U32 R22, RZ, RZ, R36 ;  /* 0x000000ffff169224 */ /* 0x001fe400078e0024 */
        /* <DEDUP_REMOVED lines=9> */
[----:B--2---:R-:W-:-:S05]  /*2d6c0*/  @!P0 IMAD.MOV.U32 R23, RZ, RZ, R18 ;  /* 0x000000ffff178224 */ /* 0x004fca00078e0012 */
[----:B------:R3:W2:Y:S02]  /*2d6d0*/  @!P0 LDG.E.U8 R28, desc[UR40][R22.64] ;  /* 0x00000028161c8981 */ /* 0x0006a4000c1e1100 */
[----:B---3--:R-:W-:Y:S02]  /*2d6e0*/  @!P1 IMAD.MOV.U32 R22, RZ, RZ, R15 ;  /* 0x000000ffff169224 */ /* 0x008fe400078e000f */
[----:B------:R-:W-:-:S05]  /*2d6f0*/  @!P1 IMAD.MOV.U32 R23, RZ, RZ, R16 ;  /* 0x000000ffff179224 */ /* 0x000fca00078e0010 */
[----:B------:R4:W3:Y:S02]  /*2d700*/  @!P1 LDG.E.U8 R29, desc[UR40][R22.64] ;  /* 0x00000028161d9981 */ /* 0x0008e4000c1e1100 */
[----:B----4-:R-:W-:Y:S02]  /*2d710*/  @!P0 IMAD.MOV.U32 R22, RZ, RZ, R12 ;  /* 0x000000ffff168224 */ /* 0x010fe400078e000c */
[----:B------:R-:W-:-:S05]  /*2d720*/  @!P0 IMAD.MOV.U32 R23, RZ, RZ, R13 ;  /* 0x000000ffff178224 */ /* 0x000fca00078e000d */
[----:B------:R0:W4:Y:S02]  /*2d730*/  @!P0 LDG.E.U8 R30, desc[UR40][R22.64] ;  /* 0x00000028161e8981 */ /* 0x000124000c1e1100 */
[----:B0-----:R-:W-:Y:S02]  /*2d740*/  @!P1 IMAD.MOV.U32 R22, RZ, RZ, R8 ;  /* 0x000000ffff169224 */ /* 0x001fe400078e0008 */
[----:B------:R-:W-:-:S05]  /*2d750*/  @!P1 IMAD.MOV.U32 R23, RZ, RZ, R9 ;  /* 0x000000ffff179224 */ /* 0x000fca00078e0009 */
[----:B------:R0:W2:Y:S02]  /*2d760*/  @!P1 LDG.E.U8 R31, desc[UR40][R22.64] ;  /* 0x00000028161f9981 */ /* 0x0000a4000c1e1100 */
[----:B0-----:R-:W-:Y:S02]  /*2d770*/  @!P0 IMAD.MOV.U32 R23, RZ, RZ, R5 ;  /* 0x000000ffff178224 */ /* 0x001fe400078e0005 */
[----:B------:R-:W-:Y:S01]  /*2d780*/  LDS.U8 R5, [R0+UR4+0x990] ;  /* 0x0009900400057984 */ /* 0x000fe20008000000 */
[----:B------:R-:W-:-:S03]  /*2d790*/  @!P0 IMAD.MOV.U32 R22, RZ, RZ, R3 ;  /* 0x000000ffff168224 */ /* 0x000fc600078e0003 */
[----:B------:R-:W0:Y:S04]  /*2d7a0*/  LDS.U8 R3, [R0+UR4+0x110] ;  /* 0x0001100400037984 */ /* 0x000e280008000000 */
[----:B------:R1:W2:Y:S02]  /*2d7b0*/  @!P0 LDG.E.U8 R32, desc[UR40][R22.64] ;  /* 0x0000002816208981 */ /* 0x0002a4000c1e1100 */
[----:B-1----:R-:W-:Y:S02]  /*2d7c0*/  @!P1 IMAD.MOV.U32 R22, RZ, RZ, R2 ;  /* 0x000000ffff169224 */ /* 0x002fe400078e0002 */
[----:B------:R-:W1:Y:S04]  /*2d7d0*/  LDS.U8 R2, [R0+UR4+0x198] ;  /* 0x0001980400027984 */ /* 0x000e680008000000 */
[----:B0-----:R-:W-:Y:S04]  /*2d7e0*/  STL [R1+0xfc4], R3 ;  /* 0x000fc40301007387 */ /* 0x001fe80000100800 */
[----:B------:R-:W0:Y:S04]  /*2d7f0*/  LDS.U8 R3, [R0+UR4+0x118] ;  /* 0x0001180400037984 */ /* 0x000e280008000000 */
[----:B-1----:R-:W-:Y:S04]  /*2d800*/  STL [R1+0xfc0], R2 ;  /* 0x000fc00201007387 */ /* 0x002fe80000100800 */
[----:B------:R-:W1:Y:S04]  /*2d810*/  LDS.U8 R2, [R0+UR4+0x190] ;  /* 0x0001900400027984 */ /* 0x000e680008000000 */
[----:B0-----:R-:W-:Y:S04]  /*2d820*/  STL [R1+0xfcc], R3 ;  /* 0x000fcc0301007387 */ /* 0x001fe80000100800 */
[----:B------:R-:W0:Y:S04]  /*2d830*/  LDS.U8 R3, [R0+UR4+0x910] ;  /* 0x0009100400037984 */ /* 0x000e280008000000 */
[----:B-1----:R-:W-:Y:S04]  /*2d840*/  STL [R1+0xfc8], R2 ;  /* 0x000fc80201007387 */ /* 0x002fe80000100800 */
[----:B------:R-:W1:Y:S04]  /*2d850*/  LDS.U8 R2, [R0+UR4+0x998] ;  /* 0x0009980400027984 */ /* 0x000e680008000000 */
[----:B0-----:R-:W-:Y:S04]  /*2d860*/  STL [R1+0xfd4], R3 ;  /* 0x000fd40301007387 */ /* 0x001fe80000100800 */
[----:B------:R-:W-:Y:S04]  /*2d870*/  LDS.U8 R3, [R0+UR4+0x1000] ;  /* 0x0010000400037984 */ /* 0x000fe80008000000 */
[----:B-1----:R-:W-:Y:S04]  /*2d880*/  STL [R1+0xfd0], R2 ;  /* 0x000fd00201007387 */ /* 0x002fe80000100800 */
[----:B------:R-:W0:Y:S04]  /*2d890*/  LDS.U8 R2, [R0+UR4+0x918] ;  /* 0x0009180400027984 */ /* 0x000e280008000000 */
[----:B0-----:R-:W-:Y:S04]  /*2d8a0*/  STL [R1+0xfdc], R2 ;  /* 0x000fdc0201007387 */ /* 0x001fe80000100800 */
[----:B------:R-:W0:Y:S04]  /*2d8b0*/  LDS.U8 R2, [R0+UR4+0x1088] ;  /* 0x0010880400027984 */ /* 0x000e280008000000 */
[----:B------:R-:W-:Y:S04]  /*2d8c0*/  STL [R1+0xfd8], R5 ;  /* 0x000fd80501007387 */ /* 0x000fe80000100800 */
[----:B------:R-:W1:Y:S04]  /*2d8d0*/  LDS.U8 R5, [R0+UR4+0x1110] ;  /* 0x0011100400057984 */ /* 0x000e680008000000 */
[----:B------:R-:W-:Y:S04]  /*2d8e0*/  STL [R1+0x10c8], R3 ;  /* 0x0010c80301007387 */ /* 0x000fe80000100800 */
[----:B------:R-:W3:Y:S04]  /*2d8f0*/  LDS.U8 R3, [R0+UR4+0x1198] ;  /* 0x0011980400037984 */ /* 0x000ee80008000000 */
[----:B0-----:R-:W-:Y:S04]  /*2d900*/  STL [R1+0x10c4], R2 ;  /* 0x0010c40201007387 */ /* 0x001fe80000100800 */
[----:B------:R-:W0:Y:S04]  /*2d910*/  LDS.U8 R2, [R0+UR4+0x1008] ;  /* 0x0010080400027984 */ /* 0x000e280008000000 */
[----:B-1----:R-:W-:Y:S04]  /*2d920*/  STL [R1+0x21a8], R5 ;  /* 0x0021a80501007387 */ /* 0x002fe80000100800 */
[----:B------:R-:W1:Y:S04]  /*2d930*/  LDS.U8 R5, [R0+UR4+0x1080] ;  /* 0x0010800400057984 */ /* 0x000e680008000000 */
[----:B---3--:R-:W-:Y:S04]  /*2d940*/  STL [R1+0x21a4], R3 ;  /* 0x0021a40301007387 */ /* 0x008fe80000100800 */
        /* <DEDUP_REMOVED lines=78> */
[----:B------:R-:W3:Y:S01]  /*2de30*/  LDS.U8 R3, [R0+UR4+0x1890] ;  /* 0x0018900400037984 */ /* 0x000ee20008000000 */
[----:B------:R-:W-:-:S05]  /*2de40*/  @!P1 IMAD.MOV.U32 R23, RZ, RZ, R60 ;  /* 0x000000ffff179224 */ /* 0x000fca00078e003c */
[----:B------:R2:W4:Y:S04]  /*2de50*/  @!P1 LDG.E.U8 R33, desc[UR40][R22.64] ;  /* 0x0000002816219981 */ /* 0x000528000c1e1100 */
[----:B--2---:R-:W-:Y:S04]  /*2de60*/  LDS.U8 R23, [R0+UR4] ;  /* 0x0000000400177984 */ /* 0x004fe80008000000 */
[----:B------:R-:W-:Y:S04]  /*2de70*/  LDS.U8 R22, [R0+UR4+0x88] ;  /* 0x0000880400167984 */ /* 0x000fe80008000000 */
[----:B0-----:R0:W-:Y:S04]  /*2de80*/  STL [R1+0x21d4], R2 ;  /* 0x0021d40201007387 */ /* 0x0011e80000100800 */
[----:B-1----:R-:W-:Y:S04]  /*2de90*/  STL [R1+0x1100], R5 ;  /* 0x0011000501007387 */ /* 0x002fe80000100800 */
[----:B------:R-:W1:Y:S04]  /*2dea0*/  LDS.U8 R5, [R0+UR4+0x1908] ;  /* 0x0019080400057984 */ /* 0x000e680008000000 */
[----:B---3--:R-:W-:Y:S04]  /*2deb0*/  STL [R1+0x10fc], R3 ;  /* 0x0010fc0301007387 */ /* 0x008fe80000100800 */
[----:B------:R-:W2:Y:S04]  /*2dec0*/  LDS.U8 R3, [R0+UR4+0x1980] ;  /* 0x0019800400037984 */ /* 0x000ea80008000000 */
[----:B------:R-:W-:Y:S01]  /*2ded0*/  STL [R1+0x22e8], R0 ;  /* 0x0022e80001007387 */ /* 0x000fe20000100800 */
[----:B0-----:R-:W-:-:S05]  /*2dee0*/  LOP3.LUT R2, R0, 0x20, RZ, 0x3c, !PT ;  /* 0x0000002000027812 */ /* 0x001fca00078e3cff */
[----:B------:R-:W0:Y:S04]  /*2def0*/  LDS.U8 R0, [R2+UR4] ;  /* 0x0000000402007984 */ /* 0x000e280008000000 */
[----:B-1----:R-:W-:Y:S04]  /*2df00*/  STL [R1+0x21e0], R5 ;  /* 0x0021e00501007387 */ /* 0x002fe80000100800 */
[----:B--2---:R-:W-:Y:S04]  /*2df10*/  STL [R1+0x21dc], R3 ;  /* 0x0021dc0301007387 */ /* 0x004fe80000100800 */
[----:B------:R-:W1:Y:S04]  /*2df20*/  LDS.U8 R5, [R2+UR4+0x88] ;  /* 0x0000880402057984 */ /* 0x000e680008000000 */
[----:B------:R-:W2:Y:S04]  /*2df30*/  LDS.U8 R3, [R2+UR4+0x110] ;  /* 0x0001100402037984 */ /* 0x000ea80008000000 */
[----:B0-----:R-:W-:Y:S04]  /*2df40*/  STL [R1+0x524], R0 ;  /* 0x0005240001007387 */ /* 0x001fe80000100800 */
[----:B------:R-:W0:Y:S04]  /*2df50*/  LDS.U8 R0, [R2+UR4+0x198] ;  /* 0x0001980402007984 */ /* 0x000e280008000000 */
[----:B-1----:R-:W-:Y:S04]  /*2df60*/  STL [R1+0x520], R5 ;  /* 0x0005200501007387 */ /* 0x002fe80000100800 */
[----:B------:R-:W1:Y:S04]  /*2df70*/  LDS.U8 R5, [R2+UR4+0x8] ;  /* 0x0000080402057984 */ /* 0x000e680008000000 */
[----:B--2---:R-:W-:Y:S04]  /*2df80*/  STL [R1+0x1004], R3 ;  /* 0x0010040301007387 */ /* 0x004fe80000100800 */
        /* <DEDUP_REMOVED lines=100> */
[----:B--2---:R-:W-:Y:S04]  /*2e5d0*/  STL [R1+0x210c], R3 ;  /* 0x00210c0301007387 */ /* 0x004fe80000100800 */
[----:B------:R-:W1:Y:S04]  /*2e5e0*/  LDS.U8 R5, [R2+UR4+0x1180] ;  /* 0x0011800402057984 */ /* 0x000e680008000000 */
[----:B------:R-:W2:Y:S04]  /*2e5f0*/  LDS.U8 R3, [R2+UR4+0x1810] ;  /* 0x0018100402037984 */ /* 0x000ea80008000000 */
[----:B0-----:R-:W-:Y:S04]  /*2e600*/  STL [R1+0x2210], R0 ;  /* 0x0022100001007387 */ /* 0x001fe80000100800 */
[----:B------:R-:W0:Y:S04]  /*2e610*/  LDS.U8 R0, [R2+UR4+0x1898] ;  /* 0x0018980402007984 */ /* 0x000e280008000000 */
[----:B-1----:R-:W-:Y:S04]  /*2e620*/  STL [R1+0x220c], R5 ;  /* 0x00220c0501007387 */ /* 0x002fe80000100800 */
[----:B--2---:R-:W-:Y:S04]  /*2e630*/  STL [R1+0x2118], R3 ;  /* 0x0021180301007387 */ /* 0x004fe80000100800 */
[----:B------:R-:W1:Y:S01]  /*2e640*/  LDS.U8 R3, [R2+UR4+0x1900] ;  /* 0x0019000402037984 */ /* 0x000e620008000000 */
[----:B------:R-:W2:Y:S01]  /*2e650*/  S2R R50, SR_TID.X ;  /* 0x0000000000327919 */ /* 0x000ea20000002100 */
[----:B------:R-:W3:Y:S02]  /*2e660*/  S2R R51, SR_TID.X ;  /* 0x0000000000337919 */ /* 0x000ee40000002100 */
[----:B------:R-:W-:Y:S04]  /*2e670*/  LDS.U8 R5, [R2+UR4+0x1908] ;  /* 0x0019080402057984 */ /* 0x000fe80008000000 */
[----:B0-----:R-:W-:Y:S04]  /*2e680*/  STL [R1+0x2114], R0 ;  /* 0x0021140001007387 */ /* 0x001fe80000100800 */
[----:B------:R-:W0:Y:S04]  /*2e690*/  LDS.U8 R0, [R2+UR4+0x1988] ;  /* 0x0019880402007984 */ /* 0x000e280008000000 */
[----:B-1----:R-:W-:Y:S04]  /*2e6a0*/  STL [R1+0x2218], R3 ;  /* 0x0022180301007387 */ /* 0x002fe80000100800 */
[----:B------:R-:W1:Y:S04]  /*2e6b0*/  LDS.U8 R3, [R2+UR4+0x1818] ;  /* 0x0018180402037984 */ /* 0x000e680008000000 */
[----:B0-----:R2:W-:Y:S01]  /*2e6c0*/  STL [R1+0x2214], R0 ;  /* 0x0022140001007387 */ /* 0x0015e20000100800 */
[----:B---3--:R-:W-:-:S03]  /*2e6d0*/  SHF.R.U32.HI R51, RZ, 0x2, R51 ;  /* 0x00000002ff337819 */ /* 0x008fc60000011633 */
[----:B-1----:R-:W-:Y:S04]  /*2e6e0*/  STL [R1+0x2120], R3 ;  /* 0x0021200301007387 */ /* 0x002fe80000100800 */
[----:B------:R-:W0:Y:S01]  /*2e6f0*/  LDS.U8 R3, [R2+UR4+0x1890] ;  /* 0x0018900402037984 */ /* 0x000e220008000000 */
[----:B--2---:R-:W-:Y:S02]  /*2e700*/  LOP3.LUT R0, R50, 0x3, RZ, 0xc0, !PT ;  /* 0x0000000332007812 */ /* 0x004fe400078ec0ff */
[----:B------:R-:W-:Y:S01]  /*2e710*/  SGXT.U32 R51, R51, 0x3 ;  /* 0x000000033333781a */ /* 0x000fe20000000000 */
[----:B------:R-:W1:Y:S02]  /*2e720*/  LDS.U8 R2, [R2+UR4+0x1980] ;  /* 0x0019800402027984 */ /* 0x000e640008000000 */
[----:B------:R-:W-:-:S05]  /*2e730*/  IMAD R0, R0, 0x220, RZ ;  /* 0x0000022000007824 */ /* 0x000fca00078e02ff */
[----:B------:R-:W-:-:S04]  /*2e740*/  LOP3.LUT R0, R0, R51, RZ, 0xfc, !PT ;  /* 0x0000003300007212 */ /* 0x000fc800078efcff */
[----:B------:R-:W-:Y:S01]  /*2e750*/  LOP3.LUT R0, R0, 0x40, RZ, 0x3c, !PT ;  /* 0x0000004000007812 */ /* 0x000fe200078e3cff */
[----:B------:R-:W2:Y:S04]  /*2e760*/  S2R R39, SR_TID.X ;  /* 0x0000000000277919 */ /* 0x000ea80000002100 */
[----:B------:R-:W-:Y:S04]  /*2e770*/  LDS.U8 R8, [R0+UR4+0x1908] ;  /* 0x0019080400087984 */ /* 0x000fe80008000000 */
[----:B0-----:R-:W-:Y:S04]  /*2e780*/  STL [R1+0x211c], R3 ;  /* 0x00211c0301007387 */ /* 0x001fe80000100800 */
[----:B------:R-:W0:Y:S04]  /*2e790*/  LDS.U8 R3, [R0+UR4] ;  /* 0x0000000400037984 */ /* 0x000e280008000000 */
[----:B------:R-:W-:Y:S04]  /*2e7a0*/  STL [R1+0x2220], R5 ;  /* 0x0022200501007387 */ /* 0x000fe80000100800 */
[----:B------:R-:W3:Y:S04]  /*2e7b0*/  LDS.U8 R5, [R0+UR4+0x88] ;  /* 0x0000880400057984 */ /* 0x000ee80008000000 */
[----:B-1----:R-:W-:Y:S04]  /*2e7c0*/  STL [R1+0x221c], R2 ;  /* 0x00221c0201007387 */ /* 0x002fe80000100800 */
[----:B------:R-:W1:Y:S04]  /*2e7d0*/  LDS.U8 R2, [R0+UR4+0x110] ;  /* 0x0001100400027984 */ /* 0x000e680008000000 */
[----:B0-----:R-:W-:Y:S04]  /*2e7e0*/  STL [R1+0xf3c], R3 ;  /* 0x000f3c0301007387 */ /* 0x001fe80000100800 */
[----:B------:R-:W0:Y:S04]  /*2e7f0*/  LDS.U8 R3, [R0+UR4+0x198] ;  /* 0x0001980400037984 */ /* 0x000e280008000000 */
[----:B---3--:R-:W-:Y:S04]  /*2e800*/  STL [R1+0xf38], R5 ;  /* 0x000f380501007387 */ /* 0x008fe80000100800 */
        /* <DEDUP_REMOVED lines=108> */
[----:B------:R-:W-:Y:S04]  /*2eed0*/  LDS.U8 R5, [R0+UR4+0x1988] ;  /* 0x0019880400057984 */ /* 0x000fe80008000000 */
[----:B-1----:R-:W-:Y:S04]  /*2eee0*/  STL [R1+0x2158], R2 ;  /* 0x0021580201007387 */ /* 0x002fe80000100800 */
[----:B------:R-:W1:Y:S04]  /*2eef0*/  LDS.U8 R2, [R0+UR4+0x1900] ;  /* 0x0019000400027984 */ /* 0x000e680008000000 */
[----:B0-----:R-:W-:Y:S04]  /*2ef00*/  STL [R1+0x2154], R3 ;  /* 0x0021540301007387 */ /* 0x001fe80000100800 */
[----:B------:R-:W0:Y:S04]  /*2ef10*/  LDS.U8 R3, [R0+UR4+0x1818] ;  /* 0x0018180400037984 */ /* 0x000e280008000000 */
[----:B-1----:R2:W-:Y:S04]  /*2ef20*/  STL [R1+0x2258], R2 ;  /* 0x0022580201007387 */ /* 0x0025e80000100800 */
[----:B------:R-:W-:Y:S04]  /*2ef30*/  STL [R1+0x2254], R5 ;  /* 0x0022540501007387 */ /* 0x000fe80000100800 */
[----:B------:R-:W-:Y:S01]  /*2ef40*/  LDS.U8 R5, [R0+UR4+0x1980] ;  /* 0x0019800400057984 */ /* 0x000fe20008000000 */
[----:B--2---:R-:W-:-:S03]  /*2ef50*/  LOP3.LUT R2, R39, 0x3, RZ, 0xc0, !PT ;  /* 0x0000000327027812 */ /* 0x004fc600078ec0ff */
[----:B0-----:R-:W-:Y:S04]  /*2ef60*/  STL [R1+0x2160], R3 ;  /* 0x0021600301007387 */ /* 0x001fe80000100800 */
[----:B------:R-:W0:Y:S01]  /*2ef70*/  LDS.U8 R3, [R0+UR4+0x1890] ;  /* 0x0018900400037984 */ /* 0x000e220008000000 */
[----:B------:R-:W-:-:S05]  /*2ef80*/  IMAD R2, R2, 0x220, RZ ;  /* 0x0000022002027824 */ /* 0x000fca00078e02ff */
[----:B------:R-:W-:-:S04]  /*2ef90*/  LOP3.LUT R2, R2, R51, RZ, 0xfc, !PT ;  /* 0x0000003302027212 */ /* 0x000fc800078efcff */
[----:B------:R-:W-:-:S05]  /*2efa0*/  LOP3.LUT R2, R2, 0x60, RZ, 0x3c, !PT ;  /* 0x0000006002027812 */ /* 0x000fca00078e3cff */
[----:B------:R-:W-:Y:S04]  /*2efb0*/  LDS.U8 R0, [R2+UR4+0x88] ;  /* 0x0000880402007984 */ /* 0x000fe80008000000 */
        /* <DEDUP_REMOVED lines=11> */
[----:B0-----:R-:W-:Y:S04]  /*2f070*/  STL [R1+0x215c], R3 ;  /* 0x00215c0301007387 */ /* 0x001fe80000100800 */
[----:B------:R-:W0:Y:S04]  /*2f080*/  LDS.U8 R3, [R2+UR4] ;  /* 0x0000000402037984 */ /* 0x000e280008000000 */
[----:B------:R-:W-:Y:S04]  /*2f090*/  STL [R1+0x2260], R8 ;  /* 0x0022600801007387 */ /* 0x000fe80000100800 */
[----:B------:R-:W-:Y:S04]  /*2f0a0*/  STL [R1+0x225c], R5 ;  /* 0x00225c0501007387 */ /* 0x000fe80000100800 */
[----:B------:R-:W1:Y:S04]  /*2f0b0*/  LDS.U8 R5, [R2+UR4+0x110] ;  /* 0x0001100402057984 */ /* 0x000e680008000000 */
[----:B------:R-:W-:Y:S04]  /*2f0c0*/  LDS.U8 R8, [R2+UR4+0x980] ;  /* 0x0009800402087984 */ /* 0x000fe80008000000 */
[----:B0-----:R-:W-:Y:S04]  /*2f0d0*/  STL [R1+0xf84], R3 ;  /* 0x000f840301007387 */ /* 0x001fe80000100800 */
[----:B------:R-:W0:Y:S04]  /*2f0e0*/  LDS.U8 R3, [R2+UR4+0x198] ;  /* 0x0001980402037984 */ /* 0x000e280008000000 */
[----:B------:R-:W-:Y:S04]  /*2f0f0*/  STL [R1+0xf80], R0 ;  /* 0x000f800001007387 */ /* 0x000fe80000100800 */
[----:B------:R-:W2:Y:S04]  /*2f100*/  LDS.U8 R0, [R2+UR4+0x8] ;  /* 0x0000080402007984 */ /* 0x000ea80008000000 */
[----:B-1----:R-:W-:Y:S04]  /*2f110*/  STL [R1+0x1088], R5 ;  /* 0x0010880501007387 */ /* 0x002fe80000100800 */
[----:B------:R-:W1:Y:S04]  /*2f120*/  LDS.U8 R5, [R2+UR4+0x80] ;  /* 0x0000800402057984 */ /* 0x000e680008000000 */
[----:B0-----:R-:W-:Y:S04]  /*2f130*/  STL [R1+0x1084], R3 ;  /* 0x0010840301007387 */ /* 0x001fe80000100800 */
[----:B------:R-:W0:Y:S04]  /*2f140*/  LDS.U8 R3, [R2+UR4+0x118] ;  /* 0x0001180402037984 */ /* 0x000e280008000000 */
[----:B--2---:R-:W-:Y:S04]  /*2f150*/  STL [R1+0xf8c], R0 ;  /* 0x000f8c0001007387 */ /* 0x004fe80000100800 */
[----:B------:R-:W2:Y:S04]  /*2f160*/  LDS.U8 R0, [R2+UR4+0x190] ;  /* 0x0001900402007984 */ /* 0x000ea80008000000 */
[----:B-1----:R-:W-:Y:S04]  /*2f170*/  STL [R1+0xf88], R5 ;  /* 0x000f880501007387 */ /* 0x002fe80000100800 */
[----:B------:R-:W-:Y:S04]  /*2f180*/  LDS.U8 R5, [R2+UR4+0x918] ;  /* 0x0009180402057984 */ /* 0x000fe80008000000 */
[----:B0-----:R-:W-:Y:S04]  /*2f190*/  STL [R1+0x1090], R3 ;  /* 0x0010900301007387 */ /* 0x001fe80000100800 */
[----:B--2---:R-:W-:Y:S04]  /*2f1a0*/  STL [R1+0x108c], R0 ;  /* 0x00108c0001007387 */ /* 0x004fe80000100800 */
[----:B------:R-:W0:Y:S04]  /*2f1b0*/  LDS.U8 R3, [R2+UR4+0x910] ;  /* 0x0009100402037984 */ /* 0x000e280008000000 */
[----:B------:R-:W1:Y:S04]  /*2f1c0*/  LDS.U8 R0, [R2+UR4+0x998] ;  /* 0x0009980402007984 */ /* 0x000e680008000000 */
[----:B0-----:R-:W-:Y:S04]  /*2f1d0*/  STL [R1+0x1098], R3 ;  /* 0x0010980301007387 */ /* 0x001fe80000100800 */
[----:B-1----:R-:W-:Y:S04]  /*2f1e0*/  STL [R1+0x1094], R0 ;  /* 0x0010940001007387 */ /* 0x002fe80000100800 */
[----:B------:R-:W0:Y:S04]  /*2f1f0*/  LDS.U8 R3, [R2+UR4+0x990] ;  /* 0x0009900402037984 */ /* 0x000e280008000000 */
[----:B------:R-:W1:Y:S04]  /*2f200*/  LDS.U8 R0, [R2+UR4+0x1000] ;  /* 0x0010000402007984 */ /* 0x000e680008000000 */
[----:B------:R-:W-:Y:S04]  /*2f210*/  STL.64 [R1+0x2f80], R46 ;  /* 0x002f802e01007387 */ /* 0x000fe80000100a00 */
[----:B------:R-:W-:Y:S04]  /*2f220*/  STL.64 [R1+0x2f78], R44 ;  /* 0x002f782c01007387 */ /* 0x000fe80000100a00 */
[----:B------:R-:W-:Y:S04]  /*2f230*/  STL [R1+0x10a0], R5 ;  /* 0x0010a00501007387 */ /* 0x000fe80000100800 */
        /* <DEDUP_REMOVED lines=30> */
[----:B------:R-:W-:Y:S04]  /*2f420*/  LDS.U8 R5, [R2+UR4+0x1010] ;  /* 0x0010100402057984 */ /* 0x000fe80008000000 */
[----:B0-----:R-:W-:Y:S04]  /*2f430*/  STL [R1+0x2280], R3 ;  /* 0x0022800301007387 */ /* 0x001fe80000100800 */
[----:B-1----:R-:W-:Y:S04]  /*2f440*/  STL [R1+0x227c], R0 ;  /* 0x00227c0001007387 */ /* 0x002fe80000100800 */
[----:B------:R-:W0:Y:S04]  /*2f450*/  LDS.U8 R3, [R2+UR4+0x100] ;  /* 0x0001000402037984 */ /* 0x000e280008000000 */
[----:B------:R-:W1:Y:S04]  /*2f460*/  LDS.U8 R0, [R2+UR4+0x188] ;  /* 0x0001880402007984 */ /* 0x000e680008000000 */
        /* <DEDUP_REMOVED lines=10> */
[----:B0-----:R-:W-:Y:S04]  /*2f510*/  STL [R1+0x10b8], R0 ;  /* 0x0010b80001007387 */ /* 0x001fe80000100800 */
[----:B-1----:R-:W-:Y:S04]  /*2f520*/  STL [R1+0x10b4], R3 ;  /* 0x0010b40301007387 */ /* 0x002fe80000100800 */
[----:B------:R-:W0:Y:S04]  /*2f530*/  LDS.U8 R3, [R2+UR4+0x908] ;  /* 0x0009080402037984 */ /* 0x000e280008000000 */
[----:B------:R-:W-:Y:S04]  /*2f540*/  LDS.U8 R0, [R2+UR4+0x890] ;  /* 0x0008900402007984 */ /* 0x000fe80008000000 */
[----:B0-----:R-:W-:Y:S04]  /*2f550*/  STL [R1+0x10c0], R3 ;  /* 0x0010c00301007387 */ /* 0x001fe80000100800 */
[----:B------:R-:W0:Y:S04]  /*2f560*/  LDS.U8 R3, [R2+UR4+0x1098] ;  /* 0x0010980402037984 */ /* 0x000e280008000000 */
[----:B------:R-:W-:Y:S04]  /*2f570*/  STL [R1+0x10bc], R8 ;  /* 0x0010bc0801007387 */ /* 0x000fe80000100800 */
[----:B------:R-:W2:Y:S04]  /*2f580*/  LDL.LU R12, [R1+0x4f4] ;  /* 0x0004f400010c7983 */ /* 0x000ea80000300800 */
[----:B------:R-:W-:Y:S04]  /*2f590*/  STL [R1+0x2188], R5 ;  /* 0x0021880501007387 */ /* 0x000fe80000100800 */
[----:B------:R-:W3:Y:S04]  /*2f5a0*/  LDL.LU R15, [R1+0x4f0] ;  /* 0x0004f000010f7983 */ /* 0x000ee80000300800 */
[----:B------:R-:W1:Y:S04]  /*2f5b0*/  LDS.U8 R8, [R2+UR4+0x1100] ;  /* 0x0011000402087984 */ /* 0x000e680008000000 */
[----:B------:R-:W-:Y:S04]  /*2f5c0*/  LDS.U8 R5, [R2+UR4+0x1018] ;  /* 0x0010180402057984 */ /* 0x000fe80008000000 */
[----:B0-----:R-:W-:Y:S04]  /*2f5d0*/  STL [R1+0x2184], R3 ;  /* 0x0021840301007387 */ /* 0x001fe80000100800 */
        /* <DEDUP_REMOVED lines=9> */
[----:B------:R-:W3:Y:S04]  /*2f670*/  LDL.LU R58, [R1+0x4a8] ;  /* 0x0004a800013a7983 */ /* 0x000ee80000300800 */
[----:B------:R-:W4:Y:S04]  /*2f680*/  LDL.LU R59, [R1+0x494] ;  /* 0x00049400013b7983 */ /* 0x000f280000300800 */
[----:B------:R-:W0:Y:S04]  /*2f690*/  LDS.U8 R3, [R2+UR4+0x1188] ;  /* 0x0011880402037984 */ /* 0x000e280008000000 */
[----:B------:R-:W4:Y:S04]  /*2f6a0*/  LDL.LU R53, [R1+0x490] ;  /* 0x0004900001357983 */ /* 0x000f280000300800 */
[----:B------:R-:W4:Y:S04]  /*2f6b0*/  LDL.LU R52, [R1+0x48c] ;  /* 0x00048c0001347983 */ /* 0x000f280000300800 */
[----:B-1----:R-:W-:Y:S04]  /*2f6c0*/  STL [R1+0x2288], R8 ;  /* 0x0022880801007387 */ /* 0x002fe80000100800 */
[----:B------:R-:W1:Y:S04]  /*2f6d0*/  LDS.U8 R8, [R2+UR4+0x1090] ;  /* 0x0010900402087984 */ /* 0x000e680008000000 */
[----:B0-----:R-:W-:Y:S04]  /*2f6e0*/  STL [R1+0x2284], R3 ;  /* 0x0022840301007387 */ /* 0x001fe80000100800 */
[----:B------:R-:W0:Y:S04]  /*2f6f0*/  LDS.U8 R3, [R2+UR4+0x1108] ;  /* 0x0011080402037984 */ /* 0x000e280008000000 */
[----:B------:R-:W-:Y:S04]  /*2f700*/  STL [R1+0x2190], R5 ;  /* 0x0021900501007387 */ /* 0x000fe80000100800 */
[----:B------:R-:W0:Y:S04]  /*2f710*/  LDS.U8 R5, [R2+UR4+0x1180] ;  /* 0x0011800402057984 */ /* 0x000e280008000000 */
        /* <DEDUP_REMOVED lines=13> */
[----:B0-----:R-:W-:Y:S04]  /*2f7f0*/  STL [R1+0x21a0], R3 ;  /* 0x0021a00301007387 */ /* 0x001fe80000100800 */
[----:B------:R-:W0:Y:S04]  /*2f800*/  LDS.U8 R3, [R2+UR4+0x1908] ;  /* 0x0019080402037984 */ /* 0x000e280008000000 */
[----:B------:R-:W1:Y:S01]  /*2f810*/  LDS.U8 R2, [R2+UR4+0x1980] ;  /* 0x0019800402027984 */ /* 0x000e620008000000 */
[----:B------:R-:W-:Y:S06]  /*2f820*/  BAR.SYNC.DEFER_BLOCKING 0x0 ;  /* 0x0000000000007b1d */ /* 0x000fec0000010000 */
[----:B------:R-:W-:Y:S01]  /*2f830*/  STL [R1+0x219c], R5 ;  /* 0x00219c0501007387 */ /* 0x000fe20000100800 */
[----:B------:R-:W-:-:S03]  /*2f840*/  LOP3.LUT R39, R39, 0x1f, RZ, 0xc0, !PT ;  /* 0x0000001f27277812 */ /* 0x000fc600078ec0ff */
[----:B0-----:R-:W-:Y:S04]  /*2f850*/  STL [R1+0x22a0], R3 ;  /* 0x0022a00301007387 */ /* 0x001fe80000100800 */
[----:B-1----:R0:W-:Y:S04]  /*2f860*/  STL [R1+0x229c], R2 ;  /* 0x00229c0201007387 */ /* 0x0021e80000100800 */
        /* <DEDUP_REMOVED lines=13> */
[----:B------:R-:W4:Y:S04]  /*2f940*/  LDL.LU R16, [R1+0x414] ;  /* 0x0004140001107983 */ /* 0x000f280000300800 */
[----:B------:R-:W4:Y:S04]  /*2f950*/  LDL.LU R3, [R1+0x408] ;  /* 0x0004080001037983 */ /* 0x000f280000300800 */
[----:B------:R-:W4:Y:S04]  /*2f960*/  LDL.LU R24, [R1+0x404] ;  /* 0x0004040001187983 */ /* 0x000f280000300800 */
[----:B--2---:R0:W-:Y:S04]  /*2f970*/  STS.U8 [R39+UR4], R12 ;  /* 0x0000000c27007988 */ /* 0x0041e80008000004 */
[----:B---3--:R1:W-:Y:S04]  /*2f980*/  STS.U8 [R39+UR4+0x20], R15 ;  /* 0x0000200f27007988 */ /* 0x0083e80008000004 */
[----:B0-----:R-:W2:Y:S04]  /*2f990*/  LDL.LU R12, [R1+0x3f8] ;  /* 0x0003f800010c7983 */ /* 0x001ea80000300800 */
[----:B-1----:R-:W3:Y:S04]  /*2f9a0*/  LDL.LU R15, [R1+0x3dc] ;  /* 0x0003dc00010f7983 */ /* 0x002ee80000300800 */
[----:B------:R0:W-:Y:S04]  /*2f9b0*/  STS.U8 [R39+UR4+0x40], R13 ;  /* 0x0000400d27007988 */ /* 0x0001e80008000004 */
        /* <DEDUP_REMOVED lines=10> */
[----:B------:R0:W-:Y:S04]  /*2fa60*/  STS.U8 [R39+UR4+0x200], R37 ;  /* 0x0002002527007988 */ /* 0x0001e80008000004 */
[----:B------:R-:W3:Y:S04]  /*2fa70*/  LDL.LU R36, [R1+0x3b4] ;  /* 0x0003b40001247983 */ /* 0x000ee80000300800 */
        /* <DEDUP_REMOVED lines=8> */
[----:B----4-:R-:W4:Y:S04]  /*2fb00*/  LDL.LU R59, [R1+0x390] ;  /* 0x00039000013b7983 */ /* 0x010f280000300800 */
[----:B------:R0:W-:Y:S04]  /*2fb10*/  STS.U8 [R39+UR4+0x300], R53 ;  /* 0x0003003527007988 */ /* 0x0001e80008000004 */
[----:B------:R1:W-:Y:S04]  /*2fb20*/  STS.U8 [R39+UR4+0x360], R52 ;  /* 0x0003603427007988 */ /* 0x0003e80008000004 */
[----:B0-----:R-:W4:Y:S04]  /*2fb30*/  LDL.LU R53, [R1+0x37c] ;  /* 0x00037c0001357983 */ /* 0x001f280000300800 */
[----:B-1----:R-:W4:Y:S04]  /*2fb40*/  LDL.LU R52, [R1+0x378] ;  /* 0x0003780001347983 */ /* 0x002f280000300800 */
[----:B------:R0:W-:Y:S04]  /*2fb50*/  STS.U8 [R39+UR4+0x340], R48 ;  /* 0x0003403027007988 */ /* 0x0001e80008000004 */
        /* <DEDUP_REMOVED lines=30> */
[----:B--2---:R-:W2:Y:S04]  /*2fd40*/  LDL.LU R24, [R1+0x2f8] ;  /* 0x0002f80001187983 */ /* 0x004ea80000300800 */
[----:B------:R0:W-:Y:S04]  /*2fd50*/  STS.U8 [R39+UR4+0x740], R12 ;  /* 0x0007400c27007988 */ /* 0x0001e80008000004 */
[----:B---3--:R1:W-:Y:S04]  /*2fd60*/  STS.U8 [R39+UR4+0x800], R15 ;  /* 0x0008000f27007988 */ /* 0x0083e80008000004 */
[----:B0-----:R-:W3:Y:S04]  /*2fd70*/  LDL.LU R12, [R1+0x2f4] ;  /* 0x0002f400010c7983 */ /* 0x001ee80000300800 */
[----:B-1----:R-:W3:Y:S04]  /*2fd80*/  LDL.LU R15, [R1+0x2f0] ;  /* 0x0002f000010f7983 */ /* 0x002ee80000300800 */
        /* <DEDUP_REMOVED lines=38> */
[----:B0-----:R-:W4:Y:S04]  /*2fff0*/  LDL.LU R9, [R1+0x278] ;  /* 0x0002780001097983 */ /* 0x001f280000300800 */
[----:B-1----:R-:W4:Y:S04]  /*30000*/  LDL.LU R2, [R1+0x274] ;  /* 0x0002740001027983 */ /* 0x002f280000300800 */
[----:B------:R-:W4:Y:S04]  /*30010*/  LDL.LU R5, [R1+0x270] ;  /* 0x0002700001057983 */ /* 0x000f280000300800 */
[----:B------:R0:W-:Y:S04]  /*30020*/  STS.U8 [R39+UR4+0xe40], R8 ;  /* 0x000e400827007988 */ /* 0x0001e80008000004 */
[----:B------:R1:W-:Y:S04]  /*30030*/  STS.U8 [R39+UR4+0xe60], R16 ;  /* 0x000e601027007988 */ /* 0x0003e80008000004 */
[----:B------:R-:W4:Y:S04]  /*30040*/  LDL.LU R17, [R1+0x25c] ;  /* 0x00025c0001117983 */ /* 0x000f280000300800 */
[----:B------:R1:W-:Y:S04]  /*30050*/  STS.U8 [R39+UR4+0xf20], R3 ;  /* 0x000f200327007988 */ /* 0x0003e80008000004 */
[----:B--2---:R2:W-:Y:S04]  /*30060*/  STS.U8 [R39+UR4+0xf00], R24 ;  /* 0x000f001827007988 */ /* 0x0045e80008000004 */
[----:B0-----:R-:W4:Y:S04]  /*30070*/  LDL.LU R8, [R1+0x258] ;  /* 0x0002580001087983 */ /* 0x001f280000300800 */
[----:B-1----:R-:W4:Y:S04]  /*30080*/  LDL.LU R16, [R1+0x254] ;  /* 0x0002540001107983 */ /* 0x002f280000300800 */
[----:B------:R-:W4:Y:S04]  /*30090*/  LDL.LU R3, [R1+0x250] ;  /* 0x0002500001037983 */ /* 0x000f280000300800 */
[----:B--2---:R-:W2:Y:S04]  /*300a0*/  LDL.LU R24, [R1+0x1fc] ;  /* 0x0001fc0001187983 */ /* 0x004ea80000300800 */
[----:B---3--:R0:W-:Y:S04]  /*300b0*/  STS.U8 [R39+UR4+0xf60], R12 ;  /* 0x000f600c27007988 */ /* 0x0081e80008000004 */
[----:B------:R1:W-:Y:S04]  /*300c0*/  STS.U8 [R39+UR4+0xf40], R15 ;  /* 0x000f400f27007988 */ /* 0x0003e80008000004 */
        /* <DEDUP_REMOVED lines=13> */
[----:B------:R-:W-:Y:S04]  /*301a0*/  STS.U8 [R39+UR4+0x1160], R37 ;  /* 0x0011602527007988 */ /* 0x000fe80008000004 */
[----:B------:R0:W-:Y:S04]  /*301b0*/  STS.U8 [R39+UR4+0x1140], R56 ;  /* 0x0011403827007988 */ /* 0x0001e80008000004 */
[----:B------:R-:W3:Y:S04]  /*301c0*/  LDL.LU R36, [R1+0x19c] ;  /* 0x00019c0001247983 */ /* 0x000ee80000300800 */
[----:B------:R1:W-:Y:S04]  /*301d0*/  STS.U8 [R39+UR4+0x1200], R57 ;  /* 0x0012003927007988 */ /* 0x0003e80008000004 */
[----:B------:R1:W-:Y:S04]  /*301e0*/  STS.U8 [R39+UR4+0x1220], R58 ;  /* 0x0012203a27007988 */ /* 0x0003e80008000004 */
[----:B----4-:R4:W-:Y:S04]  /*301f0*/  STS.U8 [R39+UR4+0x1240], R59 ;  /* 0x0012403b27007988 */ /* 0x0109e80008000004 */
[----:B0-----:R-:W3:Y:S04]  /*30200*/  LDL.LU R56, [R1+0x198] ;  /* 0x0001980001387983 */ /* 0x001ee80000300800 */
[----:B-1----:R-:W3:Y:S04]  /*30210*/  LDL.LU R57, [R1+0x194] ;  /* 0x0001940001397983 */ /* 0x002ee80000300800 */
[----:B------:R-:W3:Y:S04]  /*30220*/  LDL.LU R58, [R1+0x190] ;  /* 0x00019000013a7983 */ /* 0x000ee80000300800 */
[----:B----4-:R-:W4:Y:S04]  /*30230*/  LDL.LU R59, [R1+0x14c] ;  /* 0x00014c00013b7983 */ /* 0x010f280000300800 */
        /* <DEDUP_REMOVED lines=11> */
[----:B0-----:R-:W4:Y:S04]  /*302f0*/  LDL.LU R53, [R1+0x34] ;  /* 0x0000340001357983 */ /* 0x001f280000300800 */
[----:B-1----:R-:W4:Y:S04]  /*30300*/  LDL.LU R52, [R1+0x30] ;  /* 0x0000300001347983 */ /* 0x002f280000300800 */
        /* <DEDUP_REMOVED lines=8> */
[----:B------:R-:W4:Y:S04]  /*30390*/  LDL.LU R17, [R1+0x314c] ;  /* 0x00314c0001117983 */ /* 0x000f280000300800 */
[----:B------:R1:W-:Y:S04]  /*303a0*/  STS.U8 [R39+UR4+0x1440], R16 ;  /* 0x0014401027007988 */ /* 0x0003e80008000004 */
        /* <DEDUP_REMOVED lines=9> */
[----:B-1----:R-:W2:Y:S04]  /*30440*/  LDL.LU R15, [R1+0x3134] ;  /* 0x00313400010f7983 */ /* 0x002ea80000300800 */
        /* <DEDUP_REMOVED lines=11> */
[----:B------:R-:W2:Y:S04]  /*30500*/  LDL.LU R36, [R1+0x311c] ;  /* 0x00311c0001247983 */ /* 0x000ea80000300800 */
[----:B------:R0:W-:Y:S04]  /*30510*/  STS.U8 [R39+UR4+0x1700], R56 ;  /* 0x0017003827007988 */ /* 0x0001e80008000004 */
[----:B------:R1:W-:Y:S04]  /*30520*/  STS.U8 [R39+UR4+0x1760], R57 ;  /* 0x0017603927007988 */ /* 0x0003e80008000004 */
[----:B------:R1:W-:Y:S04]  /*30530*/  STS.U8 [R39+UR4+0x1740], R58 ;  /* 0x0017403a27007988 */ /* 0x0003e80008000004 */
[----:B----4-:R4:W-:Y:S04]  /*30540*/  STS.U8 [R39+UR4+0x1800], R59 ;  /* 0x0018003b27007988 */ /* 0x0109e80008000004 */
[----:B0-----:R-:W2:Y:S04]  /*30550*/  LDL.LU R56, [R1+0x3118] ;  /* 0x0031180001387983 */ /* 0x001ea80000300800 */
[----:B-1----:R-:W2:Y:S04]  /*30560*/  LDL.LU R57, [R1+0x3114] ;  /* 0x0031140001397983 */ /* 0x002ea80000300800 */
[----:B------:R-:W2:Y:S04]  /*30570*/  LDL.LU R58, [R1+0x3110] ;  /* 0x00311000013a7983 */ /* 0x000ea80000300800 */
[----:B----4-:R-:W4:Y:S04]  /*30580*/  LDL.LU R59, [R1+0x310c] ;  /* 0x00310c00013b7983 */ /* 0x010f280000300800 */
        /* <DEDUP_REMOVED lines=22> */
[----:B----4-:R0:W-:Y:S04]  /*306f0*/  STS.U8 [R39+UR4+0x1b20], R59 ;  /* 0x001b203b27007988 */ /* 0x0101e80008000004 */
[----:B--2---:R1:W-:Y:S04]  /*30700*/  STS.U8 [R39+UR4+0x1b00], R58 ;  /* 0x001b003a27007988 */ /* 0x0043e80008000004 */
[----:B0-----:R-:W2:Y:S04]  /*30710*/  LDL.LU R59, [R1+0x4e0] ;  /* 0x0004e000013b7983 */ /* 0x001ea80000300800 */
[----:B-1----:R-:W4:Y:S04]  /*30720*/  LDL.LU R58, [R1+0x4e4] ;  /* 0x0004e400013a7983 */ /* 0x002f280000300800 */
[----:B------:R0:W-:Y:S02]  /*30730*/  STS.U8 [R39+UR4+0x1b60], R57 ;  /* 0x001b603927007988 */ /* 0x0001e40008000004 */
[----:B0-----:R-:W0:Y:S01]  /*30740*/  S2R R57, SR_TID.X ;  /* 0x0000000000397919 */ /* 0x001e220000002100 */
[----:B------:R-:W1:Y:S01]  /*30750*/  S2R R39, SR_TID.X ;  /* 0x0000000000277919 */ /* 0x000e620000002100 */
[----:B0-----:R-:W-:-:S05]  /*30760*/  LOP3.LUT R57, R57, 0x1f, RZ, 0xc0, !PT ;  /* 0x0000001f39397812 */ /* 0x001fca00078ec0ff */
        /* <DEDUP_REMOVED lines=17> */
[----:B-1----:R-:W-:-:S03]  /*30880*/  LOP3.LUT R39, R39, 0x1f, RZ, 0xc0, !PT ;  /* 0x0000001f27277812 */ /* 0x002fc600078ec0ff */
        /* <DEDUP_REMOVED lines=12> */
[----:B------:R-:W-:-:S03]  /*30950*/  LOP3.LUT R39, R39, 0x10, RZ, 0x3c, !PT ;  /* 0x0000001027277812 */ /* 0x000fc600078e3cff */
[----:B------:R-:W4:Y:S04]  /*30960*/  LDL.LU R15, [R1+0x420] ;  /* 0x00042000010f7983 */ /* 0x000f280000300800 */
[----:B------:R-:W4:Y:S04]  /*30970*/  LDL.LU R13, [R1+0x41c] ;  /* 0x00041c00010d7983 */ /* 0x000f280000300800 */
[----:B------:R-:W4:Y:S04]  /*30980*/  LDL.LU R18, [R1+0x418] ;  /* 0x0004180001127983 */ /* 0x000f280000300800 */
[----:B------:R-:W4:Y:S04]  /*30990*/  LDL.LU R20, [R1+0x3f0] ;  /* 0x0003f00001147983 */ /* 0x000f280000300800 */
[----:B------:R-:W4:Y:S04]  /*309a0*/  LDL.LU R56, [R1+0x3e8] ;  /* 0x0003e80001387983 */ /* 0x000f280000300800 */
[----:B------:R-:W4:Y:S04]  /*309b0*/  LDL.LU R57, [R1+0x3e4] ;  /* 0x0003e40001397983 */ /* 0x000f280000300800 */
[----:B---3--:R-:W-:Y:S04]  /*309c0*/  STS.U8 [R39+UR4+0xc0], R48 ;  /* 0x0000c03027007988 */ /* 0x008fe80008000004 */
        /* <DEDUP_REMOVED lines=10> */
[----:B--2---:R-:W-:Y:S04]  /*30a70*/  STS.U8 [R39+UR4+0xa0], R59 ;  /* 0x0000a03b27007988 */ /* 0x004fe80008000004 */
[----:B----4-:R0:W-:Y:S04]  /*30a80*/  STS.U8 [R39+UR4+0x80], R58 ;  /* 0x0000803a27007988 */ /* 0x0101e80008000004 */
[----:B0-----:R-:W2:Y:S04]  /*30a90*/  LDL.LU R58, [R1+0x3e0] ;  /* 0x0003e000013a7983 */ /* 0x001ea80000300800 */
[----:B------:R-:W3:Y:S04]  /*30aa0*/  LDL.LU R59, [R1+0x3cc] ;  /* 0x0003cc00013b7983 */ /* 0x000ee80000300800 */
        /* <DEDUP_REMOVED lines=47> */
[----:B--2---:R0:W-:Y:S04]  /*30da0*/  STS.U8 [R39+UR4+0x7c0], R58 ;  /* 0x0007c03a27007988 */ /* 0x0041e80008000004 */
[----:B---3--:R1:W-:Y:S04]  /*30db0*/  STS.U8 [R39+UR4+0x880], R59 ;  /* 0x0008803b27007988 */ /* 0x0083e80008000004 */
[----:B----4-:R2:W-:Y:S04]  /*30dc0*/  STS.U8 [R39+UR4+0x8a0], R48 ;  /* 0x0008a03027007988 */ /* 0x0105e80008000004 */
[----:B------:R3:W-:Y:S04]  /*30dd0*/  STS.U8 [R39+UR4+0x8c0], R49 ;  /* 0x0008c03127007988 */ /* 0x0007e80008000004 */
[----:B------:R4:W-:Y:S04]  /*30de0*/  STS.U8 [R39+UR4+0x8e0], R50 ;  /* 0x0008e03227007988 */ /* 0x0009e80008000004 */
[----:B------:R2:W-:Y:S04]  /*30df0*/  STS.U8 [R39+UR4+0x9a0], R51 ;  /* 0x0009a03327007988 */ /* 0x0005e80008000004 */
[----:B0-----:R-:W4:Y:S04]  /*30e00*/  LDL.LU R58, [R1+0x2e4] ;  /* 0x0002e400013a7983 */ /* 0x001f280000300800 */
[----:B-1----:R-:W4:Y:S04]  /*30e10*/  LDL.LU R59, [R1+0x2e0] ;  /* 0x0002e000013b7983 */ /* 0x002f280000300800 */
[----:B--2---:R-:W2:Y:S04]  /*30e20*/  LDL.LU R48, [R1+0x2cc] ;  /* 0x0002cc0001307983 */ /* 0x004ea80000300800 */
[----:B---3--:R-:W3:Y:S04]  /*30e30*/  LDL.LU R49, [R1+0x2c8] ;  /* 0x0002c80001317983 */ /* 0x008ee80000300800 */
[----:B----4-:R-:W4:Y:S04]  /*30e40*/  LDL.LU R50, [R1+0x2c4] ;  /* 0x0002c40001327983 */ /* 0x010f280000300800 */
        /* <DEDUP_REMOVED lines=14> */
[----:B0-----:R-:W4:Y:S04]  /*30f30*/  LDL.LU R52, [R1+0x284] ;  /* 0x0002840001347983 */ /* 0x001f280000300800 */
[----:B--2---:R0:W-:Y:S04]  /*30f40*/  STS.U8 [R39+UR4+0x1280], R37 ;  /* 0x0012802527007988 */ /* 0x0041e80008000004 */
[----:B---3--:R1:W-:Y:S04]  /*30f50*/  STS.U8 [R39+UR4+0x12a0], R53 ;  /* 0x0012a03527007988 */ /* 0x0083e80008000004 */
[----:B0-----:R-:W2:Y:S04]  /*30f60*/  LDL.LU R37, [R1+0x280] ;  /* 0x0002800001257983 */ /* 0x001ea80000300800 */
[----:B----4-:R0:W-:Y:S04]  /*30f70*/  STS.U8 [R39+UR4+0x12c0], R52 ;  /* 0x0012c03427007988 */ /* 0x0101e80008000004 */
[----:B-1----:R-:W3:Y:S04]  /*30f80*/  LDL.LU R53, [R1+0x26c] ;  /* 0x00026c0001357983 */ /* 0x002ee80000300800 */
[----:B0-----:R-:W4:Y:S04]  /*30f90*/  LDL.LU R52, [R1+0x268] ;  /* 0x0002680001347983 */ /* 0x001f280000300800 */
        /* <DEDUP_REMOVED lines=55> */
[----:B------:R-:W4:Y:S04]  /*31310*/  LDL.LU R47, [R1+0x18] ;  /* 0x00001800012f7983 */ /* 0x000f280000300800 */
[----:B--2---:R0:W-:Y:S04]  /*31320*/  STS.U8 [R39+UR4+0x12e0], R37 ;  /* 0x0012e02527007988 */ /* 0x0041e80008000004 */
[----:B---3--:R1:W-:Y:S04]  /*31330*/  STS.U8 [R39+UR4+0x13a0], R53 ;  /* 0x0013a03527007988 */ /* 0x0083e80008000004 */
[----:B0-----:R-:W2:Y:S04]  /*31340*/  LDL.LU R37, [R1+0x3108] ;  /* 0x0031080001257983 */ /* 0x001ea80000300800 */
[----:B-1----:R-:W3:Y:S04]  /*31350*/  LDL.LU R53, [R1+0x3104] ;  /* 0x0031040001357983 */ /* 0x002ee80000300800 */
[----:B----4-:R0:W-:Y:S04]  /*31360*/  STS.U8 [R39+UR4+0x1380], R52 ;  /* 0x0013803427007988 */ /* 0x0101e80008000004 */
[----:B0-----:R-:W4:Y:S04]  /*31370*/  LDL.LU R52, [R1+0x3100] ;  /* 0x0031000001347983 */ /* 0x001f280000300800 */
[----:B---3--:R-:W-:Y:S04]  /*31380*/  STS.U8 [R39+UR4+0x1ae0], R53 ;  /* 0x001ae03527007988 */ /* 0x008fe80008000004 */
[----:B----4-:R0:W-:Y:S04]  /*31390*/  STS.U8 [R39+UR4+0x1ac0], R52 ;  /* 0x001ac03427007988 */ /* 0x0101e80008000004 */
[----:B0-----:R-:W3:Y:S04]  /*313a0*/  LDL.LU R52, [R1+0x30fc] ;  /* 0x0030fc0001347983 */ /* 0x001ee80000300800 */
[----:B------:R-:W4:Y:S04]  /*313b0*/  LDL.LU R53, [R1+0x30f8] ;  /* 0x0030f80001357983 */ /* 0x000f280000300800 */
        /* <DEDUP_REMOVED lines=29> */
[----:B--2---:R-:W-:Y:S04]  /*31590*/  STS.U8 [R39+UR4+0x1ba0], R37 ;  /* 0x001ba02527007988 */ /* 0x004fe80008000004 */
        /* <DEDUP_REMOVED lines=16> */
[----:B------:R-:W-:Y:S01]  /*316a0*/  STS.U8 [R39+UR4+0x1f80], R33 ;  /* 0x001f802127007988 */ /* 0x000fe20008000004 */
[----:B0-----:R-:W-:-:S02]  /*316b0*/  IMAD.SHL.U32 R44, R45, 0x40, RZ ;  /* 0x000000402d2c7824 */ /* 0x001fc400078e00ff */
[C---:B-1----:R-:W-:Y:S02]  /*316c0*/  IMAD.SHL.U32 R46, R45.reuse, 0x8, RZ ;  /* 0x000000082d2e7824 */ /* 0x042fe400078e00ff */
[----:B------:R-:W-:Y:S01]  /*316d0*/  IMAD.SHL.U32 R47, R45, 0x2, RZ ;  /* 0x000000022d2f7824 */ /* 0x000fe200078e00ff */
[----:B------:R-:W-:-:S04]  /*316e0*/  LOP3.LUT R44, R44, 0x1c0, RZ, 0xc0, !PT ;  /* 0x000001c02c2c7812 */ /* 0x000fc800078ec0ff */
[----:B------:R-:W-:-:S04]  /*316f0*/  LOP3.LUT R44, R44, 0x30, R46, 0xf8, !PT ;  /* 0x000000302c2c7812 */ /* 0x000fc800078ef82e */
[----:B------:R-:W-:Y:S01]  /*31700*/  LOP3.LUT R44, R44, 0x30, R47, 0x78, !PT ;  /* 0x000000302c2c7812 */ /* 0x000fe200078e782f */
[----:B------:R-:W-:Y:S02]  /*31710*/  IMAD R29, R55, 0x100, R54 ;  /* 0x00000100371d7824 */ /* 0x000fe400078e0236 */
[----:B------:R-:W-:Y:S01]  /*31720*/  IMAD R28, R22, 0x100, R23 ;  /* 0x00000100161c7824 */ /* 0x000fe200078e0217 */
[----:B---3--:R0:W-:Y:S04]  /*31730*/  STS.U8 [R39+UR4+0x1fe0], R52 ;  /* 0x001fe03427007988 */ /* 0x0081e80008000004 */
[----:B----4-:R1:W-:Y:S01]  /*31740*/  STS.U8 [R39+UR4+0x1fc0], R53 ;  /* 0x001fc03527007988 */ /* 0x0103e20008000004 */
[----:B------:R-:W-:Y:S06]  /*31750*/  BAR.SYNC.DEFER_BLOCKING 0x0 ;  /* 0x0000000000007b1d */ /* 0x000fec0000010000 */
[----:B0-----:R-:W2:Y:S04]  /*31760*/  LDL.LU R52, [R1+0x30f4] ;  /* 0x0030f40001347983 */ /* 0x001ea80000300800 */
[----:B-1----:R-:W2:Y:S04]  /*31770*/  LDL.LU R53, [R1+0x30f0] ;  /* 0x0030f00001357983 */ /* 0x002ea80000300800 */
[----:B------:R-:W0:Y:S04]  /*31780*/  LDSM.16.M88.4 R4, [R44+UR4] ;  /* 0x000000042c04783b */ /* 0x000e280008000200 */
[----:B------:R-:W-:Y:S04]  /*31790*/  LDSM.16.M88.4 R16, [R44+UR4+0x600] ;  /* 0x000600042c10783b */ /* 0x000fe80008000200 */
[----:B------:R-:W-:Y:S04]  /*317a0*/  LDSM.16.M88.4 R24, [R44+UR4+0xe00] ;  /* 0x000e00042c18783b */ /* 0x000fe80008000200 */
[----:B0-----:R-:W-:Y:S01]  /*317b0*/  STL.64 [R1+0x890], R4 ;  /* 0x0008900401007387 */ /* 0x001fe20000100a00 */
[----:B------:R-:W-:-:S03]  /*317c0*/  IMAD.MOV.U32 R11, RZ, RZ, R4 ;  /* 0x000000ffff0b7224 */ /* 0x000fc600078e0004 */
[----:B------:R-:W-:Y:S01]  /*317d0*/  STL.64 [R1+0x898], R6 ;  /* 0x0008980601007387 */ /* 0x000fe20000100a00 */
[----:B------:R-:W-:-:S03]  /*317e0*/  IMAD.MOV.U32 R10, RZ, RZ, R5 ;  /* 0x000000ffff0a7224 */ /* 0x000fc600078e0005 */
[----:B------:R-:W0:Y:S04]  /*317f0*/  LDSM.16.M88.4 R4, [R44+UR4+0x200] ;  /* 0x000200042c04783b */ /* 0x000e280008000200 */
[----:B0-----:R-:W-:Y:S01]  /*31800*/  STL.64 [R1+0x8a0], R4 ;  /* 0x0008a00401007387 */ /* 0x001fe20000100a00 */
[----:B------:R-:W-:-:S03]  /*31810*/  IMAD.MOV.U32 R13, RZ, RZ, R4 ;  /* 0x000000ffff0d7224 */ /* 0x000fc600078e0004 */
[----:B------:R-:W-:Y:S01]  /*31820*/  STL.64 [R1+0x8a8], R6 ;  /* 0x0008a80601007387 */ /* 0x000fe20000100a00 */
[----:B------:R-:W-:-:S03]  /*31830*/  IMAD.MOV.U32 R12, RZ, RZ, R5 ;  /* 0x000000ffff0c7224 */ /* 0x000fc600078e0005 */
[----:B------:R-:W0:Y:S04]  /*31840*/  LDSM.16.M88.4 R4, [R44+UR4+0x400] ;  /* 0x000400042c04783b */ /* 0x000e280008000200 */
[----:B0-----:R0:W-:Y:S04]  /*31850*/  STL.64 [R1+0x8b0], R4 ;  /* 0x0008b00401007387 */ /* 0x0011e80000100a00 */
[----:B------:R-:W-:Y:S01]  /*31860*/  STL.64 [R1+0x8b8], R6 ;  /* 0x0008b80601007387 */ /* 0x000fe20000100a00 */
[----:B------:R-:W-:Y:S02]  /*31870*/  IMAD.MOV.U32 R2, RZ, RZ, R4 ;  /* 0x000000ffff027224 */ /* 0x000fe400078e0004 */
[----:B------:R-:W-:Y:S01]  /*31880*/  IMAD.MOV.U32 R3, RZ, RZ, R5 ;  /* 0x000000ffff037224 */ /* 0x000fe200078e0005 */
[----:B------:R-:W-:Y:S04]  /*31890*/  STL.64 [R1+0x8c0], R16 ;  /* 0x0008c01001007387 */ /* 0x000fe80000100a00 */
[----:B------:R-:W-:Y:S01]  /*318a0*/  STL.64 [R1+0x8c8], R18 ;  /* 0x0008c81201007387 */ /* 0x000fe20000100a00 */
[----:B0-----:R-:W-:-:S02]  /*318b0*/  IMAD.MOV.U32 R4, RZ, RZ, R16 ;  /* 0x000000ffff047224 */ /* 0x001fc400078e0010 */
[----:B------:R-:W-:Y:S02]  /*318c0*/  IMAD.MOV.U32 R5, RZ, RZ, R17 ;  /* 0x000000ffff057224 */ /* 0x000fe400078e0011 */
[----:B------:R-:W0:Y:S04]  /*318d0*/  LDSM.16.M88.4 R16, [R44+UR4+0x800] ;  /* 0x000800042c10783b */ /* 0x000e280008000200 */
[----:B0-----:R-:W-:Y:S04]  /*318e0*/  STL.64 [R1+0x8d0], R16 ;  /* 0x0008d01001007387 */ /* 0x001fe80000100a00 */
[----:B------:R-:W-:Y:S04]  /*318f0*/  STL.64 [R1+0x8d8], R18 ;  /* 0x0008d81201007387 */ /* 0x000fe80000100a00 */
[----:B------:R-:W2:Y:S04]  /*31900*/  LDL.LU R54, [R1+0x30ec] ;  /* 0x0030ec0001367983 */ /* 0x000ea80000300800 */
[----:B------:R-:W2:Y:S04]  /*31910*/  LDL.LU R55, [R1+0x30e8] ;  /* 0x0030e80001377983 */ /* 0x000ea80000300800 */
[----:B------:R-:W3:Y:S04]  /*31920*/  LDL.LU.64 R20, [R1+0x70] ;  /* 0x0000700001147983 */ /* 0x000ee80000300a00 */
[----:B------:R-:W3:Y:S01]  /*31930*/  LDL.LU.64 R22, [R1+0x78] ;  /* 0x0000780001167983 */ /* 0x000ee20000300a00 */
[----:B------:R-:W-:-:S02]  /*31940*/  IMAD.MOV.U32 R6, RZ, RZ, R16 ;  /* 0x000000ffff067224 */ /* 0x000fc400078e0010 */
[----:B------:R-:W-:Y:S02]  /*31950*/  IMAD.MOV.U32 R7, RZ, RZ, R17 ;  /* 0x000000ffff077224 */ /* 0x000fe400078e0011 */
[----:B------:R-:W0:Y:S01]  /*31960*/  LDSM.16.M88.4 R16, [R44+UR4+0xa00] ;  /* 0x000a00042c10783b */ /* 0x000e220008000200 */
[----:B------:R-:W-:Y:S02]  /*31970*/  IMAD R30, R42, 0x100, R43 ;  /* 0x000001002a1e7824 */ /* 0x000fe400078e022b */
[----:B------:R-:W-:Y:S01]  /*31980*/  IMAD R31, R40, 0x100, R41 ;  /* 0x00000100281f7824 */ /* 0x000fe200078e0229 */
[----:B------:R-:W-:Y:S02]  /*31990*/  F2FP.F16.E5M2.UNPACK_B R28, R28 ;  /* 0x0000001cff1c723e */ /* 0x000fe400020004ff */
[----:B------:R-:W-:Y:S02]  /*319a0*/  F2FP.F16.E5M2.UNPACK_B R29, R29 ;  /* 0x0000001dff1d723e */ /* 0x000fe400020004ff */
[----:B------:R-:W-:-:S02]  /*319b0*/  F2FP.F16.E5M2.UNPACK_B R36, R11 ;  /* 0x0000000bff24723e */ /* 0x000fc400020004ff */
[----:B------:R-:W-:Y:S02]  /*319c0*/  F2FP.F16.E5M2.UNPACK_B R30, R30 ;  /* 0x0000001eff1e723e */ /* 0x000fe400020004ff */
[----:B------:R-:W-:Y:S02]  /*319d0*/  F2FP.F16.E5M2.UNPACK_B R31, R31 ;  /* 0x0000001fff1f723e */ /* 0x000fe400020004ff */
[----:B------:R-:W-:Y:S02]  /*319e0*/  F2FP.F16.E5M2.UNPACK_B R37, R10 ;  /* 0x0000000aff25723e */ /* 0x000fe400020004ff */
[----:B------:R-:W-:Y:S02]  /*319f0*/  F2FP.F16.E5M2.UNPACK_B R34, R13 ;  /* 0x0000000dff22723e */ /* 0x000fe400020004ff */
[----:B------:R-:W-:Y:S01]  /*31a00*/  F2FP.F16.E5M2.UNPACK_B R35, R12 ;  /* 0x0000000cff23723e */ /* 0x000fe200020004ff */
[----:B0-----:R-:W-:Y:S01]  /*31a10*/  STL.64 [R1+0x8e0], R16 ;  /* 0x0008e01001007387 */ /* 0x001fe20000100a00 */
[----:B------:R-:W-:-:S03]  /*31a20*/  IMAD.MOV.U32 R8, RZ, RZ, R16 ;  /* 0x000000ffff087224 */ /* 0x000fc600078e0010 */
[----:B------:R-:W-:Y:S01]  /*31a30*/  STL.64 [R1+0x8e8], R18 ;  /* 0x0008e81201007387 */ /* 0x000fe20000100a00 */
[----:B------:R-:W-:-:S03]  /*31a40*/  IMAD.MOV.U32 R9, RZ, RZ, R17 ;  /* 0x000000ffff097224 */ /* 0x000fc600078e0011 */
[----:B------:R-:W0:Y:S01]  /*31a50*/  LDSM.16.M88.4 R16, [R44+UR4+0xc00] ;  /* 0x000c00042c10783b */ /* 0x000e220008000200 */
[----:B------:R-:W-:Y:S02]  /*31a60*/  IMAD.MOV.U32 R12, RZ, RZ, R24 ;  /* 0x000000ffff0c7224 */ /* 0x000fe400078e0018 */
[----:B------:R-:W-:Y:S01]  /*31a70*/  IMAD.MOV.U32 R13, RZ, RZ, R25 ;  /* 0x000000ffff0d7224 */ /* 0x000fe200078e0019 */
[----:B0-----:R0:W-:Y:S01]  /*31a80*/  STL.64 [R1+0x8f0], R16 ;  /* 0x0008f01001007387 */ /* 0x0011e20000100a00 */
[----:B------:R-:W-:-:S03]  /*31a90*/  IMAD.MOV.U32 R10, RZ, RZ, R16 ;  /* 0x000000ffff0a7224 */ /* 0x000fc600078e0010 */
[----:B------:R1:W-:Y:S01]  /*31aa0*/  STL.64 [R1+0x8f8], R18 ;  /* 0x0008f81201007387 */ /* 0x0003e20000100a00 */
[----:B------:R-:W-:-:S03]  /*31ab0*/  IMAD.MOV.U32 R11, RZ, RZ, R17 ;  /* 0x000000ffff0b7224 */ /* 0x000fc600078e0011 */
[----:B0-----:R-:W4:Y:S04]  /*31ac0*/  LDL.LU.64 R16, [R1+0xe0] ;  /* 0x0000e00001107983 */ /* 0x001f280000300a00 */
[----:B-1----:R-:W4:Y:S01]  /*31ad0*/  LDL.LU.64 R18, [R1+0xe8] ;  /* 0x0000e80001127983 */ /* 0x002f220000300a00 */
[C---:B--2---:R-:W-:Y:S08]  /*31ae0*/  HMMA.16816.F32 R52, R28.reuse, R36, R52 ;  /* 0x000000241c34723c */ /* 0x044ff00000001834 */
[----:B---3--:R-:W-:Y:S01]  /*31af0*/  HMMA.16816.F32 R56, R28, R34, R20 ;  /* 0x000000221c38723c */ /* 0x008fe20000001814 */
[----:B------:R-:W0:Y:S10]  /*31b00*/  LDSM.16.M88.4 R20, [R44+UR4+0x1000] ;  /* 0x001000042c14783b */ /* 0x000e340008000200 */
[----:B------:R-:W-:Y:S04]  /*31b10*/  STL [R1+0x2e84], R52 ;  /* 0x002e843401007387 */ /* 0x000fe80000100800 */
[----:B------:R-:W-:Y:S04]  /*31b20*/  STL [R1+0x2e80], R53 ;  /* 0x002e803501007387 */ /* 0x000fe80000100800 */
[----:B------:R-:W-:Y:S04]  /*31b30*/  STL [R1+0x2e7c], R54 ;  /* 0x002e7c3601007387 */ /* 0x000fe80000100800 */
[----:B------:R-:W-:Y:S04]  /*31b40*/  STL [R1+0x2e78], R55 ;  /* 0x002e783701007387 */ /* 0x000fe80000100800 */
[----:B------:R1:W-:Y:S04]  /*31b50*/  STL.64 [R1+0x900], R24 ;  /* 0x0009001801007387 */ /* 0x0003e80000100a00 */
[----:B------:R2:W-:Y:S04]  /*31b60*/  STL.64 [R1+0x908], R26 ;  /* 0x0009081a01007387 */ /* 0x0005e80000100a00 */
[----:B------:R-:W-:Y:S04]  /*31b70*/  STL [R1+0x2ea4], R56 ;  /* 0x002ea43801007387 */ /* 0x000fe80000100800 */
[----:B------:R-:W-:Y:S04]  /*31b80*/  STL [R1+0x2ea0], R57 ;  /* 0x002ea03901007387 */ /* 0x000fe80000100800 */
[----:B------:R-:W-:Y:S04]  /*31b90*/  STL [R1+0x2e9c], R58 ;  /* 0x002e9c3a01007387 */ /* 0x000fe80000100800 */
[----:B------:R-:W-:Y:S04]  /*31ba0*/  STL [R1+0x2e98], R59 ;  /* 0x002e983b01007387 */ /* 0x000fe80000100800 */
[----:B-1----:R-:W3:Y:S04]  /*31bb0*/  LDL.LU.64 R24, [R1+0x130] ;  /* 0x0001300001187983 */ /* 0x002ee80000300a00 */
[----:B--2---:R-:W3:Y:S01]  /*31bc0*/  LDL.LU.64 R26, [R1+0x138] ;  /* 0x00013800011a7983 */ /* 0x004ee20000300a00 */
[----:B------:R-:W-:-:S02]  /*31bd0*/  F2FP.F16.E5M2.UNPACK_B R2, R2 ;  /* 0x00000002ff02723e */ /* 0x000fc400020004ff */
[----:B------:R-:W-:Y:S02]  /*31be0*/  F2FP.F16.E5M2.UNPACK_B R3, R3 ;  /* 0x00000003ff03723e */ /* 0x000fe400020004ff */
[----:B------:R-:W-:Y:S02]  /*31bf0*/  F2FP.F16.E5M2.UNPACK_B R4, R4 ;  /* 0x00000004ff04723e */ /* 0x000fe400020004ff */
[----:B------:R-:W-:Y:S01]  /*31c00*/  F2FP.F16.E5M2.UNPACK_B R5, R5 ;  /* 0x00000005ff05723e */ /* 0x000fe200020004ff */
[----:B0-----:R0:W-:Y:S04]  /*31c10*/  STL.64 [R1+0x910], R20 ;  /* 0x0009101401007387 */ /* 0x0011e80000100a00 */
[----:B------:R1:W-:Y:S01]  /*31c20*/  STL.64 [R1+0x918], R22 ;  /* 0x0009181601007387 */ /* 0x0003e20000100a00 */
[----:B------:R-:W-:-:S02]  /*31c30*/  IMAD.MOV.U32 R14, RZ, RZ, R20 ;  /* 0x000000ffff0e7224 */ /* 0x000fc400078e0014 */
[----:B------:R-:W-:Y:S01]  /*31c40*/  IMAD.MOV.U32 R15, RZ, RZ, R21 ;  /* 0x000000ffff0f7224 */ /* 0x000fe200078e0015 */
[----:B----4-:R-:W-:-:S15]  /*31c50*/  HMMA.16816.F32 R16, R28, R2, R16 ;  /* 0x000000021c10723c */ /* 0x010fde0000001810 */
[----:B------:R-:W-:-:S04]  /*31c60*/  NOP ;  /* 0x0000000000007918 */ /* 0x000fc80000000000 */
[----:B------:R-:W-:Y:S02]  /*31c70*/  IMAD.MOV.U32 R42, RZ, RZ, R18 ;  /* 0x000000ffff2a7224 */ /* 0x000fe400078e0012 */
[----:B------:R-:W-:Y:S02]  /*31c80*/  IMAD.MOV.U32 R43, RZ, RZ, R19 ;  /* 0x000000ffff2b7224 */ /* 0x000fe400078e0013 */
[----:B------:R-:W-:Y:S02]  /*31c90*/  IMAD.MOV.U32 R40, RZ, RZ, R16 ;  /* 0x000000ffff287224 */ /* 0x000fe400078e0010 */
[----:B------:R-:W-:Y:S01]  /*31ca0*/  IMAD.MOV.U32 R41, RZ, RZ, R17 ;  /* 0x000000ffff297224 */ /* 0x000fe200078e0011 */
[----:B------:R-:W-:Y:S04]  /*31cb0*/  STL.64 [R1+0x2ed0], R42 ;  /* 0x002ed02a01007387 */ /* 0x000fe80000100a00 */
[----:B------:R-:W-:Y:S04]  /*31cc0*/  STL.64 [R1+0x2ec8], R40 ;  /* 0x002ec82801007387 */ /* 0x000fe80000100a00 */
[----:B------:R-:W2:Y:S04]  /*31cd0*/  LDSM.16.M88.4 R40, [R44+UR4+0x1200] ;  /* 0x001200042c28783b */ /* 0x000ea80008000200 */
[----:B0-----:R-:W4:Y:S04]  /*31ce0*/  LDL.LU.64 R20, [R1+0x180] ;  /* 0x0001800001147983 */ /* 0x001f280000300a00 */
[----:B-1----:R-:W4:Y:S04]  /*31cf0*/  LDL.LU.64 R22, [R1+0x188] ;  /* 0x0001880001167983 */ /* 0x002f280000300a00 */
[----:B--2---:R-:W-:Y:S04]  /*31d00*/  STL.64 [R1+0x920], R40 ;  /* 0x0009202801007387 */ /* 0x004fe80000100a00 */
[----:B------:R-:W-:Y:S01]  /*31d10*/  STL.64 [R1+0x928], R42 ;  /* 0x0009282a01007387 */ /* 0x000fe20000100a00 */
[----:B------:R-:W-:-:S02]  /*31d20*/  IMAD.MOV.U32 R16, RZ, RZ, R40 ;  /* 0x000000ffff107224 */ /* 0x000fc400078e0028 */
[----:B------:R-:W-:Y:S01]  /*31d30*/  IMAD.MOV.U32 R17, RZ, RZ, R41 ;  /* 0x000000ffff117224 */ /* 0x000fe200078e0029 */
[----:B---3--:R-:W-:-:S15]  /*31d40*/  HMMA.16816.F32 R24, R28, R4, R24 ;  /* 0x000000041c18723c */ /* 0x008fde0000001818 */
[----:B------:R-:W-:-:S04]  /*31d50*/  NOP ;  /* 0x0000000000007918 */ /* 0x000fc80000000000 */
[----:B------:R-:W-:Y:S02]  /*31d60*/  IMAD.MOV.U32 R52, RZ, RZ, R24 ;  /* 0x000000ffff347224 */ /* 0x000fe400078e0018 */
[----:B------:R-:W-:Y:S02]  /*31d70*/  IMAD.MOV.U32 R53, RZ, RZ, R25 ;  /* 0x000000ffff357224 */ /* 0x000fe400078e0019 */
[----:B------:R-:W-:Y:S02]  /*31d80*/  IMAD.MOV.U32 R54, RZ, RZ, R26 ;  /* 0x000000ffff367224 */ /* 0x000fe400078e001a */
[----:B------:R-:W-:Y:S02]  /*31d90*/  IMAD.MOV.U32 R55, RZ, RZ, R27 ;  /* 0x000000ffff377224 */ /* 0x000fe400078e001b */
[----:B------:R-:W0:Y:S04]  /*31da0*/  LDSM.16.M88.4 R24, [R44+UR4+0x1400] ;  /* 0x001400042c18783b */ /* 0x000e280008000200 */
[----:B------:R-:W-:Y:S04]  /*31db0*/  STL.64 [R1+0x2ee0], R54 ;  /* 0x002ee03601007387 */ /* 0x000fe80000100a00 */
[----:B------:R-:W-:Y:S04]  /*31dc0*/  STL.64 [R1+0x2ed8], R52 ;  /* 0x002ed83401007387 */ /* 0x000fe80000100a00 */
[----:B------:R-:W1:Y:S04]  /*31dd0*/  LDSM.16.M88.4 R52, [R44+UR4+0x1600] ;  /* 0x001600042c34783b */ /* 0x000e680008000200 */
[----:B0-----:R0:W-:Y:S04]  /*31de0*/  STL.64 [R1+0x930], R24 ;  /* 0x0009301801007387 */ /* 0x0011e80000100a00 */
[----:B------:R2:W-:Y:S04]  /*31df0*/  STL.64 [R1+0x938], R26 ;  /* 0x0009381a01007387 */ /* 0x0005e80000100a00 */
[----:B------:R-:W3:Y:S04]  /*31e00*/  LDL.LU.64 R40, [R1+0x90] ;  /* 0x0000900001287983 */ /* 0x000ee80000300a00 */
[----:B------:R-:W3:Y:S01]  /*31e10*/  LDL.LU.64 R42, [R1+0x98] ;  /* 0x00009800012a7983 */ /* 0x000ee20000300a00 */
[----:B------:R-:W-:-:S02]  /*31e20*/  F2FP.F16.E5M2.UNPACK_B R6, R6 ;  /* 0x00000006ff06723e */ /* 0x000fc400020004ff */
[----:B------:R-:W-:Y:S01]  /*31e30*/  F2FP.F16.E5M2.UNPACK_B R7, R7 ;  /* 0x00000007ff07723e */ /* 0x000fe200020004ff */
[----:B------:R-:W-:Y:S02]  /*31e40*/  IMAD.MOV.U32 R18, RZ, RZ, R24 ;  /* 0x000000ffff127224 */ /* 0x000fe400078e0018 */
[----:B------:R-:W-:Y:S02]  /*31e50*/  IMAD.MOV.U32 R19, RZ, RZ, R25 ;  /* 0x000000ffff137224 */ /* 0x000fe400078e0019 */
[----:B0-----:R-:W3:Y:S04]  /*31e60*/  LDL.LU.64 R24, [R1+0xb0] ;  /* 0x0000b00001187983 */ /* 0x001ee80000300a00 */
[----:B--2---:R-:W2:Y:S01]  /*31e70*/  LDL.LU.64 R26, [R1+0xb8] ;  /* 0x0000b800011a7983 */ /* 0x004ea20000300a00 */
[----:B----4-:R-:W-:Y:S01]  /*31e80*/  HMMA.16816.F32 R20, R28, R6, R20 ;  /* 0x000000061c14723c */ /* 0x010fe20000001814 */
[----:B------:R-:W-:-:S02]  /*31e90*/  F2FP.F16.E5M2.UNPACK_B R8, R8 ;  /* 0x00000008ff08723e */ /* 0x000fc400020004ff */
[----:B------:R-:W-:-:S15]  /*31ea0*/  F2FP.F16.E5M2.UNPACK_B R9, R9 ;  /* 0x00000009ff09723e */ /* 0x000fde00020004ff */
[----:B------:R-:W-:Y:S01]  /*31eb0*/  NOP ;  /* 0x0000000000007918 */ /* 0x000fe20000000000 */
[----:B------:R-:W-:Y:S02]  /*31ec0*/  IMAD.MOV.U32 R58, RZ, RZ, R22 ;  /* 0x000000ffff3a7224 */ /* 0x000fe400078e0016 */
[----:B------:R-:W-:Y:S02]  /*31ed0*/  IMAD.MOV.U32 R59, RZ, RZ, R23 ;  /* 0x000000ffff3b7224 */ /* 0x000fe400078e0017 */
[----:B------:R-:W-:Y:S02]  /*31ee0*/  IMAD.MOV.U32 R56, RZ, RZ, R20 ;  /* 0x000000ffff387224 */ /* 0x000fe400078e0014 */
[----:B------:R-:W-:Y:S01]  /*31ef0*/  IMAD.MOV.U32 R57, RZ, RZ, R21 ;  /* 0x000000ffff397224 */ /* 0x000fe200078e0015 */
[----:B------:R-:W-:Y:S04]  /*31f00*/  STL.64 [R1+0x2ef0], R58 ;  /* 0x002ef03a01007387 */ /* 0x000fe80000100a00 */
[----:B------:R-:W-:Y:S04]  /*31f10*/  STL.64 [R1+0x2ee8], R56 ;  /* 0x002ee83801007387 */ /* 0x000fe80000100a00 */
[----:B------:R-:W4:Y:S04]  /*31f20*/  LDL.LU.64 R48, [R1+0xd0] ;  /* 0x0000d00001307983 */ /* 0x000f280000300a00 */
[----:B------:R-:W4:Y:S04]  /*31f30*/  LDL.LU.64 R50, [R1+0xd8] ;  /* 0x0000d80001327983 */ /* 0x000f280000300a00 */
[----:B-1----:R-:W-:Y:S01]  /*31f40*/  STL.64 [R1+0x940], R52 ;  /* 0x0009403401007387 */ /* 0x002fe20000100a00 */
[----:B------:R-:W-:-:S03]  /*31f50*/  IMAD.MOV.U32 R20, RZ, RZ, R52 ;  /* 0x000000ffff147224 */ /* 0x000fc600078e0034 */
[----:B------:R3:W-:Y:S01]  /*31f60*/  STL.64 [R1+0x948], R54 ;  /* 0x0009483601007387 */ /* 0x0007e20000100a00 */
[----:B------:R-:W-:Y:S02]  /*31f70*/  IMAD.MOV.U32 R21, RZ, RZ, R53 ;  /* 0x000000ffff157224 */ /* 0x000fe400078e0035 */
[----:B---3--:R-:W-:Y:S01]  /*31f80*/  HMMA.16816.F32 R52, R28, R8, R40 ;  /* 0x000000081c34723c */ /* 0x008fe20000001828 */
[----:B------:R-:W3:-:S15]  /*31f90*/  LDL.LU.64 R40, [R1+0x100] ;  /* 0x0001000001287983 */ /* 0x000ede0000300a00 */
[----:B------:R-:W-:-:S03]  /*31fa0*/  NOP ;  /* 0x0000000000007918 */ /* 0x000fc60000000000 */
[----:B------:R-:W-:Y:S04]  /*31fb0*/  STL.64 [R1+0x70], R52 ;  /* 0x0000703401007387 */ /* 0x000fe80000100a00 */
[----:B------:R-:W-:Y:S04]  /*31fc0*/  STL.64 [R1+0x78], R54 ;  /* 0x0000783601007387 */ /* 0x000fe80000100a00 */
[----:B------:R-:W3:Y:S04]  /*31fd0*/  LDL.LU.64 R42, [R1+0x108] ;  /* 0x00010800012a7983 */ /* 0x000ee80000300a00 */
[----:B------:R-:W0:Y:S01]  /*31fe0*/  LDSM.16.M88.4 R52, [R44+UR4+0x1800] ;  /* 0x001800042c34783b */ /* 0x000e220008000200 */
[----:B------:R-:W-:-:S02]  /*31ff0*/  F2FP.F16.E5M2.UNPACK_B R10, R10 ;  /* 0x0000000aff0a723e */ /* 0x000fc400020004ff */
[----:B------:R-:W-:-:S07]  /*32000*/  F2FP.F16.E5M2.UNPACK_B R11, R11 ;  /* 0x0000000bff0b723e */ /* 0x000fce00020004ff */
[----:B--2---:R-:W-:Y:S01]  /*32010*/  HMMA.16816.F32 R24, R28, R10, R24 ;  /* 0x0000000a1c18723c */ /* 0x004fe20000001818 */
[----:B0-----:R-:W-:Y:S01]  /*32020*/  STL.64 [R1+0x950], R52 ;  /* 0x0009503401007387 */ /* 0x001fe20000100a00 */
[----:B------:R-:W-:-:S03]  /*32030*/  IMAD.MOV.U32 R22, RZ, RZ, R52 ;  /* 0x000000ffff167224 */ /* 0x000fc600078e0034 */
[----:B------:R-:W-:Y:S01]  /*32040*/  STL.64 [R1+0x958], R54 ;  /* 0x0009583601007387 */ /* 0x000fe20000100a00 */
[----:B------:R-:W-:-:S03]  /*32050*/  IMAD.MOV.U32 R23, RZ, RZ, R53 ;  /* 0x000000ffff177224 */ /* 0x000fc600078e0035 */
[----:B------:R-:W0:Y:S01]  /*32060*/  LDSM.16.M88.4 R52, [R44+UR4+0x1a00] ;  /* 0x001a00042c34783b */ /* 0x000e220008000200 */
[----:B------:R-:W-:Y:S02]  /*32070*/  F2FP.F16.E5M2.UNPACK_B R12, R12 ;  /* 0x0000000cff0c723e */ /* 0x000fe400020004ff */
[----:B------:R-:W-:-:S07]  /*32080*/  F2FP.F16.E5M2.UNPACK_B R13, R13 ;  /* 0x0000000dff0d723e */ /* 0x000fce00020004ff */
[----:B------:R1:W-:Y:S04]  /*32090*/  STL.64 [R1+0xb0], R24 ;  /* 0x0000b01801007387 */ /* 0x0003e80000100a00 */
[----:B------:R-:W-:Y:S01]  /*320a0*/  STL.64 [R1+0xb8], R26 ;  /* 0x0000b81a01007387 */ /* 0x000fe20000100a00 */
[----:B------:R-:W-:Y:S02]  /*320b0*/  F2FP.F16.E5M2.UNPACK_B R14, R14 ;  /* 0x0000000eff0e723e */ /* 0x000fe400020004ff */
[----:B------:R-:W-:Y:S01]  /*320c0*/  F2FP.F16.E5M2.UNPACK_B R15, R15 ;  /* 0x0000000fff0f723e */ /* 0x000fe200020004ff */
[----:B0-----:R-:W-:Y:S01]  /*320d0*/  STL.64 [R1+0x960], R52 ;  /* 0x0009603401007387 */ /* 0x001fe20000100a00 */
[----:B-1----:R-:W-:-:S03]  /*320e0*/  IMAD.MOV.U32 R24, RZ, RZ, R52 ;  /* 0x000000ffff187224 */ /* 0x002fc600078e0034 */
[----:B------:R4:W-:Y:S01]  /*320f0*/  STL.64 [R1+0x968], R54 ;  /* 0x0009683601007387 */ /* 0x0009e20000100a00 */
[----:B------:R-:W-:Y:S02]  /*32100*/  IMAD.MOV.U32 R25, RZ, RZ, R53 ;  /* 0x000000ffff197224 */ /* 0x000fe400078e0035 */
[----:B----4-:R-:W-:Y:S01]  /*32110*/  HMMA.16816.F32 R52, R28, R12, R48 ;  /* 0x0000000c1c34723c */ /* 0x010fe20000001830 */
[----:B------:R-:W0:-:S15]  /*32120*/  LDSM.16.M88.4 R48, [R44+UR4+0x1c00] ;  /* 0x001c00042c30783b */ /* 0x000e1e0008000200 */
[----:B------:R-:W-:-:S03]  /*32130*/  NOP ;  /* 0x0000000000007918 */ /* 0x000fc60000000000 */
[----:B------:R-:W-:Y:S04]  /*32140*/  STL.64 [R1+0xd0], R52 ;  /* 0x0000d03401007387 */ /* 0x000fe80000100a00 */
[----:B------:R-:W-:Y:S04]  /*32150*/  STL.64 [R1+0xd8], R54 ;  /* 0x0000d83601007387 */ /* 0x000fe80000100a00 */
[----:B0-----:R-:W-:Y:S04]  /*32160*/  STL.64 [R1+0x970], R48 ;  /* 0x0009703001007387 */ /* 0x001fe80000100a00 */
[----:B------:R-:W-:Y:S04]  /*32170*/  STL.64 [R1+0x978], R50 ;  /* 0x0009783201007387 */ /* 0x000fe80000100a00 */
[----:B------:R-:W2:Y:S01]  /*32180*/  LDL.LU.64 R56, [R1+0x120] ;  /* 0x0001200001387983 */ /* 0x000ea20000300a00 */
[----:B---3--:R-:W-:-:S15]  /*32190*/  HMMA.16816.F32 R40, R28, R14, R40 ;  /* 0x0000000e1c28723c */ /* 0x008fde0000001828 */
[----:B------:R-:W-:-:S04]  /*321a0*/  NOP ;  /* 0x0000000000007918 */ /* 0x000fc80000000000 */
[----:B------:R-:W-:Y:S04]  /*321b0*/  STL.64 [R1+0xf0], R40 ;  /* 0x0000f02801007387 */ /* 0x000fe80000100a00 */
[----:B------:R-:W-:Y:S04]  /*321c0*/  STL.64 [R1+0xf8], R42 ;  /* 0x0000f82a01007387 */ /* 0x000fe80000100a00 */
[----:B------:R-:W0:Y:S04]  /*321d0*/  LDSM.16.M88.4 R40, [R44+UR4+0x1e00] ;  /* 0x001e00042c28783b */ /* 0x000e280008000200 */
[----:B------:R-:W2:Y:S04]  /*321e0*/  LDL.LU.64 R58, [R1+0x128] ;  /* 0x00012800013a7983 */ /* 0x000ea80000300a00 */
[----:B0-----:R0:W-:Y:S04]  /*321f0*/  STL.64 [R1+0x980], R40 ;  /* 0x0009802801007387 */ /* 0x0011e80000100a00 */
[----:B------:R1:W-:Y:S04]  /*32200*/  STL.64 [R1+0x988], R42 ;  /* 0x0009882a01007387 */ /* 0x0003e80000100a00 */
[----:B------:R-:W3:Y:S04]  /*32210*/  LDL.LU.64 R44, [R1+0x150] ;  /* 0x00015000012c7983 */ /* 0x000ee80000300a00 */
[----:B------:R-:W3:Y:S01]  /*32220*/  LDL.LU.64 R46, [R1+0x158] ;  /* 0x00015800012e7983 */ /* 0x000ee20000300a00 */
[----:B------:R-:W-:-:S02]  /*32230*/  F2FP.F16.E5M2.UNPACK_B R16, R16 ;  /* 0x00000010ff10723e */ /* 0x000fc400020004ff */
[----:B------:R-:W-:Y:S02]  /*32240*/  F2FP.F16.E5M2.UNPACK_B R17, R17 ;  /* 0x00000011ff11723e */ /* 0x000fe400020004ff */
[----:B------:R-:W-:Y:S02]  /*32250*/  F2FP.F16.E5M2.UNPACK_B R18, R18 ;  /* 0x00000012ff12723e */ /* 0x000fe400020004ff */
[----:B------:R-:W-:Y:S01]  /*32260*/  F2FP.F16.E5M2.UNPACK_B R19, R19 ;  /* 0x00000013ff13723e */ /* 0x000fe200020004ff */
[----:B------:R-:W-:Y:S02]  /*32270*/  IMAD.MOV.U32 R32, RZ, RZ, R40 ;  /* 0x000000ffff207224 */ /* 0x000fe400078e0028 */
[----:B------:R-:W-:Y:S02]  /*32280*/  IMAD.MOV.U32 R33, RZ, RZ, R41 ;  /* 0x000000ffff217224 */ /* 0x000fe400078e0029 */
[----:B0-----:R-:W4:Y:S04]  /*32290*/  LDL.LU.64 R40, [R1+0x1a0] ;  /* 0x0001a00001287983 */ /* 0x001f280000300a00 */
[----:B-1----:R-:W4:Y:S04]  /*322a0*/  LDL.LU.64 R42, [R1+0x1a8] ;  /* 0x0001a800012a7983 */ /* 0x002f280000300a00 */
[----:B------:R-:W4:Y:S04]  /*322b0*/  LDL.LU R53, [R1+0x504] ;  /* 0x0005040001357983 */ /* 0x000f280000300800 */
[----:B------:R-:W4:Y:S04]  /*322c0*/  LDL.LU R54, [R1+0x500] ;  /* 0x0005000001367983 */ /* 0x000f280000300800 */
[----:B------:R-:W4:Y:S01]  /*322d0*/  LDL.LU R55, [R1+0x50c] ;  /* 0x00050c0001377983 */ /* 0x000f220000300800 */
[----:B------:R-:W-:-:S03]  /*322e0*/  IMAD.MOV.U32 R26, RZ, RZ, R48 ;  /* 0x000000ffff1a7224 */ /* 0x000fc600078e0030 */
[----:B------:R-:W4:Y:S01]  /*322f0*/  LDL.LU R39, [R1+0x508] ;  /* 0x0005080001277983 */ /* 0x000f220000300800 */
[----:B------:R-:W-:-:S03]  /*32300*/  IMAD.MOV.U32 R27, RZ, RZ, R49 ;  /* 0x000000ffff1b7224 */ /* 0x000fc600078e0031 */
[----:B------:R-:W4:Y:S04]  /*32310*/  LDL.LU R48, [R1+0x514] ;  /* 0x0005140001307983 */ /* 0x000f280000300800 */
[----:B------:R-:W4:Y:S04]  /*32320*/  LDL.LU R49, [R1+0x510] ;  /* 0x0005100001317983 */ /* 0x000f280000300800 */
[----:B------:R-:W4:Y:S04]  /*32330*/  LDL.LU R50, [R1+0x51c] ;  /* 0x00051c0001327983 */ /* 0x000f280000300800 */
[----:B------:R-:W4:Y:S01]  /*32340*/  LDL.LU R51, [R1+0x518] ;  /* 0x0005180001337983 */ /* 0x000f220000300800 */
[----:B--2---:R-:W-:-:S15]  /*32350*/  HMMA.16816.F32 R56, R28, R16, R56 ;  /* 0x000000101c38723c */ /* 0x004fde0000001838 */
[----:B------:R-:W-:-:S04]  /*32360*/  NOP ;  /* 0x0000000000007918 */ /* 0x000fc80000000000 */
[----:B------:R0:W-:Y:S04]  /*32370*/  STL.64 [R1+0x110], R56 ;  /* 0x0001103801007387 */ /* 0x0001e80000100a00 */
[----:B------:R1:W-:Y:S04]  /*32380*/  STL.64 [R1+0x118], R58 ;  /* 0x0001183a01007387 */ /* 0x0003e80000100a00 */
[----:B0-----:R-:W2:Y:S04]  /*32390*/  LDL.LU.64 R56, [R1+0x840] ;  /* 0x0008400001387983 */ /* 0x001ea80000300a00 */
[----:B-1----:R-:W2:Y:S01]  /*323a0*/  LDL.LU.64 R58, [R1+0x848] ;  /* 0x00084800013a7983 */ /* 0x002ea20000300a00 */
[----:B---3--:R-:W-:-:S15]  /*323b0*/  HMMA.16816.F32 R44, R28, R18, R44 ;  /* 0x000000121c2c723c */ /* 0x008fde000000182c */
[----:B------:R-:W-:-:S04]  /*323c0*/  NOP ;  /* 0x0000000000007918 */ /* 0x000fc80000000000 */
[----:B------:R0:W-:Y:S04]  /*323d0*/  STL.64 [R1+0x130], R44 ;  /* 0x0001302c01007387 */ /* 0x0001e80000100a00 */
[----:B------:R1:W-:Y:S04]  /*323e0*/  STL.64 [R1+0x138], R46 ;  /* 0x0001382e01007387 */ /* 0x0003e80000100a00 */
[----:B0-----:R-:W3:Y:S04]  /*323f0*/  LDL.LU.64 R44, [R1+0xef0] ;  /* 0x000ef000012c7983 */ /* 0x001ee80000300a00 */
[----:B-1----:R-:W3:Y:S04]  /*32400*/  LDL.LU.64 R46, [R1+0xef8] ;  /* 0x000ef800012e7983 */ /* 0x002ee80000300a00 */
[----:B------:R-:W-:Y:S04]  /*32410*/  STL.64 [R1+0x30e0], R18 ;  /* 0x0030e01201007387 */ /* 0x000fe80000100a00 */
[----:B------:R0:W-:Y:S04]  /*32420*/  STL.64 [R1+0x30d8], R16 ;  /* 0x0030d81001007387 */ /* 0x0001e80000100a00 */
[----:B0-----:R-:W2:Y:S04]  /*32430*/  LDL.LU.64 R16, [R1+0x170] ;  /* 0x0001700001107983 */ /* 0x001ea80000300a00 */
[----:B------:R-:W2:Y:S01]  /*32440*/  LDL.LU.64 R18, [R1+0x178] ;  /* 0x0001780001127983 */ /* 0x000ea20000300a00 */
[----:B------:R-:W-:-:S02]  /*32450*/  F2FP.F16.E5M2.UNPACK_B R20, R20 ;  /* 0x00000014ff14723e */ /* 0x000fc400020004ff */
[----:B------:R-:W-:Y:S02]  /*32460*/  F2FP.F16.E5M2.UNPACK_B R21, R21 ;  /* 0x00000015ff15723e */ /* 0x000fe400020004ff */
[----:B------:R-:W-:Y:S02]  /*32470*/  F2FP.F16.E5M2.UNPACK_B R22, R22 ;  /* 0x00000016ff16723e */ /* 0x000fe400020004ff */
[----:B------:R-:W-:Y:S02]  /*32480*/  F2FP.F16.E5M2.UNPACK_B R23, R23 ;  /* 0x00000017ff17723e */ /* 0x000fe400020004ff */
[----:B------:R-:W-:Y:S02]  /*32490*/  F2FP.F16.E5M2.UNPACK_B R24, R24 ;  /* 0x00000018ff18723e */ /* 0x000fe400020004ff */
[----:B------:R-:W-:Y:S01]  /*324a0*/  F2FP.F16.E5M2.UNPACK_B R25, R25 ;  /* 0x00000019ff19723e */ /* 0x000fe200020004ff */
[----:B--2---:R-:W-:-:S15]  /*324b0*/  HMMA.16816.F32 R16, R28, R20, R16 ;  /* 0x000000141c10723c */ /* 0x004fde0000001810 */
[----:B------:R-:W-:-:S04]  /*324c0*/  NOP ;  /* 0x0000000000007918 */ /* 0x000fc80000000000 */
[----:B------:R-:W-:Y:S04]  /*324d0*/  STL.64 [R1+0x150], R16 ;  /* 0x0001501001007387 */ /* 0x000fe80000100a00 */
[----:B------:R4:W-:Y:S02]  /*324e0*/  STL.64 [R1+0x158], R18 ;  /* 0x0001581201007387 */ /* 0x0009e40000100a00 */
[----:B----4-:R-:W-:Y:S02]  /*324f0*/  HMMA.16816.F32 R16, R28, R22, R40 ;  /* 0x000000161c10723c */ /* 0x010fe40000001828 */
[----:B------:R-:W2:Y:S04]  /*32500*/  LDL.LU.64 R40, [R1+0x830] ;  /* 0x0008300001287983 */ /* 0x000ea80000300a00 */
[----:B------:R-:W2:Y:S01]  /*32510*/  LDL.LU.64 R42, [R1+0x838] ;  /* 0x00083800012a7983 */ /* 0x000ea20000300a00 */
[----:B------:R-:W-:-:S12]  /*32520*/  F2FP.F16.E5M2.UNPACK_B R26, R26 ;  /* 0x0000001aff1a723e */ /* 0x000fd800020004ff */
[----:B------:R-:W-:Y:S04]  /*32530*/  STL.64 [R1+0x170], R16 ;  /* 0x0001701001007387 */ /* 0x000fe80000100a00 */
[----:B------:R0:W-:Y:S02]  /*32540*/  STL.64 [R1+0x178], R18 ;  /* 0x0001781201007387 */ /* 0x0001e40000100a00 */
[----:B0-----:R-:W-:Y:S01]  /*32550*/  HMMA.16816.F32 R16, R28, R24, R56 ;  /* 0x000000181c10723c */ /* 0x001fe20000001838 */
[----:B------:R-:W-:Y:S01]  /*32560*/  F2FP.F16.E5M2.UNPACK_B R27, R27 ;  /* 0x0000001bff1b723e */ /* 0x000fe200020004ff */
[----:B------:R-:W-:Y:S04]  /*32570*/  STL.64 [R1+0x30d0], R22 ;  /* 0x0030d01601007387 */ /* 0x000fe80000100a00 */
[----:B------:R-:W-:Y:S01]  /*32580*/  STL.64 [R1+0x30c8], R20 ;  /* 0x0030c81401007387 */ /* 0x000fe20000100a00 */
[----:B------:R-:W-:-:S02]  /*32590*/  F2FP.F16.E5M2.UNPACK_B R32, R32 ;  /* 0x00000020ff20723e */ /* 0x000fc400020004ff */
[----:B------:R-:W-:-:S10]  /*325a0*/  F2FP.F16.E5M2.UNPACK_B R33, R33 ;  /* 0x00000021ff21723e */ /* 0x000fd400020004ff */
[----:B------:R-:W-:Y:S04]  /*325b0*/  STL.64 [R1+0x200], R16 ;  /* 0x0002001001007387 */ /* 0x000fe80000100a00 */
[----:B------:R3:W-:Y:S02]  /*325c0*/  STL.64 [R1+0x208], R18 ;  /* 0x0002081201007387 */ /* 0x0007e40000100a00 */
[----:B---3--:R-:W-:Y:S02]  /*325d0*/  HMMA.16816.F32 R16, R28, R26, R44 ;  /* 0x0000001a1c10723c */ /* 0x008fe4000000182c */
[----:B------:R-:W3:-:S15]  /*325e0*/  LDL.LU.64 R44, [R1+0xee0] ;  /* 0x000ee000012c7983 */ /* 0x000ede0000300a00 */
[----:B------:R-:W-:Y:S02]  /*325f0*/  NOP ;  /* 0x0000000000007918 */ /* 0x000fe40000000000 */
[----:B------:R0:W-:Y:S04]  /*32600*/  STL.64 [R1+0x7b0], R16 ;  /* 0x0007b01001007387 */ /* 0x0001e80000100a00 */
[----:B------:R1:W-:Y:S04]  /*32610*/  STL.64 [R1+0x7b8], R18 ;  /* 0x0007b81201007387 */ /* 0x0003e80000100a00 */
[----:B------:R-:W3:Y:S04]  /*32620*/  LDL.LU.64 R46, [R1+0xee8] ;  /* 0x000ee800012e7983 */ /* 0x000ee80000300a00 */
[----:B------:R-:W4:Y:S04]  /*32630*/  LDL.LU.64 R20, [R1+0xed0] ;  /* 0x000ed00001147983 */ /* 0x000f280000300a00 */
[----:B------:R-:W4:Y:S01]  /*32640*/  LDL.LU.64 R22, [R1+0xed8] ;  /* 0x000ed80001167983 */ /* 0x000f220000300a00 */
[----:B0-----:R-:W-:-:S02]  /*32650*/  IMAD R17, R49, 0x100, R48 ;  /* 0x0000010031117824 */ /* 0x001fc400078e0230 */
[----:B------:R-:W-:Y:S02]  /*32660*/  IMAD R16, R51, 0x100, R50 ;  /* 0x0000010033107824 */ /* 0x000fe400078e0232 */
[----:B-1----:R-:W-:Y:S02]  /*32670*/  IMAD R19, R54, 0x100, R53 ;  /* 0x0000010036137824 */ /* 0x002fe400078e0235 */
[----:B------:R-:W-:Y:S01]  /*32680*/  IMAD R18, R39, 0x100, R55 ;  /* 0x0000010027127824 */ /* 0x000fe200078e0237 */
[----:B--2---:R-:W-:-:S15]  /*32690*/  HMMA.16816.F32 R40, R28, R32, R40 ;  /* 0x000000201c28723c */ /* 0x004fde0000001828 */
[----:B------:R-:W-:-:S04]  /*326a0*/  NOP ;  /* 0x0000000000007918 */ /* 0x000fc80000000000 */
[----:B------:R0:W-:Y:S04]  /*326b0*/  STL.64 [R1+0x1f0], R40 ;  /* 0x0001f02801007387 */ /* 0x0001e80000100a00 */
[----:B------:R1:W-:Y:S04]  /*326c0*/  STL.64 [R1+0x1f8], R42 ;  /* 0x0001f82a01007387 */ /* 0x0003e80000100a00 */
[----:B------:R-:W2:Y:S04]  /*326d0*/  LDL.LU.64 R56, [R1+0xec0] ;  /* 0x000ec00001387983 */ /* 0x000ea80000300a00 */
[----:B------:R-:W2:Y:S04]  /*326e0*/  LDL.LU.64 R58, [R1+0xec8] ;  /* 0x000ec800013a7983 */ /* 0x000ea80000300a00 */
[----:B0-----:R-:W2:Y:S04]  /*326f0*/  LDL.LU.64 R40, [R1+0xeb0] ;  /* 0x000eb00001287983 */ /* 0x001ea80000300a00 */
[----:B-1----:R-:W2:Y:S01]  /*32700*/  LDL.LU.64 R42, [R1+0xeb8] ;  /* 0x000eb800012a7983 */ /* 0x002ea20000300a00 */
[----:B------:R-:W-:-:S02]  /*32710*/  F2FP.F16.E5M2.UNPACK_B R30, R17 ;  /* 0x00000011ff1e723e */ /* 0x000fc400020004ff */
[----:B------:R-:W-:Y:S02]  /*32720*/  F2FP.F16.E5M2.UNPACK_B R31, R16 ;  /* 0x00000010ff1f723e */ /* 0x000fe400020004ff */
[----:B------:R-:W-:Y:S02]  /*32730*/  F2FP.F16.E5M2.UNPACK_B R28, R19 ;  /* 0x00000013ff1c723e */ /* 0x000fe400020004ff */
[----:B------:R-:W-:Y:S01]  /*32740*/  F2FP.F16.E5M2.UNPACK_B R29, R18 ;  /* 0x00000012ff1d723e */ /* 0x000fe200020004ff */
[----:B------:R-:W2:Y:S04]  /*32750*/  LDL.LU.64 R16, [R1+0xea0] ;  /* 0x000ea00001107983 */ /* 0x000ea80000300a00 */
[----:B------:R-:W2:Y:S04]  /*32760*/  LDL.LU.64 R18, [R1+0xea8] ;  /* 0x000ea80001127983 */ /* 0x000ea80000300a00 */
[----:B------:R-:W2:Y:S01]  /*32770*/  LDL.LU.64 R52, [R1+0xe90] ;  /* 0x000e900001347983 */ /* 0x000ea20000300a00 */
[C---:B---3--:R-:W-:Y:S08]  /*32780*/  HMMA.16816.F32 R44, R28.reuse, R36, R44 ;  /* 0x000000241c2c723c */ /* 0x048ff0000000182c */
[C---:B----4-:R-:W-:Y:S11]  /*32790*/  HMMA.16816.F32 R20, R28.reuse, R34, R20 ;  /* 0x000000221c14723c */ /* 0x050ff60000001814 */
[----:B------:R-:W-:Y:S04]  /*327a0*/  STL.64 [R1+0x7a0], R44 ;  /* 0x0007a02c01007387 */ /* 0x000fe80000100a00 */
[----:B------:R-:W-:Y:S04]  /*327b0*/  STL.64 [R1+0x7a8], R46 ;  /* 0x0007a82e01007387 */ /* 0x000fe80000100a00 */
[----:B------:R-:W3:Y:S04]  /*327c0*/  LDL.LU.64 R54, [R1+0xe98] ;  /* 0x000e980001367983 */ /* 0x000ee80000300a00 */
[----:B------:R0:W-:Y:S04]  /*327d0*/  STL.64 [R1+0x790], R20 ;  /* 0x0007901401007387 */ /* 0x0001e80000100a00 */
[----:B------:R1:W-:Y:S04]  /*327e0*/  STL.64 [R1+0x798], R22 ;  /* 0x0007981601007387 */ /* 0x0003e80000100a00 */
[----:B0-----:R-:W4:Y:S04]  /*327f0*/  LDL.LU.64 R20, [R1+0xe80] ;  /* 0x000e800001147983 */ /* 0x001f280000300a00 */
[----:B-1----:R-:W4:Y:S04]  /*32800*/  LDL.LU.64 R22, [R1+0xe88] ;  /* 0x000e880001167983 */ /* 0x002f280000300a00 */
        /* <DEDUP_REMOVED lines=8> */
[----:B--2---:R-:W-:-:S15]  /*32890*/  HMMA.16816.F32 R56, R28, R2, R56 ;  /* 0x000000021c38723c */ /* 0x004fde0000001838 */
[----:B------:R-:W-:-:S04]  /*328a0*/  NOP ;  /* 0x0000000000007918 */ /* 0x000fc80000000000 */
[----:B------:R-:W-:Y:S04]  /*328b0*/  STL.64 [R1+0x780], R56 ;  /* 0x0007803801007387 */ /* 0x000fe80000100a00 */
[----:B------:R0:W-:Y:S02]  /*328c0*/  STL.64 [R1+0x788], R58 ;  /* 0x0007883a01007387 */ /* 0x0001e40000100a00 */
[C---:B0-----:R-:W-:Y:S08]  /*328d0*/  HMMA.16816.F32 R56, R28.reuse, R4, R40 ;  /* 0x000000041c38723c */ /* 0x041ff00000001828 */
[C---:B------:R-:W-:Y:S01]  /*328e0*/  HMMA.16816.F32 R40, R28.reuse, R6, R16 ;  /* 0x000000061c28723c */ /* 0x040fe20000001810 */
[----:B------:R-:W2:Y:S10]  /*328f0*/  LDL.LU.64 R16, [R1+0xe70] ;  /* 0x000e700001107983 */ /* 0x000eb40000300a00 */
[----:B------:R-:W-:Y:S04]  /*32900*/  STL.64 [R1+0x770], R56 ;  /* 0x0007703801007387 */ /* 0x000fe80000100a00 */
[----:B------:R-:W-:Y:S04]  /*32910*/  STL.64 [R1+0x778], R58 ;  /* 0x0007783a01007387 */ /* 0x000fe80000100a00 */
[----:B------:R-:W2:Y:S04]  /*32920*/  LDL.LU.64 R18, [R1+0xe78] ;  /* 0x000e780001127983 */ /* 0x000ea80000300a00 */
[----:B------:R0:W-:Y:S04]  /*32930*/  STL.64 [R1+0x760], R40 ;  /* 0x0007602801007387 */ /* 0x0001e80000100a00 */
[----:B------:R1:W-:Y:S04]  /*32940*/  STL.64 [R1+0x768], R42 ;  /* 0x0007682a01007387 */ /* 0x0003e80000100a00 */
[----:B0-----:R-:W2:Y:S04]  /*32950*/  LDL.LU.64 R40, [R1+0xe60] ;  /* 0x000e600001287983 */ /* 0x001ea80000300a00 */
[----:B-1----:R-:W2:Y:S04]  /*32960*/  LDL.LU.64 R42, [R1+0xe68] ;  /* 0x000e6800012a7983 */ /* 0x002ea80000300a00 */
[----:B------:R-:W-:Y:S04]  /*32970*/  STL.64 [R1+0x30c0], R6 ;  /* 0x0030c00601007387 */ /* 0x000fe80000100a00 */
[----:B------:R4:W-:Y:S01]  /*32980*/  STL.64 [R1+0x30b8], R4 ;  /* 0x0030b80401007387 */ /* 0x0009e20000100a00 */
[C---:B---3--:R-:W-:Y:S08]  /*32990*/  HMMA.16816.F32 R52, R28.reuse, R8, R52 ;  /* 0x000000081c34723c */ /* 0x048ff00000001834 */
[C---:B----4-:R-:W-:Y:S01]  /*329a0*/  HMMA.16816.F32 R4, R28.reuse, R10, R20 ;  /* 0x0000000a1c04723c */ /* 0x050fe20000001814 */
[----:B------:R-:W3:Y:S10]  /*329b0*/  LDL.LU.64 R20, [R1+0xe50] ;  /* 0x000e500001147983 */ /* 0x000ef40000300a00 */
[----:B------:R0:W-:Y:S04]  /*329c0*/  STL.64 [R1+0x750], R52 ;  /* 0x0007503401007387 */ /* 0x0001e80000100a00 */
[----:B------:R1:W-:Y:S04]  /*329d0*/  STL.64 [R1+0x758], R54 ;  /* 0x0007583601007387 */ /* 0x0003e80000100a00 */
[----:B------:R-:W3:Y:S04]  /*329e0*/  LDL.LU.64 R22, [R1+0xe58] ;  /* 0x000e580001167983 */ /* 0x000ee80000300a00 */
[----:B------:R4:W-:Y:S04]  /*329f0*/  STL.64 [R1+0x740], R4 ;  /* 0x0007400401007387 */ /* 0x0009e80000100a00 */
[----:B------:R0:W-:Y:S04]  /*32a00*/  STL.64 [R1+0x748], R6 ;  /* 0x0007480601007387 */ /* 0x0001e80000100a00 */
[----:B------:R-:W3:Y:S04]  /*32a10*/  LDL.LU.64 R56, [R1+0xe20] ;  /* 0x000e200001387983 */ /* 0x000ee80000300a00 */
[----:B------:R-:W3:Y:S04]  /*32a20*/  LDL.LU.64 R58, [R1+0xe28] ;  /* 0x000e2800013a7983 */ /* 0x000ee80000300a00 */
[----:B0-----:R-:W3:Y:S04]  /*32a30*/  LDL.LU.64 R52, [R1+0xe10] ;  /* 0x000e100001347983 */ /* 0x001ee80000300a00 */
[----:B-1----:R-:W3:Y:S04]  /*32a40*/  LDL.LU.64 R54, [R1+0xe18] ;  /* 0x000e180001367983 */ /* 0x002ee80000300a00 */
[----:B----4-:R-:W4:Y:S04]  /*32a50*/  LDL.LU.64 R4, [R1+0xe00] ;  /* 0x000e000001047983 */ /* 0x010f280000300a00 */
[----:B------:R-:W4:Y:S04]  /*32a60*/  LDL.LU.64 R6, [R1+0xe08] ;  /* 0x000e080001067983 */ /* 0x000f280000300a00 */
[----:B------:R-:W-:Y:S04]  /*32a70*/  STL.64 [R1+0x30b0], R10 ;  /* 0x0030b00a01007387 */ /* 0x000fe80000100a00 */
[----:B------:R0:W-:Y:S04]  /*32a80*/  STL.64 [R1+0x30a8], R8 ;  /* 0x0030a80801007387 */ /* 0x0001e80000100a00 */
[----:B0-----:R-:W3:Y:S04]  /*32a90*/  LDL.LU.64 R8, [R1+0xe30] ;  /* 0x000e300001087983 */ /* 0x001ee80000300a00 */
[----:B------:R-:W3:Y:S01]  /*32aa0*/  LDL.LU.64 R10, [R1+0xe38] ;  /* 0x000e3800010a7983 */ /* 0x000ee20000300a00 */
[----:B--2---:R-:W-:-:S15]  /*32ab0*/  HMMA.16816.F32 R16, R28, R12, R16 ;  /* 0x0000000c1c10723c */ /* 0x004fde0000001810 */
[----:B------:R-:W-:-:S04]  /*32ac0*/  NOP ;  /* 0x0000000000007918 */ /* 0x000fc80000000000 */
[----:B------:R-:W-:Y:S04]  /*32ad0*/  STL.64 [R1+0x730], R16 ;  /* 0x0007301001007387 */ /* 0x000fe80000100a00 */
[----:B------:R0:W-:Y:S04]  /*32ae0*/  STL.64 [R1+0x738], R18 ;  /* 0x0007381201007387 */ /* 0x0001e80000100a00 */
[----:B0-----:R-:W2:Y:S04]  /*32af0*/  LDL.LU.64 R18, [R1+0x30e0] ;  /* 0x0030e00001127983 */ /* 0x001ea80000300a00 */
[----:B------:R-:W3:Y:S01]  /*32b00*/  LDL.LU.64 R16, [R1+0x30d8] ;  /* 0x0030d80001107983 */ /* 0x000ee20000300a00 */
[----:B------:R-:W-:-:S15]  /*32b10*/  HMMA.16816.F32 R40, R28, R14, R40 ;  /* 0x0000000e1c28723c */ /* 0x000fde0000001828 */
[----:B------:R-:W-:-:S04]  /*32b20*/  NOP ;  /* 0x0000000000007918 */ /* 0x000fc80000000000 */
[----:B------:R0:W-:Y:S04]  /*32b30*/  STL.64 [R1+0x720], R40 ;  /* 0x0007202801007387 */ /* 0x0001e80000100a00 */
[----:B------:R1:W-:Y:S04]  /*32b40*/  STL.64 [R1+0x728], R42 ;  /* 0x0007282a01007387 */ /* 0x0003e80000100a00 */
[----:B0-----:R-:W2:Y:S04]  /*32b50*/  LDL.LU.64 R40, [R1+0x240] ;  /* 0x0002400001287983 */ /* 0x001ea80000300a00 */
[----:B-1----:R-:W2:Y:S04]  /*32b60*/  LDL.LU.64 R42, [R1+0x248] ;  /* 0x00024800012a7983 */ /* 0x002ea80000300a00 */
[----:B------:R-:W-:Y:S04]  /*32b70*/  STL.64 [R1+0x3090], R14 ;  /* 0x0030900e01007387 */ /* 0x000fe80000100a00 */
[----:B------:R0:W-:Y:S04]  /*32b80*/  STL.64 [R1+0x3088], R12 ;  /* 0x0030880c01007387 */ /* 0x0001e80000100a00 */
[----:B0-----:R-:W2:Y:S04]  /*32b90*/  LDL.LU.64 R12, [R1+0xe40] ;  /* 0x000e4000010c7983 */ /* 0x001ea80000300a00 */
[----:B------:R-:W2:Y:S01]  /*32ba0*/  LDL.LU.64 R14, [R1+0xe48] ;  /* 0x000e4800010e7983 */ /* 0x000ea20000300a00 */
[----:B---3--:R-:W-:-:S15]  /*32bb0*/  HMMA.16816.F32 R20, R28, R16, R20 ;  /* 0x000000101c14723c */ /* 0x008fde0000001814 */
[----:B------:R-:W-:-:S04]  /*32bc0*/  NOP ;  /* 0x0000000000007918 */ /* 0x000fc80000000000 */
[----:B------:R-:W-:Y:S04]  /*32bd0*/  STL.64 [R1+0x710], R20 ;  /* 0x0007101401007387 */ /* 0x000fe80000100a00 */
[----:B------:R0:W-:Y:S04]  /*32be0*/  STL.64 [R1+0x718], R22 ;  /* 0x0007181601007387 */ /* 0x0001e80000100a00 */
[----:B0-----:R-:W3:Y:S04]  /*32bf0*/  LDL.LU.64 R22, [R1+0x30d0] ;  /* 0x0030d00001167983 */ /* 0x001ee80000300a00 */
[----:B------:R-:W3:Y:S01]  /*32c00*/  LDL.LU.64 R20, [R1+0x30c8] ;  /* 0x0030c80001147983 */ /* 0x000ee20000300a00 */
[----:B--2---:R-:W-:Y:S03]  /*32c10*/  HMMA.16816.F32 R12, R28, R18, R12 ;  /* 0x000000121c0c723c */ /* 0x004fe6000000180c */
[----:B------:R-:W-:Y:S04]  /*32c20*/  STL.64 [R1+0x3070], R18 ;  /* 0x0030701201007387 */ /* 0x000fe80000100a00 */
[----:B------:R-:W-:-:S12]  /*32c30*/  STL.64 [R1+0x3068], R16 ;  /* 0x0030681001007387 */ /* 0x000fd80000100a00 */
[----:B------:R-:W-:Y:S04]  /*32c40*/  STL.64 [R1+0x700], R12 ;  /* 0x0007000c01007387 */ /* 0x000fe80000100a00 */
[----:B------:R3:W-:Y:S01]  /*32c50*/  STL.64 [R1+0x708], R14 ;  /* 0x0007080e01007387 */ /* 0x0007e20000100a00 */
[C---:B----4-:R-:W-:Y:S08]  /*32c60*/  HMMA.16816.F32 R4, R28.reuse, R26, R4 ;  /* 0x0000001a1c04723c */ /* 0x050ff00000001804 */
[C---:B---3--:R-:W-:Y:S08]  /*32c70*/  HMMA.16816.F32 R12, R28.reuse, R20, R8 ;  /* 0x000000141c0c723c */ /* 0x048ff00000001808 */
[C---:B------:R-:W-:Y:S01]  /*32c80*/  HMMA.16816.F32 R8, R28.reuse, R22, R56 ;  /* 0x000000161c08723c */ /* 0x040fe20000001838 */
[----:B------:R-:W-:Y:S10]  /*32c90*/  STL.64 [R1+0x3060], R22 ;  /* 0x0030601601007387 */ /* 0x000ff40000100a00 */
[----:B------:R-:W-:Y:S04]  /*32ca0*/  STL.64 [R1+0x6f0], R12 ;  /* 0x0006f00c01007387 */ /* 0x000fe80000100a00 */
[----:B------:R-:W-:Y:S04]  /*32cb0*/  STL.64 [R1+0x6f8], R14 ;  /* 0x0006f80e01007387 */ /* 0x000fe80000100a00 */
[----:B------:R-:W-:Y:S04]  /*32cc0*/  STL.64 [R1+0x3058], R20 ;  /* 0x0030581401007387 */ /* 0x000fe80000100a00 */
[----:B------:R-:W-:Y:S04]  /*32cd0*/  STL.64 [R1+0x6e0], R8 ;  /* 0x0006e00801007387 */ /* 0x000fe80000100a00 */
[----:B------:R0:W-:Y:S02]  /*32ce0*/  STL.64 [R1+0x6e8], R10 ;  /* 0x0006e80a01007387 */ /* 0x0001e40000100a00 */
[C---:B0-----:R-:W-:Y:S08]  /*32cf0*/  HMMA.16816.F32 R8, R28.reuse, R24, R52 ;  /* 0x000000181c08723c */ /* 0x041ff00000001834 */
[----:B------:R-:W-:Y:S01]  /*32d00*/  HMMA.16816.F32 R12, R28, R32, R40 ;  /* 0x000000201c0c723c */ /* 0x000fe20000001828 */
[----:B------:R-:W-:Y:S10]  /*32d10*/  STL.64 [R1+0x3050], R26 ;  /* 0x0030501a01007387 */ /* 0x000ff40000100a00 */
[----:B------:R-:W-:Y:S04]  /*32d20*/  STL.64 [R1+0x6d0], R8 ;  /* 0x0006d00801007387 */ /* 0x000fe80000100a00 */
[----:B------:R-:W-:Y:S04]  /*32d30*/  STL.64 [R1+0x6d8], R10 ;  /* 0x0006d80a01007387 */ /* 0x000fe80000100a00 */
[----:B------:R-:W-:Y:S04]  /*32d40*/  STL.64 [R1+0x3048], R24 ;  /* 0x0030481801007387 */ /* 0x000fe80000100a00 */
[----:B------:R0:W-:Y:S04]  /*32d50*/  STL.64 [R1+0x6c0], R4 ;  /* 0x0006c00401007387 */ /* 0x0001e80000100a00 */
[----:B------:R1:W-:Y:S04]  /*32d60*/  STL.64 [R1+0x6c8], R6 ;  /* 0x0006c80601007387 */ /* 0x0003e80000100a00 */
[----:B------:R2:W-:Y:S04]  /*32d70*/  STL.64 [R1+0x1e0], R12 ;  /* 0x0001e00c01007387 */ /* 0x0005e80000100a00 */
[----:B------:R3:W-:Y:S01]  /*32d80*/  STL.64 [R1+0x1e8], R14 ;  /* 0x0001e80e01007387 */ /* 0x0007e20000100a00 */
[----:B0-----:R-:W-:-:S02]  /*32d90*/  IMAD R5, R51, 0x100, R50 ;  /* 0x0000010033057824 */ /* 0x001fc400078e0232 */
[----:B------:R-:W-:Y:S02]  /*32da0*/  IMAD R4, R45, 0x100, R44 ;  /* 0x000001002d047824 */ /* 0x000fe400078e022c */
[----:B-1----:R-:W-:Y:S01]  /*32db0*/  IMAD R6, R49, 0x100, R48 ;  /* 0x0000010031067824 */ /* 0x002fe200078e0230 */
[----:B------:R-:W-:Y:S02]  /*32dc0*/  F2FP.F16.E5M2.UNPACK_B R29, R5 ;  /* 0x00000005ff1d723e */ /* 0x000fe400020004ff */
[----:B------:R-:W-:Y:S02]  /*32dd0*/  F2FP.F16.E5M2.UNPACK_B R30, R4 ;  /* 0x00000004ff1e723e */ /* 0x000fe400020004ff */
[----:B------:R-:W-:Y:S01]  /*32de0*/  F2FP.F16.E5M2.UNPACK_B R28, R6 ;  /* 0x00000006ff1c723e */ /* 0x000fe200020004ff */
[----:B------:R-:W4:Y:S04]  /*32df0*/  LDL.LU.64 R4, [R1+0xdf0] ;  /* 0x000df00001047983 */ /* 0x000f280000300a00 */
[----:B------:R-:W4:Y:S04]  /*32e00*/  LDL.LU.64 R6, [R1+0xdf8] ;  /* 0x000df80001067983 */ /* 0x000f280000300a00 */
[----:B------:R-:W2:Y:S04]  /*32e10*/  LDL.LU R53, [R1+0x544] ;  /* 0x0005440001357983 */ /* 0x000ea80000300800 */
[----:B------:R-:W2:Y:S04]  /*32e20*/  LDL.LU R54, [R1+0x540] ;  /* 0x0005400001367983 */ /* 0x000ea80000300800 */
[----:B------:R-:W2:Y:S01]  /*32e30*/  LDL.LU R44, [R1+0x54c] ;  /* 0x00054c00012c7983 */ /* 0x000ea20000300800 */
[----:B------:R-:W-:-:S03]  /*32e40*/  IMAD R8, R47, 0x100, R46 ;  /* 0x000001002f087824 */ /* 0x000fc600078e022e */
[----:B------:R-:W2:Y:S04]  /*32e50*/  LDL.LU R45, [R1+0x548] ;  /* 0x00054800012d7983 */ /* 0x000ea80000300800 */
[----:B------:R-:W2:Y:S04]  /*32e60*/  LDL.LU R46, [R1+0x554] ;  /* 0x00055400012e7983 */ /* 0x000ea80000300800 */
[----:B------:R-:W2:Y:S01]  /*32e70*/  LDL.LU R47, [R1+0x550] ;  /* 0x00055000012f7983 */ /* 0x000ea20000300800 */
[----:B------:R-:W-:-:S03]  /*32e80*/  F2FP.F16.E5M2.UNPACK_B R31, R8 ;  /* 0x00000008ff1f723e */ /* 0x000fc600020004ff */
[----:B--2---:R-:W-:Y:S04]  /*32e90*/  STL.64 [R1+0x3080], R46 ;  /* 0x0030802e01007387 */ /* 0x004fe80000100a00 */
[----:B------:R-:W-:Y:S04]  /*32ea0*/  STL.64 [R1+0x3078], R44 ;  /* 0x0030782c01007387 */ /* 0x000fe80000100a00 */
[----:B------:R-:W2:Y:S04]  /*32eb0*/  LDL.LU.64 R48, [R1+0xde0] ;  /* 0x000de00001307983 */ /* 0x000ea80000300a00 */
        /* <DEDUP_REMOVED lines=8> */
[----:B---3--:R-:W3:Y:S01]  /*32f40*/  LDL.LU.64 R14, [R1+0xd98] ;  /* 0x000d9800010e7983 */ /* 0x008ee20000300a00 */
[C---:B----4-:R-:W-:Y:S03]  /*32f50*/  HMMA.16816.F32 R4, R28.reuse, R36, R4 ;  /* 0x000000241c04723c */ /* 0x050fe60000001804 */
[----:B---3--:R-:W-:Y:S04]  /*32f60*/  STL.64 [R1+0x30a0], R14 ;  /* 0x0030a00e01007387 */ /* 0x008fe80000100a00 */
[----:B--2---:R0:W-:Y:S04]  /*32f70*/  STL.64 [R1+0x3098], R12 ;  /* 0x0030980c01007387 */ /* 0x0041e80000100a00 */
[----:B0-----:R-:W2:Y:S04]  /*32f80*/  LDL.LU.64 R12, [R1+0xda0] ;  /* 0x000da000010c7983 */ /* 0x001ea80000300a00 */
[----:B------:R-:W2:Y:S04]  /*32f90*/  LDL.LU.64 R14, [R1+0xda8] ;  /* 0x000da800010e7983 */ /* 0x000ea80000300a00 */
[----:B------:R-:W3:Y:S04]  /*32fa0*/  LDL.LU.64 R44, [R1+0xd80] ;  /* 0x000d8000012c7983 */ /* 0x000ee80000300a00 */
[----:B------:R-:W3:Y:S04]  /*32fb0*/  LDL.LU.64 R46, [R1+0xd88] ;  /* 0x000d8800012e7983 */ /* 0x000ee80000300a00 */
[----:B------:R-:W4:Y:S04]  /*32fc0*/  LDL.LU.64 R16, [R1+0xd70] ;  /* 0x000d700001107983 */ /* 0x000f280000300a00 */
[----:B------:R-:W4:Y:S04]  /*32fd0*/  LDL.LU.64 R18, [R1+0xd78] ;  /* 0x000d780001127983 */ /* 0x000f280000300a00 */
[----:B------:R-:W2:Y:S04]  /*32fe0*/  LDL.LU.64 R20, [R1+0xd60] ;  /* 0x000d600001147983 */ /* 0x000ea80000300a00 */
[----:B------:R-:W2:Y:S04]  /*32ff0*/  LDL.LU.64 R22, [R1+0xd68] ;  /* 0x000d680001167983 */ /* 0x000ea80000300a00 */
[----:B------:R-:W2:Y:S04]  /*33000*/  LDL.LU.64 R56, [R1+0xd50] ;  /* 0x000d500001387983 */ /* 0x000ea80000300a00 */
[----:B------:R-:W2:Y:S04]  /*33010*/  LDL.LU.64 R58, [R1+0xd58] ;  /* 0x000d5800013a7983 */ /* 0x000ea80000300a00 */
[----:B------:R-:W2:Y:S04]  /*33020*/  LDL.LU R55, [R1+0x55c] ;  /* 0x00055c0001377983 */ /* 0x000ea80000300800 */
[----:B------:R-:W2:Y:S04]  /*33030*/  LDL.LU R39, [R1+0x558] ;  /* 0x0005580001277983 */ /* 0x000ea80000300800 */
[----:B------:R-:W-:Y:S04]  /*33040*/  STL.64 [R1+0x6b0], R4 ;  /* 0x0006b00401007387 */ /* 0x000fe80000100a00 */
[----:B------:R0:W-:Y:S04]  /*33050*/  STL.64 [R1+0x6b8], R6 ;  /* 0x0006b80601007387 */ /* 0x0001e80000100a00 */
[----:B0-----:R-:W2:Y:S04]  /*33060*/  LDL.LU.64 R6, [R1+0x30c0] ;  /* 0x0030c00001067983 */ /* 0x001ea80000300a00 */
[----:B------:R-:W2:Y:S01]  /*33070*/  LDL.LU.64 R4, [R1+0x30b8] ;  /* 0x0030b80001047983 */ /* 0x000ea20000300a00 */
[----:B------:R-:W-:-:S15]  /*33080*/  HMMA.16816.F32 R48, R28, R34, R48 ;  /* 0x000000221c30723c */ /* 0x000fde0000001830 */
[----:B------:R-:W-:-:S04]  /*33090*/  NOP ;  /* 0x0000000000007918 */ /* 0x000fc80000000000 */
[----:B------:R-:W-:Y:S04]  /*330a0*/  STL.64 [R1+0x6a0], R48 ;  /* 0x0006a03001007387 */ /* 0x000fe80000100a00 */
[----:B------:R0:W-:Y:S02]  /*330b0*/  STL.64 [R1+0x6a8], R50 ;  /* 0x0006a83201007387 */ /* 0x0001e40000100a00 */
[C---:B0-----:R-:W-:Y:S08]  /*330c0*/  HMMA.16816.F32 R48, R28.reuse, R2, R40 ;  /* 0x000000021c30723c */ /* 0x041ff00000001828 */
[C---:B--2---:R-:W-:Y:S08]  /*330d0*/  HMMA.16816.F32 R40, R28.reuse, R4, R24 ;  /* 0x000000041c28723c */ /* 0x044ff00000001818 */
[C---:B------:R-:W-:Y:S01]  /*330e0*/  HMMA.16816.F32 R8, R28.reuse, R6, R8 ;  /* 0x000000061c08723c */ /* 0x040fe20000001808 */
[----:B------:R-:W2:Y:S04]  /*330f0*/  LDL.LU.64 R24, [R1+0xd40] ;  /* 0x000d400001187983 */ /* 0x000ea80000300a00 */
[----:B------:R0:W-:Y:S04]  /*33100*/  STL.64 [R1+0x690], R48 ;  /* 0x0006903001007387 */ /* 0x0001e80000100a00 */
[----:B------:R1:W-:Y:S04]  /*33110*/  STL.64 [R1+0x698], R50 ;  /* 0x0006983201007387 */ /* 0x0003e80000100a00 */
[----:B------:R-:W2:Y:S04]  /*33120*/  LDL.LU.64 R26, [R1+0xd48] ;  /* 0x000d4800011a7983 */ /* 0x000ea80000300a00 */
[----:B------:R1:W-:Y:S04]  /*33130*/  STL.64 [R1+0x680], R40 ;  /* 0x0006802801007387 */ /* 0x0003e80000100a00 */
[----:B------:R3:W-:Y:S04]  /*33140*/  STL.64 [R1+0x688], R42 ;  /* 0x0006882a01007387 */ /* 0x0007e80000100a00 */
[----:B0-----:R-:W2:Y:S04]  /*33150*/  LDL.LU.64 R48, [R1+0xd20] ;  /* 0x000d200001307983 */ /* 0x001ea80000300a00 */
[----:B-1----:R-:W2:Y:S04]  /*33160*/  LDL.LU.64 R50, [R1+0xd28] ;  /* 0x000d280001327983 */ /* 0x002ea80000300a00 */
[----:B------:R-:W2:Y:S04]  /*33170*/  LDL.LU.64 R40, [R1+0xd10] ;  /* 0x000d100001287983 */ /* 0x000ea80000300a00 */
[----:B---3--:R-:W3:Y:S04]  /*33180*/  LDL.LU.64 R42, [R1+0xd18] ;  /* 0x000d1800012a7983 */ /* 0x008ee80000300a00 */
[----:B------:R-:W-:Y:S04]  /*33190*/  STL.64 [R1+0x670], R8 ;  /* 0x0006700801007387 */ /* 0x000fe80000100a00 */
[----:B------:R0:W-:Y:S04]  /*331a0*/  STL.64 [R1+0x678], R10 ;  /* 0x0006780a01007387 */ /* 0x0001e80000100a00 */
[----:B0-----:R-:W2:Y:S04]  /*331b0*/  LDL.LU.64 R10, [R1+0x30b0] ;  /* 0x0030b000010a7983 */ /* 0x001ea80000300a00 */
[----:B------:R-:W2:Y:S02]  /*331c0*/  LDL.LU.64 R8, [R1+0x30a8] ;  /* 0x0030a80001087983 */ /* 0x000ea40000300a00 */
[----:B--2---:R-:W-:-:S15]  /*331d0*/  HMMA.16816.F32 R12, R28, R8, R12 ;  /* 0x000000081c0c723c */ /* 0x004fde000000180c */
[----:B------:R-:W-:-:S04]  /*331e0*/  NOP ;  /* 0x0000000000007918 */ /* 0x000fc80000000000 */
        /* <DEDUP_REMOVED lines=8> */
[----:B0-----:R-:W4:Y:S04]  /*33270*/  LDL.LU.64 R14, [R1+0x3090] ;  /* 0x00309000010e7983 */ /* 0x001f280000300a00 */
[----:B------:R-:W2:Y:S02]  /*33280*/  LDL.LU.64 R12, [R1+0x3088] ;  /* 0x00308800010c7983 */ /* 0x000ea40000300a00 */
[C---:B--2---:R-:W-:Y:S08]  /*33290*/  HMMA.16816.F32 R44, R28.reuse, R12, R44 ;  /* 0x0000000c1c2c723c */ /* 0x044ff0000000182c */
[C---:B----4-:R-:W-:Y:S11]  /*332a0*/  HMMA.16816.F32 R16, R28.reuse, R14, R16 ;  /* 0x0000000e1c10723c */ /* 0x050ff60000001810 */
[----:B------:R-:W-:Y:S04]  /*332b0*/  STL.64 [R1+0x640], R44 ;  /* 0x0006402c01007387 */ /* 0x000fe80000100a00 */
[----:B------:R0:W-:Y:S04]  /*332c0*/  STL.64 [R1+0x648], R46 ;  /* 0x0006482e01007387 */ /* 0x0001e80000100a00 */
[----:B0-----:R-:W2:Y:S04]  /*332d0*/  LDL.LU.64 R46, [R1+0x3080] ;  /* 0x00308000012e7983 */ /* 0x001ea80000300a00 */
[----:B------:R-:W4:Y:S04]  /*332e0*/  LDL.LU.64 R44, [R1+0x3078] ;  /* 0x00307800012c7983 */ /* 0x000f280000300a00 */
        /* <DEDUP_REMOVED lines=9> */
[----:B------:R-:W2:Y:S01]  /*33380*/  LDL.LU.64 R20, [R1+0x3058] ;  /* 0x0030580001147983 */ /* 0x000ea20000300a00 */
[----:B------:R-:W-:-:S15]  /*33390*/  HMMA.16816.F32 R56, R28, R18, R56 ;  /* 0x000000121c38723c */ /* 0x000fde0000001838 */
[----:B------:R-:W-:-:S04]  /*333a0*/  NOP ;  /* 0x0000000000007918 */ /* 0x000fc80000000000 */
[----:B------:R0:W-:Y:S04]  /*333b0*/  STL.64 [R1+0x610], R56 ;  /* 0x0006103801007387 */ /* 0x0001e80000100a00 */
[----:B------:R1:W-:Y:S04]  /*333c0*/  STL.64 [R1+0x618], R58 ;  /* 0x0006183a01007387 */ /* 0x0003e80000100a00 */
[----:B0-----:R-:W3:Y:S04]  /*333d0*/  LDL.LU.64 R56, [R1+0x230] ;  /* 0x0002300001387983 */ /* 0x001ee80000300a00 */
[----:B-1----:R-:W3:Y:S04]  /*333e0*/  LDL.LU.64 R58, [R1+0x238] ;  /* 0x00023800013a7983 */ /* 0x002ee80000300a00 */
        /* <DEDUP_REMOVED lines=9> */
[----:B------:R-:W2:Y:S04]  /*33480*/  LDL.LU.64 R24, [R1+0x3048] ;  /* 0x0030480001187983 */ /* 0x000ea80000300a00 */
[----:B------:R-:W-:Y:S04]  /*33490*/  STL.64 [R1+0x3040], R22 ;  /* 0x0030401601007387 */ /* 0x000fe80000100a00 */
[----:B------:R2:W-:Y:S01]  /*334a0*/  STL.64 [R1+0x3038], R20 ;  /* 0x0030381401007387 */ /* 0x0005e20000100a00 */
[----:B---3--:R-:W-:-:S15]  /*334b0*/  HMMA.16816.F32 R16, R28, R22, R16 ;  /* 0x000000161c10723c */ /* 0x008fde0000001810 */
[----:B------:R-:W-:-:S04]  /*334c0*/  NOP ;  /* 0x0000000000007918 */ /* 0x000fc80000000000 */
[----:B------:R-:W-:Y:S04]  /*334d0*/  STL.64 [R1+0x5f0], R16 ;  /* 0x0005f01001007387 */ /* 0x000fe80000100a00 */
[----:B------:R0:W-:Y:S01]  /*334e0*/  STL.64 [R1+0x5f8], R18 ;  /* 0x0005f81201007387 */ /* 0x0001e20000100a00 */
[----:B------:R-:W-:Y:S01]  /*334f0*/  IMAD R52, R47, 0x100, R46 ;  /* 0x000001002f347824 */ /* 0x000fe200078e022e */
[C---:B--2---:R-:W-:Y:S08]  /*33500*/  HMMA.16816.F32 R20, R28.reuse, R24, R48 ;  /* 0x000000181c14723c */ /* 0x044ff00000001830 */
[C---:B0-----:R-:W-:Y:S01]  /*33510*/  HMMA.16816.F32 R16, R28.reuse, R26, R40 ;  /* 0x0000001a1c10723c */ /* 0x041fe20000001828 */
[----:B------:R-:W2:Y:S10]  /*33520*/  LDL.LU.64 R48, [R1+0xd00] ;  /* 0x000d000001307983 */ /* 0x000eb40000300a00 */
[----:B------:R-:W-:Y:S04]  /*33530*/  STL.64 [R1+0x5e0], R20 ;  /* 0x0005e01401007387 */ /* 0x000fe80000100a00 */
[----:B------:R0:W-:Y:S04]  /*33540*/  STL.64 [R1+0x5e8], R22 ;  /* 0x0005e81601007387 */ /* 0x0001e80000100a00 */
[----:B------:R-:W2:Y:S04]  /*33550*/  LDL.LU.64 R50, [R1+0xd08] ;  /* 0x000d080001327983 */ /* 0x000ea80000300a00 */
[----:B------:R4:W-:Y:S04]  /*33560*/  STL.64 [R1+0x5d0], R16 ;  /* 0x0005d01001007387 */ /* 0x0009e80000100a00 */
[----:B------:R-:W-:Y:S04]  /*33570*/  STL.64 [R1+0x5d8], R18 ;  /* 0x0005d81201007387 */ /* 0x000fe80000100a00 */
[----:B------:R-:W3:Y:S04]  /*33580*/  LDL.LU.64 R40, [R1+0xcf0] ;  /* 0x000cf00001287983 */ /* 0x000ee80000300a00 */
[----:B------:R-:W3:Y:S01]  /*33590*/  LDL.LU.64 R42, [R1+0xcf8] ;  /* 0x000cf800012a7983 */ /* 0x000ee20000300a00 */
[----:B0-----:R-:W-:Y:S01]  /*335a0*/  HMMA.16816.F32 R20, R28, R32, R56 ;  /* 0x000000201c14723c */ /* 0x001fe20000001838 */
[----:B----4-:R-:W-:-:S02]  /*335b0*/  IMAD R16, R45, 0x100, R44 ;  /* 0x000001002d107824 */ /* 0x010fc400078e022c */
[----:B------:R-:W4:Y:S04]  /*335c0*/  LDL.LU.64 R44, [R1+0xce0] ;  /* 0x000ce000012c7983 */ /* 0x000f280000300a00 */
[----:B------:R-:W4:Y:S01]  /*335d0*/  LDL.LU.64 R46, [R1+0xce8] ;  /* 0x000ce800012e7983 */ /* 0x000f220000300a00 */
[----:B------:R-:W-:Y:S01]  /*335e0*/  IMAD R17, R54, 0x100, R53 ;  /* 0x0000010036117824 */ /* 0x000fe200078e0235 */
[----:B------:R-:W-:-:S04]  /*335f0*/  F2FP.F16.E5M2.UNPACK_B R29, R16 ;  /* 0x00000010ff1d723e */ /* 0x000fc800020004ff */
[----:B------:R-:W-:-:S06]  /*33600*/  F2FP.F16.E5M2.UNPACK_B R28, R17 ;  /* 0x00000011ff1c723e */ /* 0x000fcc00020004ff */
[----:B------:R0:W-:Y:S04]  /*33610*/  STL.64 [R1+0x1d0], R20 ;  /* 0x0001d01401007387 */ /* 0x0001e80000100a00 */
[----:B------:R1:W-:Y:S04]  /*33620*/  STL.64 [R1+0x1d8], R22 ;  /* 0x0001d81601007387 */ /* 0x0003e80000100a00 */
[----:B0-----:R-:W4:Y:S04]  /*33630*/  LDL.LU.64 R20, [R1+0xcd0] ;  /* 0x000cd00001147983 */ /* 0x001f280000300a00 */
[----:B-1----:R-:W4:Y:S04]  /*33640*/  LDL.LU.64 R22, [R1+0xcd8] ;  /* 0x000cd80001167983 */ /* 0x002f280000300a00 */
[----:B------:R-:W4:Y:S04]  /*33650*/  LDL.LU.64 R16, [R1+0xcc0] ;  /* 0x000cc00001107983 */ /* 0x000f280000300a00 */
[----:B------:R-:W4:Y:S01]  /*33660*/  LDL.LU.64 R18, [R1+0xcc8] ;  /* 0x000cc80001127983 */ /* 0x000f220000300a00 */
[----:B------:R-:W-:Y:S01]  /*33670*/  IMAD R39, R39, 0x100, R55 ;  /* 0x0000010027277824 */ /* 0x000fe200078e0237 */
[----:B------:R-:W-:-:S02]  /*33680*/  F2FP.F16.E5M2.UNPACK_B R30, R52 ;  /* 0x00000034ff1e723e */ /* 0x000fc400020004ff */
[----:B------:R-:W4:Y:S02]  /*33690*/  LDL.LU.64 R52, [R1+0xcb0] ;  /* 0x000cb00001347983 */ /* 0x000f240000300a00 */
[----:B------:R-:W-:-:S07]  /*336a0*/  F2FP.F16.E5M2.UNPACK_B R31, R39 ;  /* 0x00000027ff1f723e */ /* 0x000fce00020004ff */
[C---:B--2---:R-:W-:Y:S08]  /*336b0*/  HMMA.16816.F32 R48, R28.reuse, R36, R48 ;  /* 0x000000241c30723c */ /* 0x044ff00000001830 */
[C---:B---3--:R-:W-:Y:S08]  /*336c0*/  HMMA.16816.F32 R40, R28.reuse, R34, R40 ;  /* 0x000000221c28723c */ /* 0x048ff00000001828 */
[C---:B----4-:R-:W-:Y:S03]  /*336d0*/  HMMA.16816.F32 R44, R28.reuse, R2, R44 ;  /* 0x000000021c2c723c */ /* 0x050fe6000000182c */
[----:B------:R-:W-:Y:S04]  /*336e0*/  STL.64 [R1+0x5c0], R48 ;  /* 0x0005c03001007387 */ /* 0x000fe80000100a00 */
[----:B------:R-:W-:Y:S04]  /*336f0*/  STL.64 [R1+0x5c8], R50 ;  /* 0x0005c83201007387 */ /* 0x000fe80000100a00 */
[----:B------:R-:W2:Y:S04]  /*33700*/  LDL.LU.64 R54, [R1+0xcb8] ;  /* 0x000cb80001367983 */ /* 0x000ea80000300a00 */
[----:B------:R0:W-:Y:S04]  /*33710*/  STL.64 [R1+0x5b0], R40 ;  /* 0x0005b02801007387 */ /* 0x0001e80000100a00 */
[----:B------:R1:W-:Y:S04]  /*33720*/  STL.64 [R1+0x5b8], R42 ;  /* 0x0005b82a01007387 */ /* 0x0003e80000100a00 */
[----:B0-----:R-:W3:Y:S04]  /*33730*/  LDL.LU.64 R40, [R1+0xca0] ;  /* 0x000ca00001287983 */ /* 0x001ee80000300a00 */
[----:B-1----:R-:W3:Y:S04]  /*33740*/  LDL.LU.64 R42, [R1+0xca8] ;  /* 0x000ca800012a7983 */ /* 0x002ee80000300a00 */
[----:B------:R-:W4:Y:S04]  /*33750*/  LDL.LU R48, [R1+0xf3c] ;  /* 0x000f3c0001307983 */ /* 0x000f280000300800 */
[----:B------:R-:W4:Y:S01]  /*33760*/  LDL.LU R49, [R1+0xf38] ;  /* 0x000f380001317983 */ /* 0x000f220000300800 */
[C---:B------:R-:W-:Y:S08]  /*33770*/  HMMA.16816.F32 R56, R28.reuse, R4, R20 ;  /* 0x000000041c38723c */ /* 0x040ff00000001814 */
[C---:B------:R-:W-:Y:S01]  /*33780*/  HMMA.16816.F32 R16, R28.reuse, R6, R16 ;  /* 0x000000061c10723c */ /* 0x040fe20000001810 */
[----:B------:R0:W-:Y:S04]  /*33790*/  STL.64 [R1+0x5a0], R44 ;  /* 0x0005a02c01007387 */ /* 0x0001e80000100a00 */
[----:B------:R1:W-:Y:S04]  /*337a0*/  STL.64 [R1+0x5a8], R46 ;  /* 0x0005a82e01007387 */ /* 0x0003e80000100a00 */
[----:B0-----:R-:W4:Y:S04]  /*337b0*/  LDL.LU R44, [R1+0xf44] ;  /* 0x000f4400012c7983 */ /* 0x001f280000300800 */
[----:B------:R-:W4:Y:S04]  /*337c0*/  LDL.LU R45, [R1+0xf40] ;  /* 0x000f4000012d7983 */ /* 0x000f280000300800 */
[----:B-1----:R-:W4:Y:S04]  /*337d0*/  LDL.LU R46, [R1+0xf4c] ;  /* 0x000f4c00012e7983 */ /* 0x002f280000300800 */
[----:B------:R-:W4:Y:S04]  /*337e0*/  LDL.LU R47, [R1+0xf48] ;  /* 0x000f4800012f7983 */ /* 0x000f280000300800 */
[----:B------:R-:W4:Y:S04]  /*337f0*/  LDL.LU.64 R20, [R1+0xc90] ;  /* 0x000c900001147983 */ /* 0x000f280000300a00 */
[----:B------:R-:W-:Y:S04]  /*33800*/  STL.64 [R1+0x590], R56 ;  /* 0x0005903801007387 */ /* 0x000fe80000100a00 */
[----:B------:R-:W-:Y:S04]  /*33810*/  STL.64 [R1+0x598], R58 ;  /* 0x0005983a01007387 */ /* 0x000fe80000100a00 */
[----:B------:R-:W4:Y:S04]  /*33820*/  LDL.LU.64 R22, [R1+0xc98] ;  /* 0x000c980001167983 */ /* 0x000f280000300a00 */
[----:B------:R0:W-:Y:S04]  /*33830*/  STL.64 [R1+0x580], R16 ;  /* 0x0005801001007387 */ /* 0x0001e80000100a00 */
[----:B------:R1:W-:Y:S04]  /*33840*/  STL.64 [R1+0x588], R18 ;  /* 0x0005881201007387 */ /* 0x0003e80000100a00 */
[----:B0-----:R-:W4:Y:S04]  /*33850*/  LDL.LU.64 R16, [R1+0xc80] ;  /* 0x000c800001107983 */ /* 0x001f280000300a00 */
[----:B-1----:R-:W4:Y:S04]  /*33860*/  LDL.LU.64 R18, [R1+0xc88] ;  /* 0x000c880001127983 */ /* 0x002f280000300a00 */
[----:B------:R-:W-:Y:S04]  /*33870*/  STL.64 [R1+0x3020], R6 ;  /* 0x0030200601007387 */ /* 0x000fe80000100a00 */
[----:B------:R3:W-:Y:S04]  /*33880*/  STL.64 [R1+0x3018], R4 ;  /* 0x0030180401007387 */ /* 0x0007e80000100a00 */
[----:B------:R-:W4:Y:S01]  /*33890*/  LDL.LU.64 R56, [R1+0xc50] ;  /* 0x000c500001387983 */ /* 0x000f220000300a00 */
[C---:B--2---:R-:W-:Y:S08]  /*338a0*/  HMMA.16816.F32 R52, R28.reuse, R8, R52 ;  /* 0x000000081c34723c */ /* 0x044ff00000001834 */
[C---:B---3--:R-:W-:Y:S11]  /*338b0*/  HMMA.16816.F32 R4, R28.reuse, R10, R40 ;  /* 0x0000000a1c04723c */ /* 0x048ff60000001828 */
        /* <DEDUP_REMOVED lines=8> */
[----:B------:R-:W2:Y:S01]  /*33940*/  LDL.LU.64 R42, [R1+0xc38] ;  /* 0x000c3800012a7983 */ /* 0x000ea20000300a00 */
[C---:B----4-:R-:W-:Y:S03]  /*33950*/  HMMA.16816.F32 R20, R28.reuse, R12, R20 ;  /* 0x0000000c1c14723c */ /* 0x050fe60000001814 */
[----:B---3--:R-:W3:Y:S04]  /*33960*/  LDL.LU.64 R4, [R1+0xc20] ;  /* 0x000c200001047983 */ /* 0x008ee80000300a00 */
[----:B------:R-:W3:Y:S01]  /*33970*/  LDL.LU.64 R6, [R1+0xc28] ;  /* 0x000c280001067983 */ /* 0x000ee20000300a00 */
[C---:B------:R-:W-:Y:S03]  /*33980*/  HMMA.16816.F32 R16, R28.reuse, R14, R16 ;  /* 0x0000000e1c10723c */ /* 0x040fe60000001810 */
[----:B------:R-:W-:Y:S04]  /*33990*/  STL.64 [R1+0x3010], R10 ;  /* 0x0030100a01007387 */ /* 0x000fe80000100a00 */
[----:B------:R0:W-:Y:S04]  /*339a0*/  STL.64 [R1+0x3008], R8 ;  /* 0x0030080801007387 */ /* 0x0001e80000100a00 */
[----:B0-----:R-:W4:Y:S04]  /*339b0*/  LDL.LU.64 R8, [R1+0xc60] ;  /* 0x000c600001087983 */ /* 0x001f280000300a00 */
[----:B------:R-:W4:Y:S04]  /*339c0*/  LDL.LU.64 R10, [R1+0xc68] ;  /* 0x000c6800010a7983 */ /* 0x000f280000300a00 */
[----:B------:R-:W-:Y:S04]  /*339d0*/  STL.64 [R1+0x550], R20 ;  /* 0x0005501401007387 */ /* 0x000fe80000100a00 */
[----:B------:R0:W-:Y:S04]  /*339e0*/  STL.64 [R1+0x558], R22 ;  /* 0x0005581601007387 */ /* 0x0001e80000100a00 */
[----:B0-----:R-:W2:Y:S04]  /*339f0*/  LDL.LU.64 R22, [R1+0x3040] ;  /* 0x0030400001167983 */ /* 0x001ea80000300a00 */
[----:B------:R-:W2:Y:S04]  /*33a00*/  LDL.LU.64 R20, [R1+0x3038] ;  /* 0x0030380001147983 */ /* 0x000ea80000300a00 */
[----:B------:R-:W-:Y:S04]  /*33a10*/  STL.64 [R1+0x540], R16 ;  /* 0x0005401001007387 */ /* 0x000fe80000100a00 */
[----:B------:R0:W-:Y:S04]  /*33a20*/  STL.64 [R1+0x548], R18 ;  /* 0x0005481201007387 */ /* 0x0001e80000100a00 */
[----:B0-----:R-:W4:Y:S04]  /*33a30*/  LDL.LU.64 R18, [R1+0x3030] ;  /* 0x0030300001127983 */ /* 0x001f280000300a00 */
[----:B------:R-:W2:Y:S04]  /*33a40*/  LDL.LU.64 R16, [R1+0x3028] ;  /* 0x0030280001107983 */ /* 0x000ea80000300a00 */
[----:B------:R-:W2:Y:S04]  /*33a50*/  LDL.LU R50, [R1+0xf54] ;  /* 0x000f540001327983 */ /* 0x000ea80000300800 */
[----:B------:R-:W2:Y:S04]  /*33a60*/  LDL.LU R51, [R1+0xf50] ;  /* 0x000f500001337983 */ /* 0x000ea80000300800 */
[----:B------:R-:W-:Y:S04]  /*33a70*/  STL.64 [R1+0x2ff0], R14 ;  /* 0x002ff00e01007387 */ /* 0x000fe80000100a00 */
[----:B------:R0:W-:Y:S04]  /*33a80*/  STL.64 [R1+0x2fe8], R12 ;  /* 0x002fe80c01007387 */ /* 0x0001e80000100a00 */
[----:B0-----:R-:W2:Y:S04]  /*33a90*/  LDL.LU.64 R12, [R1+0xc70] ;  /* 0x000c7000010c7983 */ /* 0x001ea80000300a00 */
[----:B------:R-:W2:Y:S01]  /*33aa0*/  LDL.LU.64 R14, [R1+0xc78] ;  /* 0x000c7800010e7983 */ /* 0x000ea20000300a00 */
[C---:B----4-:R-:W-:Y:S08]  /*33ab0*/  HMMA.16816.F32 R8, R28.reuse, R18, R8 ;  /* 0x000000121c08723c */ /* 0x050ff00000001808 */
[----:B--2---:R-:W-:Y:S01]  /*33ac0*/  HMMA.16816.F32 R12, R28, R16, R12 ;  /* 0x000000101c0c723c */ /* 0x004fe2000000180c */
[----:B------:R-:W-:-:S15]  /*33ad0*/  STL.64 [R1+0x2fd0], R18 ;  /* 0x002fd01201007387 */ /* 0x000fde0000100a00 */
[----:B------:R-:W-:-:S03]  /*33ae0*/  NOP ;  /* 0x0000000000007918 */ /* 0x000fc60000000000 */
[----:B------:R-:W-:Y:S04]  /*33af0*/  STL.64 [R1+0x530], R12 ;  /* 0x0005300c01007387 */ /* 0x000fe80000100a00 */
[----:B------:R0:W-:Y:S04]  /*33b00*/  STL.64 [R1+0x538], R14 ;  /* 0x0005380e01007387 */ /* 0x0001e80000100a00 */
[----:B------:R-:W-:Y:S04]  /*33b10*/  STL.64 [R1+0x2fc8], R16 ;  /* 0x002fc81001007387 */ /* 0x000fe80000100a00 */
[----:B------:R-:W-:Y:S04]  /*33b20*/  STL.64 [R1+0x520], R8 ;  /* 0x0005200801007387 */ /* 0x000fe80000100a00 */
[----:B------:R1:W-:Y:S01]  /*33b30*/  STL.64 [R1+0x528], R10 ;  /* 0x0005280a01007387 */ /* 0x0003e20000100a00 */
[C---:B0-----:R-:W-:Y:S08]  /*33b40*/  HMMA.16816.F32 R12, R28.reuse, R20, R56 ;  /* 0x000000141c0c723c */ /* 0x041ff00000001838 */
[C---:B-1----:R-:W-:Y:S01]  /*33b50*/  HMMA.16816.F32 R8, R28.reuse, R22, R52 ;  /* 0x000000161c08723c */ /* 0x042fe20000001834 */
[----:B------:R-:W-:Y:S10]  /*33b60*/  STL.64 [R1+0x2fb0], R22 ;  /* 0x002fb01601007387 */ /* 0x000ff40000100a00 */
[----:B------:R-:W-:Y:S04]  /*33b70*/  STL.64 [R1+0x510], R12 ;  /* 0x0005100c01007387 */ /* 0x000fe80000100a00 */
[----:B------:R0:W-:Y:S04]  /*33b80*/  STL.64 [R1+0x518], R14 ;  /* 0x0005180e01007387 */ /* 0x0001e80000100a00 */
[----:B------:R-:W-:Y:S04]  /*33b90*/  STL.64 [R1+0x2fa8], R20 ;  /* 0x002fa81401007387 */ /* 0x000fe80000100a00 */
[----:B------:R-:W-:Y:S04]  /*33ba0*/  STL.64 [R1+0x500], R8 ;  /* 0x0005000801007387 */ /* 0x000fe80000100a00 */
[----:B------:R3:W-:Y:S01]  /*33bb0*/  STL.64 [R1+0x508], R10 ;  /* 0x0005080a01007387 */ /* 0x0007e20000100a00 */
[C---:B0-----:R-:W-:Y:S08]  /*33bc0*/  HMMA.16816.F32 R12, R28.reuse, R24, R40 ;  /* 0x000000181c0c723c */ /* 0x041ff00000001828 */
[----:B---3--:R-:W-:Y:S01]  /*33bd0*/  HMMA.16816.F32 R8, R28, R26, R4 ;  /* 0x0000001a1c08723c */ /* 0x008fe20000001804 */
[----:B------:R-:W2:Y:S10]  /*33be0*/  LDL.LU.64 R4, [R1+0x220] ;  /* 0x0002200001047983 */ /* 0x000eb40000300a00 */
[----:B------:R-:W-:Y:S04]  /*33bf0*/  STL.64 [R1+0x4f0], R12 ;  /* 0x0004f00c01007387 */ /* 0x000fe80000100a00 */
[----:B------:R-:W-:Y:S04]  /*33c00*/  STL.64 [R1+0x4f8], R14 ;  /* 0x0004f80e01007387 */ /* 0x000fe80000100a00 */
[----:B------:R-:W2:Y:S04]  /*33c10*/  LDL.LU.64 R6, [R1+0x228] ;  /* 0x0002280001067983 */ /* 0x000ea80000300a00 */
[----:B------:R-:W-:Y:S04]  /*33c20*/  STL.64 [R1+0x4e0], R8 ;  /* 0x0004e00801007387 */ /* 0x000fe80000100a00 */
[----:B------:R0:W-:Y:S04]  /*33c30*/  STL.64 [R1+0x4e8], R10 ;  /* 0x0004e80a01007387 */ /* 0x0001e80000100a00 */
[----:B------:R-:W-:Y:S04]  /*33c40*/  STL.64 [R1+0x2fc0], R26 ;  /* 0x002fc01a01007387 */ /* 0x000fe80000100a00 */
[----:B------:R-:W-:Y:S04]  /*33c50*/  STL.64 [R1+0x2fb8], R24 ;  /* 0x002fb81801007387 */ /* 0x000fe80000100a00 */
[----:B------:R-:W3:Y:S04]  /*33c60*/  LDL.LU R41, [R1+0xf64] ;  /* 0x000f640001297983 */ /* 0x000ee80000300800 */
[----:B------:R-:W4:Y:S04]  /*33c70*/  LDL.LU R42, [R1+0xf60] ;  /* 0x000f6000012a7983 */ /* 0x000f280000300800 */
[----:B------:R-:W4:Y:S01]  /*33c80*/  LDL.LU R43, [R1+0xf6c] ;  /* 0x000f6c00012b7983 */ /* 0x000f220000300800 */
[----:B0-----:R-:W-:-:S02]  /*33c90*/  IMAD R10, R45, 0x100, R44 ;  /* 0x000001002d0a7824 */ /* 0x001fc400078e022c */
[----:B------:R-:W-:Y:S01]  /*33ca0*/  IMAD R9, R47, 0x100, R46 ;  /* 0x000001002f097824 */ /* 0x000fe200078e022e */
[----:B----4-:R-:W-:Y:S04]  /*33cb0*/  STL.64 [R1+0x2fe0], R42 ;  /* 0x002fe02a01007387 */ /* 0x010fe80000100a00 */
[----:B---3--:R-:W-:Y:S04]  /*33cc0*/  STL [R1+0x2fd8], R41 ;  /* 0x002fd82901007387 */ /* 0x008fe80000100800 */
[----:B------:R-:W3:Y:S04]  /*33cd0*/  LDL.LU R39, [R1+0xf68] ;  /* 0x000f680001277983 */ /* 0x000ee80000300800 */
[----:B------:R-:W4:Y:S04]  /*33ce0*/  LDL.LU R44, [R1+0xf74] ;  /* 0x000f7400012c7983 */ /* 0x000f280000300800 */
[----:B------:R-:W4:Y:S04]  /*33cf0*/  LDL.LU R45, [R1+0xf70] ;  /* 0x000f7000012d7983 */ /* 0x000f280000300800 */
[----:B------:R-:W3:Y:S04]  /*33d00*/  LDL.LU R46, [R1+0xf7c] ;  /* 0x000f7c00012e7983 */ /* 0x000ee80000300800 */
[----:B------:R-:W3:Y:S01]  /*33d10*/  LDL.LU R47, [R1+0xf78] ;  /* 0x000f7800012f7983 */ /* 0x000ee20000300800 */
[----:B--2---:R-:W-:Y:S01]  /*33d20*/  HMMA.16816.F32 R12, R28, R32, R4 ;  /* 0x000000201c0c723c */ /* 0x004fe20000001804 */
[----:B------:R-:W-:-:S02]  /*33d30*/  IMAD R11, R49, 0x100, R48 ;  /* 0x00000100310b7824 */ /* 0x000fc400078e0230 */
[----:B------:R-:W-:Y:S01]  /*33d40*/  IMAD R8, R51, 0x100, R50 ;  /* 0x0000010033087824 */ /* 0x000fe200078e0232 */
[----:B------:R-:W-:Y:S01]  /*33d50*/  F2FP.F16.E5M2.UNPACK_B R29, R10 ;  /* 0x0000000aff1d723e */ /* 0x000fe200020004ff */
[----:B---3--:R-:W-:Y:S04]  /*33d60*/  STL.64 [R1+0x3000], R46 ;  /* 0x0030002e01007387 */ /* 0x008fe80000100a00 */
[----:B----4-:R0:W-:Y:S04]  /*33d70*/  STL.64 [R1+0x2ff8], R44 ;  /* 0x002ff82c01007387 */ /* 0x0101e80000100a00 */
[----:B------:R-:W2:Y:S04]  /*33d80*/  LDL.LU.64 R4, [R1+0xc10] ;  /* 0x000c100001047983 */ /* 0x000ea80000300a00 */
[----:B------:R-:W2:Y:S01]  /*33d90*/  LDL.LU.64 R6, [R1+0xc18] ;  /* 0x000c180001067983 */ /* 0x000ea20000300a00 */
[----:B------:R-:W-:-:S02]  /*33da0*/  F2FP.F16.E5M2.UNPACK_B R28, R11 ;  /* 0x0000000bff1c723e */ /* 0x000fc400020004ff */
[----:B------:R-:W-:Y:S02]  /*33db0*/  F2FP.F16.E5M2.UNPACK_B R30, R9 ;  /* 0x00000009ff1e723e */ /* 0x000fe400020004ff */
[----:B------:R-:W-:Y:S01]  /*33dc0*/  F2FP.F16.E5M2.UNPACK_B R31, R8 ;  /* 0x00000008ff1f723e */ /* 0x000fe200020004ff */
[----:B------:R1:W-:Y:S04]  /*33dd0*/  STL.64 [R1+0x1c0], R12 ;  /* 0x0001c00c01007387 */ /* 0x0003e80000100a00 */
[----:B------:R3:W-:Y:S04]  /*33de0*/  STL.64 [R1+0x1c8], R14 ;  /* 0x0001c80e01007387 */ /* 0x0007e80000100a00 */
[----:B------:R-:W4:Y:S04]  /*33df0*/  LDL.LU.64 R48, [R1+0xc00] ;  /* 0x000c000001307983 */ /* 0x000f280000300a00 */
[----:B------:R-:W4:Y:S04]  /*33e00*/  LDL.LU.64 R50, [R1+0xc08] ;  /* 0x000c080001327983 */ /* 0x000f280000300a00 */
[----:B------:R-:W4:Y:S04]  /*33e10*/  LDL.LU.64 R56, [R1+0xbf0] ;  /* 0x000bf00001387983 */ /* 0x000f280000300a00 */
[----:B------:R-:W4:Y:S04]  /*33e20*/  LDL.LU.64 R58, [R1+0xbf8] ;  /* 0x000bf800013a7983 */ /* 0x000f280000300a00 */
[----:B------:R-:W4:Y:S04]  /*33e30*/  LDL.LU.64 R52, [R1+0xbe0] ;  /* 0x000be00001347983 */ /* 0x000f280000300a00 */
[----:B------:R-:W4:Y:S04]  /*33e40*/  LDL.LU.64 R54, [R1+0xbe8] ;  /* 0x000be80001367983 */ /* 0x000f280000300a00 */
[----:B------:R-:W4:Y:S04]  /*33e50*/  LDL.LU.64 R8, [R1+0xbd0] ;  /* 0x000bd00001087983 */ /* 0x000f280000300a00 */
[----:B------:R-:W4:Y:S04]  /*33e60*/  LDL.LU.64 R10, [R1+0xbd8] ;  /* 0x000bd800010a7983 */ /* 0x000f280000300a00 */
[----:B0-----:R-:W4:Y:S04]  /*33e70*/  LDL.LU.64 R44, [R1+0xbc0] ;  /* 0x000bc000012c7983 */ /* 0x001f280000300a00 */
[----:B------:R-:W4:Y:S04]  /*33e80*/  LDL.LU.64 R46, [R1+0xbc8] ;  /* 0x000bc800012e7983 */ /* 0x000f280000300a00 */
[----:B-1----:R-:W4:Y:S04]  /*33e90*/  LDL.LU.64 R12, [R1+0xbb0] ;  /* 0x000bb000010c7983 */ /* 0x002f280000300a00 */
[----:B---3--:R-:W3:Y:S04]  /*33ea0*/  LDL.LU.64 R14, [R1+0xbb8] ;  /* 0x000bb800010e7983 */ /* 0x008ee80000300a00 */
[----:B------:R-:W3:Y:S04]  /*33eb0*/  LDL.LU.64 R40, [R1+0xba0] ;  /* 0x000ba00001287983 */ /* 0x000ee80000300a00 */
[----:B------:R-:W3:Y:S04]  /*33ec0*/  LDL.LU.64 R42, [R1+0xba8] ;  /* 0x000ba800012a7983 */ /* 0x000ee80000300a00 */
[----:B------:R-:W3:Y:S04]  /*33ed0*/  LDL.LU.64 R16, [R1+0xb90] ;  /* 0x000b900001107983 */ /* 0x000ee80000300a00 */
[----:B------:R-:W3:Y:S04]  /*33ee0*/  LDL.LU.64 R18, [R1+0xb98] ;  /* 0x000b980001127983 */ /* 0x000ee80000300a00 */
[----:B------:R-:W3:Y:S04]  /*33ef0*/  LDL.LU.64 R24, [R1+0xb80] ;  /* 0x000b800001187983 */ /* 0x000ee80000300a00 */
[----:B------:R-:W3:Y:S04]  /*33f00*/  LDL.LU.64 R26, [R1+0xb88] ;  /* 0x000b8800011a7983 */ /* 0x000ee80000300a00 */
[----:B------:R-:W3:Y:S04]  /*33f10*/  LDL.LU.64 R20, [R1+0xb70] ;  /* 0x000b700001147983 */ /* 0x000ee80000300a00 */
[----:B------:R-:W3:Y:S01]  /*33f20*/  LDL.LU.64 R22, [R1+0xb78] ;  /* 0x000b780001167983 */ /* 0x000ee20000300a00 */
[----:B--2---:R-:W-:-:S15]  /*33f30*/  HMMA.16816.F32 R4, R28, R36, R4 ;  /* 0x000000241c04723c */ /* 0x004fde0000001804 */
[----:B------:R-:W-:-:S04]  /*33f40*/  NOP ;  /* 0x0000000000007918 */ /* 0x000fc80000000000 */
[----:B------:R-:W-:Y:S04]  /*33f50*/  STL.64 [R1+0x4d0], R4 ;  /* 0x0004d00401007387 */ /* 0x000fe80000100a00 */
[----:B------:R0:W-:Y:S04]  /*33f60*/  STL.64 [R1+0x4d8], R6 ;  /* 0x0004d80601007387 */ /* 0x0001e80000100a00 */
[----:B0-----:R-:W2:Y:S04]  /*33f70*/  LDL.LU.64 R6, [R1+0x3020] ;  /* 0x0030200001067983 */ /* 0x001ea80000300a00 */
[----:B------:R-:W2:Y:S01]  /*33f80*/  LDL.LU.64 R4, [R1+0x3018] ;  /* 0x0030180001047983 */ /* 0x000ea20000300a00 */
[C---:B----4-:R-:W-:Y:S08]  /*33f90*/  HMMA.16816.F32 R48, R28.reuse, R34, R48 ;  /* 0x000000221c30723c */ /* 0x050ff00000001830 */
[C---:B------:R-:W-:Y:S11]  /*33fa0*/  HMMA.16816.F32 R56, R28.reuse, R2, R56 ;  /* 0x000000021c38723c */ /* 0x040ff60000001838 */
[----:B------:R0:W-:Y:S04]  /*33fb0*/  STL.64 [R1+0x4c0], R48 ;  /* 0x0004c03001007387 */ /* 0x0001e80000100a00 */
[----:B------:R1:W-:Y:S04]  /*33fc0*/  STL.64 [R1+0x4c8], R50 ;  /* 0x0004c83201007387 */ /* 0x0003e80000100a00 */
[----:B0-----:R-:W4:Y:S04]  /*33fd0*/  LDL.LU.64 R48, [R1+0xb50] ;  /* 0x000b500001307983 */ /* 0x001f280000300a00 */
[----:B-1----:R-:W4:Y:S04]  /*33fe0*/  LDL.LU.64 R50, [R1+0xb58] ;  /* 0x000b580001327983 */ /* 0x002f280000300a00 */
[----:B------:R0:W-:Y:S04]  /*33ff0*/  STL.64 [R1+0x4b0], R56 ;  /* 0x0004b03801007387 */ /* 0x0001e80000100a00 */
[----:B------:R1:W-:Y:S04]  /*34000*/  STL.64 [R1+0x4b8], R58 ;  /* 0x0004b83a01007387 */ /* 0x0003e80000100a00 */
[----:B0-----:R-:W3:Y:S04]  /*34010*/  LDL.LU.64 R56, [R1+0xb40] ;  /* 0x000b400001387983 */ /* 0x001ee80000300a00 */
[----:B-1----:R-:W3:Y:S01]  /*34020*/  LDL.LU.64 R58, [R1+0xb48] ;  /* 0x000b4800013a7983 */ /* 0x002ee20000300a00 */
[C---:B--2---:R-:W-:Y:S08]  /*34030*/  HMMA.16816.F32 R52, R28.reuse, R4, R52 ;  /* 0x000000041c34723c */ /* 0x044ff00000001834 */
[C---:B------:R-:W-:Y:S11]  /*34040*/  HMMA.16816.F32 R8, R28.reuse, R6, R8 ;  /* 0x000000061c08723c */ /* 0x040ff60000001808 */
[----:B------:R0:W-:Y:S04]  /*34050*/  STL.64 [R1+0x4a0], R52 ;  /* 0x0004a03401007387 */ /* 0x0001e80000100a00 */
[----:B------:R1:W-:Y:S04]  /*34060*/  STL.64 [R1+0x4a8], R54 ;  /* 0x0004a83601007387 */ /* 0x0003e80000100a00 */
[----:B0-----:R-:W2:Y:S04]  /*34070*/  LDL.LU.64 R52, [R1+0xb30] ;  /* 0x000b300001347983 */ /* 0x001ea80000300a00 */
[----:B-1----:R-:W2:Y:S04]  /*34080*/  LDL.LU.64 R54, [R1+0xb38] ;  /* 0x000b380001367983 */ /* 0x002ea80000300a00 */
[----:B------:R-:W-:Y:S04]  /*34090*/  STL.64 [R1+0x490], R8 ;  /* 0x0004900801007387 */ /* 0x000fe80000100a00 */
[----:B------:R0:W-:Y:S04]  /*340a0*/  STL.64 [R1+0x498], R10 ;  /* 0x0004980a01007387 */ /* 0x0001e80000100a00 */
[----:B0-----:R-:W3:Y:S04]  /*340b0*/  LDL.LU.64 R10, [R1+0x3010] ;  /* 0x00301000010a7983 */ /* 0x001ee80000300a00 */
[----:B------:R-:W2:Y:S02]  /*340c0*/  LDL.LU.64 R8, [R1+0x3008] ;  /* 0x0030080001087983 */ /* 0x000ea40000300a00 */
[C---:B--2---:R-:W-:Y:S08]  /*340d0*/  HMMA.16816.F32 R44, R28.reuse, R8, R44 ;  /* 0x000000081c2c723c */ /* 0x044ff0000000182c */
[C---:B---3--:R-:W-:Y:S11]  /*340e0*/  HMMA.16816.F32 R12, R28.reuse, R10, R12 ;  /* 0x0000000a1c0c723c */ /* 0x048ff6000000180c */
[----:B------:R-:W-:Y:S04]  /*340f0*/  STL.64 [R1+0x480], R44 ;  /* 0x0004802c01007387 */ /* 0x000fe80000100a00 */
[----:B------:R0:W-:Y:S04]  /*34100*/  STL.64 [R1+0x488], R46 ;  /* 0x0004882e01007387 */ /* 0x0001e80000100a00 */
[----:B0-----:R-:W2:Y:S04]  /*34110*/  LDL.LU.64 R46, [R1+0x3000] ;  /* 0x00300000012e7983 */ /* 0x001ea80000300a00 */
[----:B------:R-:W3:Y:S04]  /*34120*/  LDL.LU.64 R44, [R1+0x2ff8] ;  /* 0x002ff800012c7983 */ /* 0x000ee80000300a00 */
[----:B------:R-:W-:Y:S04]  /*34130*/  STL.64 [R1+0x470], R12 ;  /* 0x0004700c01007387 */ /* 0x000fe80000100a00 */
[----:B------:R0:W-:Y:S04]  /*34140*/  STL.64 [R1+0x478], R14 ;  /* 0x0004780e01007387 */ /* 0x0001e80000100a00 */
[----:B0-----:R-:W2:Y:S04]  /*34150*/  LDL.LU.64 R14, [R1+0x2ff0] ;  /* 0x002ff000010e7983 */ /* 0x001ea80000300a00 */
[----:B------:R-:W2:Y:S02]  /*34160*/  LDL.LU.64 R12, [R1+0x2fe8] ;  /* 0x002fe800010c7983 */ /* 0x000ea40000300a00 */
[C---:B--2---:R-:W-:Y:S08]  /*34170*/  HMMA.16816.F32 R40, R28.reuse, R12, R40 ;  /* 0x0000000c1c28723c */ /* 0x044ff00000001828 */
[C---:B------:R-:W-:Y:S11]  /*34180*/  HMMA.16816.F32 R16, R28.reuse, R14, R16 ;  /* 0x0000000e1c10723c */ /* 0x040ff60000001810 */
[----:B------:R-:W-:Y:S04]  /*34190*/  STL.64 [R1+0x460], R40 ;  /* 0x0004602801007387 */ /* 0x000fe80000100a00 */
[----:B------:R0:W-:Y:S04]  /*341a0*/  STL.64 [R1+0x468], R42 ;  /* 0x0004682a01007387 */ /* 0x0001e80000100a00 */
[----:B0-----:R-:W2:Y:S04]  /*341b0*/  LDL.LU.64 R42, [R1+0x2fe0] ;  /* 0x002fe000012a7983 */ /* 0x001ea80000300a00 */
[----:B------:R-:W2:Y:S04]  /*341c0*/  LDL.LU R41, [R1+0x2fd8] ;  /* 0x002fd80001297983 */ /* 0x000ea80000300800 */
        /* <DEDUP_REMOVED lines=14> */
[----:B------:R-:W-:Y:S04]  /*342b0*/  STL.64 [R1+0x2f90], R18 ;  /* 0x002f901201007387 */ /* 0x000fe80000100a00 */
[----:B------:R0:W-:Y:S04]  /*342c0*/  STL.64 [R1+0x2f88], R16 ;  /* 0x002f881001007387 */ /* 0x0001e80000100a00 */
[----:B0-----:R-:W2:Y:S04]  /*342d0*/  LDL.LU.64 R16, [R1+0xb60] ;  /* 0x000b600001107983 */ /* 0x001ea80000300a00 */
[----:B------:R-:W2:Y:S02]  /*342e0*/  LDL.LU.64 R18, [R1+0xb68] ;  /* 0x000b680001127983 */ /* 0x000ea40000300a00 */
[----:B--2---:R-:W-:-:S15]  /*342f0*/  HMMA.16816.F32 R16, R28, R20, R16 ;  /* 0x000000141c10723c */ /* 0x004fde0000001810 */
[----:B------:R-:W-:-:S04]  /*34300*/  NOP ;  /* 0x0000000000007918 */ /* 0x000fc80000000000 */
[----:B------:R-:W-:Y:S04]  /*34310*/  STL.64 [R1+0x420], R16 ;  /* 0x0004201001007387 */ /* 0x000fe80000100a00 */
[----:B------:R4:W-:Y:S02]  /*34320*/  STL.64 [R1+0x428], R18 ;  /* 0x0004281201007387 */ /* 0x0009e40000100a00 */
[C---:B----4-:R-:W-:Y:S02]  /*34330*/  HMMA.16816.F32 R16, R28.reuse, R22, R48 ;  /* 0x000000161c10723c */ /* 0x050fe40000001830 */
[----:B------:R-:W2:Y:S04]  /*34340*/  LDL.LU.64 R48, [R1+0x1b0] ;  /* 0x0001b00001307983 */ /* 0x000ea80000300a00 */
[----:B------:R-:W2:Y:S02]  /*34350*/  LDL.LU.64 R50, [R1+0x1b8] ;  /* 0x0001b80001327983 */ /* 0x000ea40000300a00 */
[C---:B------:R-:W-:Y:S11]  /*34360*/  HMMA.16816.F32 R56, R28.reuse, R24, R56 ;  /* 0x000000181c38723c */ /* 0x040ff60000001838 */
[----:B------:R-:W-:Y:S04]  /*34370*/  STL.64 [R1+0x410], R16 ;  /* 0x0004101001007387 */ /* 0x000fe80000100a00 */
[----:B------:R-:W-:Y:S04]  /*34380*/  STL.64 [R1+0x418], R18 ;  /* 0x0004181201007387 */ /* 0x000fe80000100a00 */
[----:B------:R-:W-:Y:S04]  /*34390*/  STL.64 [R1+0x2fa0], R22 ;  /* 0x002fa01601007387 */ /* 0x000fe80000100a00 */
[----:B------:R0:W-:Y:S02]  /*343a0*/  STL.64 [R1+0x2f98], R20 ;  /* 0x002f981401007387 */ /* 0x0001e40000100a00 */
[----:B0-----:R-:W-:Y:S02]  /*343b0*/  HMMA.16816.F32 R20, R28, R26, R52 ;  /* 0x0000001a1c14723c */ /* 0x001fe40000001834 */
[----:B------:R0:W-:Y:S04]  /*343c0*/  STL.64 [R1+0x400], R56 ;  /* 0x0004003801007387 */ /* 0x0001e80000100a00 */
[----:B------:R1:W-:-:S13]  /*343d0*/  STL.64 [R1+0x408], R58 ;  /* 0x0004083a01007387 */ /* 0x0003da0000100a00 */
[----:B------:R-:W-:Y:S04]  /*343e0*/  STL.64 [R1+0x3f0], R20 ;  /* 0x0003f01401007387 */ /* 0x000fe80000100a00 */
[----:B------:R2:W-:Y:S04]  /*343f0*/  STL.64 [R1+0x3f8], R22 ;  /* 0x0003f81601007387 */ /* 0x0005e80000100a00 */
[----:B0-----:R-:W4:Y:S04]  /*34400*/  LDL.LU.64 R56, [R1+0xb20] ;  /* 0x000b200001387983 */ /* 0x001f280000300a00 */
[----:B-1----:R-:W4:Y:S04]  /*34410*/  LDL.LU.64 R58, [R1+0xb28] ;  /* 0x000b2800013a7983 */ /* 0x002f280000300a00 */
[----:B------:R-:W4:Y:S04]  /*34420*/  LDL.LU.64 R52, [R1+0xb10] ;  /* 0x000b100001347983 */ /* 0x000f280000300a00 */
[----:B------:R-:W4:Y:S01]  /*34430*/  LDL.LU.64 R54, [R1+0xb18] ;  /* 0x000b180001367983 */ /* 0x000f220000300a00 */
[----:B------:R-:W-:-:S02]  /*34440*/  IMAD R17, R39, 0x100, R43 ;  /* 0x0000010027117824 */ /* 0x000fc400078e022b */
[----:B---3--:R-:W-:Y:S02]  /*34450*/  IMAD R16, R45, 0x100, R44 ;  /* 0x000001002d107824 */ /* 0x008fe400078e022c */
[----:B------:R-:W-:Y:S01]  /*34460*/  IMAD R39, R47, 0x100, R46 ;  /* 0x000001002f277824 */ /* 0x000fe200078e022e */
[----:B------:R-:W3:Y:S04]  /*34470*/  LDL.LU.64 R44, [R1+0xb00] ;  /* 0x000b0000012c7983 */ /* 0x000ee80000300a00 */
[----:B------:R-:W3:Y:S01]  /*34480*/  LDL.LU.64 R46, [R1+0xb08] ;  /* 0x000b0800012e7983 */ /* 0x000ee20000300a00 */
[----:B------:R-:W-:-:S03]  /*34490*/  IMAD R18, R42, 0x100, R41 ;  /* 0x000001002a127824 */ /* 0x000fc600078e0229 */
[----:B------:R-:W3:Y:S04]  /*344a0*/  LDL.LU.64 R40, [R1+0xaf0] ;  /* 0x000af00001287983 */ /* 0x000ee80000300a00 */
[----:B------:R-:W3:Y:S01]  /*344b0*/  LDL.LU.64 R42, [R1+0xaf8] ;  /* 0x000af800012a7983 */ /* 0x000ee20000300a00 */
[----:B--2---:R-:W-:Y:S01]  /*344c0*/  HMMA.16816.F32 R20, R28, R32, R48 ;  /* 0x000000201c14723c */ /* 0x004fe20000001830 */
[----:B------:R-:W-:Y:S02]  /*344d0*/  IMAD.MOV.U32 R30, RZ, RZ, R17 ;  /* 0x000000ffff1e7224 */ /* 0x000fe400078e0011 */
[----:B------:R-:W-:Y:S02]  /*344e0*/  IMAD.MOV.U32 R31, RZ, RZ, R16 ;  /* 0x000000ffff1f7224 */ /* 0x000fe400078e0010 */
[----:B------:R-:W-:-:S14]  /*344f0*/  IMAD.MOV.U32 R29, RZ, RZ, R18 ;  /* 0x000000ffff1d7224 */ /* 0x000fdc00078e0012 */
[----:B------:R0:W-:Y:S04]  /*34500*/  STL.64 [R1+0x1b0], R20 ;  /* 0x0001b01401007387 */ /* 0x0001e80000100a00 */
[----:B------:R1:W-:Y:S04]  /*34510*/  STL.64 [R1+0x1b8], R22 ;  /* 0x0001b81601007387 */ /* 0x0003e80000100a00 */
[----:B0-----:R-:W2:Y:S04]  /*34520*/  LDL.LU.64 R20, [R1+0xae0] ;  /* 0x000ae00001147983 */ /* 0x001ea80000300a00 */
[----:B-1----:R-:W2:Y:S04]  /*34530*/  LDL.LU.64 R22, [R1+0xae8] ;  /* 0x000ae80001167983 */ /* 0x002ea80000300a00 */
[----:B------:R-:W2:Y:S04]  /*34540*/  LDL.LU.64 R16, [R1+0xad0] ;  /* 0x000ad00001107983 */ /* 0x000ea80000300a00 */
[----:B------:R-:W2:Y:S01]  /*34550*/  LDL.LU.64 R18, [R1+0xad8] ;  /* 0x000ad80001127983 */ /* 0x000ea20000300a00 */
[----:B------:R-:W-:-:S02]  /*34560*/  F2FP.F16.E5M2.UNPACK_B R28, R29 ;  /* 0x0000001dff1c723e */ /* 0x000fc400020004ff */
[----:B------:R-:W-:Y:S02]  /*34570*/  F2FP.F16.E5M2.UNPACK_B R29, R30 ;  /* 0x0000001eff1d723e */ /* 0x000fe400020004ff */
[----:B------:R-:W-:Y:S02]  /*34580*/  F2FP.F16.E5M2.UNPACK_B R30, R31 ;  /* 0x0000001fff1e723e */ /* 0x000fe400020004ff */
[----:B------:R-:W-:Y:S01]  /*34590*/  F2FP.F16.E5M2.UNPACK_B R31, R39 ;  /* 0x00000027ff1f723e */ /* 0x000fe200020004ff */
[----:B------:R-:W2:Y:S04]  /*345a0*/  LDL.LU R48, [R1+0xf84] ;  /* 0x000f840001307983 */ /* 0x000ea80000300800 */
[----:B------:R-:W2:Y:S04]  /*345b0*/  LDL.LU R49, [R1+0xf80] ;  /* 0x000f800001317983 */ /* 0x000ea80000300800 */
[----:B------:R-:W2:Y:S04]  /*345c0*/  LDL.LU R50, [R1+0xf8c] ;  /* 0x000f8c0001327983 */ /* 0x000ea80000300800 */
[----:B------:R-:W2:Y:S01]  /*345d0*/  LDL.LU R51, [R1+0xf88] ;  /* 0x000f880001337983 */ /* 0x000ea20000300800 */
[----:B----4-:R-:W-:-:S15]  /*345e0*/  HMMA.16816.F32 R56, R28, R36, R56 ;  /* 0x000000241c38723c */ /* 0x010fde0000001838 */
[----:B------:R-:W-:-:S04]  /*345f0*/  NOP ;  /* 0x0000000000007918 */ /* 0x000fc80000000000 */
[----:B------:R-:W-:Y:S04]  /*34600*/  STL.64 [R1+0x3e0], R56 ;  /* 0x0003e03801007387 */ /* 0x000fe80000100a00 */
[----:B------:R0:W-:Y:S02]  /*34610*/  STL.64 [R1+0x3e8], R58 ;  /* 0x0003e83a01007387 */ /* 0x0001e40000100a00 */
[C---:B0-----:R-:W-:Y:S08]  /*34620*/  HMMA.16816.F32 R56, R28.reuse, R34, R52 ;  /* 0x000000221c38723c */ /* 0x041ff00000001834 */
[C---:B---3--:R-:W-:Y:S08]  /*34630*/  HMMA.16816.F32 R52, R28.reuse, R2, R44 ;  /* 0x000000021c34723c */ /* 0x048ff0000000182c */
[C---:B------:R-:W-:Y:S03]  /*34640*/  HMMA.16816.F32 R44, R28.reuse, R4, R40 ;  /* 0x000000041c2c723c */ /* 0x040fe60000001828 */
[----:B------:R-:W-:Y:S04]  /*34650*/  STL.64 [R1+0x3d0], R56 ;  /* 0x0003d03801007387 */ /* 0x000fe80000100a00 */
[----:B------:R-:W-:Y:S04]  /*34660*/  STL.64 [R1+0x3d8], R58 ;  /* 0x0003d83a01007387 */ /* 0x000fe80000100a00 */
[----:B------:R-:W3:Y:S04]  /*34670*/  LDL.LU.64 R40, [R1+0xac0] ;  /* 0x000ac00001287983 */ /* 0x000ee80000300a00 */
[----:B------:R-:W-:Y:S04]  /*34680*/  STL.64 [R1+0x3c0], R52 ;  /* 0x0003c03401007387 */ /* 0x000fe80000100a00 */
[----:B------:R-:W-:Y:S04]  /*34690*/  STL.64 [R1+0x3c8], R54 ;  /* 0x0003c83601007387 */ /* 0x000fe80000100a00 */
[----:B------:R-:W3:Y:S04]  /*346a0*/  LDL.LU.64 R42, [R1+0xac8] ;  /* 0x000ac800012a7983 */ /* 0x000ee80000300a00 */
[----:B------:R-:W-:Y:S04]  /*346b0*/  STL.64 [R1+0x3b0], R44 ;  /* 0x0003b02c01007387 */ /* 0x000fe80000100a00 */
[----:B------:R-:W-:Y:S04]  /*346c0*/  STL.64 [R1+0x3b8], R46 ;  /* 0x0003b82e01007387 */ /* 0x000fe80000100a00 */
[----:B------:R-:W-:Y:S04]  /*346d0*/  STL.64 [R1+0x2f60], R6 ;  /* 0x002f600601007387 */ /* 0x000fe80000100a00 */
[----:B------:R0:W-:Y:S01]  /*346e0*/  STL.64 [R1+0x2f58], R4 ;  /* 0x002f580401007387 */ /* 0x0001e20000100a00 */
[C---:B--2---:R-:W-:Y:S08]  /*346f0*/  HMMA.16816.F32 R20, R28.reuse, R6, R20 ;  /* 0x000000061c14723c */ /* 0x044ff00000001814 */
[C---:B0-----:R-:W-:Y:S11]  /*34700*/  HMMA.16816.F32 R4, R28.reuse, R8, R16 ;  /* 0x000000081c04723c */ /* 0x041ff60000001810 */
[----:B------:R0:W-:Y:S04]  /*34710*/  STL.64 [R1+0x3a0], R20 ;  /* 0x0003a01401007387 */ /* 0x0001e80000100a00 */
[----:B------:R1:W-:Y:S04]  /*34720*/  STL.64 [R1+0x3a8], R22 ;  /* 0x0003a81601007387 */ /* 0x0003e80000100a00 */
[----:B0-----:R-:W2:Y:S04]  /*34730*/  LDL.LU.64 R20, [R1+0xab0] ;  /* 0x000ab00001147983 */ /* 0x001ea80000300a00 */
[----:B-1----:R-:W2:Y:S04]  /*34740*/  LDL.LU.64 R22, [R1+0xab8] ;  /* 0x000ab80001167983 */ /* 0x002ea80000300a00 */
        /* <DEDUP_REMOVED lines=11> */
[----:B-1----:R-:W4:Y:S01]  /*34800*/  LDL.LU.64 R6, [R1+0xa48] ;  /* 0x000a480001067983 */ /* 0x002f220000300a00 */
        /* <DEDUP_REMOVED lines=10> */
[C---:B--2---:R-:W-:Y:S08]  /*348b0*/  HMMA.16816.F32 R20, R28.reuse, R12, R20 ;  /* 0x0000000c1c14723c */ /* 0x044ff00000001814 */
[C---:B----4-:R-:W-:Y:S11]  /*348c0*/  HMMA.16816.F32 R16, R28.reuse, R14, R16 ;  /* 0x0000000e1c10723c */ /* 0x050ff60000001810 */
[----:B------:R-:W-:Y:S04]  /*348d0*/  STL.64 [R1+0x370], R20 ;  /* 0x0003701401007387 */ /* 0x000fe80000100a00 */
[----:B------:R0:W-:Y:S04]  /*348e0*/  STL.64 [R1+0x378], R22 ;  /* 0x0003781601007387 */ /* 0x0001e80000100a00 */
[----:B0-----:R-:W2:Y:S04]  /*348f0*/  LDL.LU.64 R22, [R1+0x2fa0] ;  /* 0x002fa00001167983 */ /* 0x001ea80000300a00 */
[----:B------:R-:W3:Y:S04]  /*34900*/  LDL.LU.64 R20, [R1+0x2f98] ;  /* 0x002f980001147983 */ /* 0x000ee80000300a00 */
[----:B------:R-:W-:Y:S04]  /*34910*/  STL.64 [R1+0x360], R16 ;  /* 0x0003601001007387 */ /* 0x000fe80000100a00 */
[----:B------:R0:W-:Y:S04]  /*34920*/  STL.64 [R1+0x368], R18 ;  /* 0x0003681201007387 */ /* 0x0001e80000100a00 */
[----:B0-----:R-:W4:Y:S04]  /*34930*/  LDL.LU.64 R18, [R1+0x2f90] ;  /* 0x002f900001127983 */ /* 0x001f280000300a00 */
[----:B------:R-:W2:Y:S04]  /*34940*/  LDL.LU.64 R16, [R1+0x2f88] ;  /* 0x002f880001107983 */ /* 0x000ea80000300a00 */
[----:B------:R-:W-:Y:S04]  /*34950*/  STL.64 [R1+0x2f40], R14 ;  /* 0x002f400e01007387 */ /* 0x000fe80000100a00 */
[----:B------:R0:W-:Y:S04]  /*34960*/  STL.64 [R1+0x2f38], R12 ;  /* 0x002f380c01007387 */ /* 0x0001e80000100a00 */
[----:B0-----:R-:W4:Y:S04]  /*34970*/  LDL.LU.64 R12, [R1+0xa80] ;  /* 0x000a8000010c7983 */ /* 0x001f280000300a00 */
[----:B------:R-:W4:Y:S01]  /*34980*/  LDL.LU.64 R14, [R1+0xa88] ;  /* 0x000a8800010e7983 */ /* 0x000f220000300a00 */
[----:B--2---:R-:W-:-:S15]  /*34990*/  HMMA.16816.F32 R44, R28, R16, R44 ;  /* 0x000000101c2c723c */ /* 0x004fde000000182c */
[----:B------:R-:W-:-:S04]  /*349a0*/  NOP ;  /* 0x0000000000007918 */ /* 0x000fc80000000000 */
[----:B------:R-:W-:Y:S04]  /*349b0*/  STL.64 [R1+0x350], R44 ;  /* 0x0003502c01007387 */ /* 0x000fe80000100a00 */
[----:B------:R0:W-:Y:S04]  /*349c0*/  STL.64 [R1+0x358], R46 ;  /* 0x0003582e01007387 */ /* 0x0001e80000100a00 */
[----:B0-----:R-:W2:Y:S01]  /*349d0*/  LDL.LU.64 R46, [R1+0x2f80] ;  /* 0x002f8000012e7983 */ /* 0x001ea20000300a00 */
[C---:B----4-:R-:W-:Y:S03]  /*349e0*/  HMMA.16816.F32 R12, R28.reuse, R18, R12 ;  /* 0x000000121c0c723c */ /* 0x050fe6000000180c */
[----:B------:R-:W4:Y:S04]  /*349f0*/  LDL.LU.64 R44, [R1+0x2f78] ;  /* 0x002f7800012c7983 */ /* 0x000f280000300a00 */
[----:B------:R-:W-:Y:S04]  /*34a00*/  STL.64 [R1+0x2f70], R18 ;  /* 0x002f701201007387 */ /* 0x000fe80000100a00 */
[----:B------:R-:W-:Y:S08]  /*34a10*/  STL.64 [R1+0x2f68], R16 ;  /* 0x002f681001007387 */ /* 0x000ff00000100a00 */
[----:B------:R-:W-:Y:S04]  /*34a20*/  STL.64 [R1+0x340], R12 ;  /* 0x0003400c01007387 */ /* 0x000fe80000100a00 */
[----:B------:R3:W-:Y:S02]  /*34a30*/  STL.64 [R1+0x348], R14 ;  /* 0x0003480e01007387 */ /* 0x0007e40000100a00 */
[C---:B---3--:R-:W-:Y:S08]  /*34a40*/  HMMA.16816.F32 R12, R28.reuse, R20, R8 ;  /* 0x000000141c0c723c */ /* 0x048ff00000001808 */
[C---:B------:R-:W-:Y:S08]  /*34a50*/  HMMA.16816.F32 R16, R28.reuse, R22, R56 ;  /* 0x000000161c10723c */ /* 0x040ff00000001838 */
[C---:B------:R-:W-:Y:S03]  /*34a60*/  HMMA.16816.F32 R8, R28.reuse, R24, R52 ;  /* 0x000000181c08723c */ /* 0x040fe60000001834 */
[----:B------:R-:W-:Y:S04]  /*34a70*/  STL.64 [R1+0x330], R12 ;  /* 0x0003300c01007387 */ /* 0x000fe80000100a00 */
[----:B------:R0:W-:Y:S02]  /*34a80*/  STL.64 [R1+0x338], R14 ;  /* 0x0003380e01007387 */ /* 0x0001e40000100a00 */
[----:B0-----:R-:W-:Y:S02]  /*34a90*/  HMMA.16816.F32 R12, R28, R26, R4 ;  /* 0x0000001a1c0c723c */ /* 0x001fe40000001804 */
[----:B------:R0:W-:Y:S04]  /*34aa0*/  STL.64 [R1+0x320], R16 ;  /* 0x0003201001007387 */ /* 0x0001e80000100a00 */
[----:B------:R-:W-:Y:S04]  /*34ab0*/  STL.64 [R1+0x328], R18 ;  /* 0x0003281201007387 */ /* 0x000fe80000100a00 */
[----:B------:R-:W-:Y:S04]  /*34ac0*/  STL.64 [R1+0x310], R8 ;  /* 0x0003100801007387 */ /* 0x000fe80000100a00 */
[----:B------:R-:W-:Y:S05]  /*34ad0*/  STL.64 [R1+0x318], R10 ;  /* 0x0003180a01007387 */ /* 0x000fea0000100a00 */
[----:B------:R-:W-:Y:S04]  /*34ae0*/  STL.64 [R1+0x300], R12 ;  /* 0x0003000c01007387 */ /* 0x000fe80000100a00 */
[----:B------:R1:W-:Y:S01]  /*34af0*/  STL.64 [R1+0x308], R14 ;  /* 0x0003080e01007387 */ /* 0x0003e20000100a00 */
[----:B------:R-:W-:-:S03]  /*34b00*/  IMAD R4, R49, 0x100, R48 ;  /* 0x0000010031047824 */ /* 0x000fc600078e0230 */
[----:B0-----:R-:W3:Y:S01]  /*34b10*/  LDL.LU.64 R16, [R1+0xa30] ;  /* 0x000a300001107983 */ /* 0x001ee20000300a00 */
[----:B-1----:R-:W-:Y:S01]  /*34b20*/  HMMA.16816.F32 R12, R28, R32, R40 ;  /* 0x000000201c0c723c */ /* 0x002fe20000001828 */
[----:B------:R-:W-:-:S15]  /*34b30*/  F2FP.F16.E5M2.UNPACK_B R28, R4 ;  /* 0x00000004ff1c723e */ /* 0x000fde00020004ff */
[----:B------:R-:W-:-:S03]  /*34b40*/  NOP ;  /* 0x0000000000007918 */ /* 0x000fc60000000000 */
[----:B------:R0:W-:Y:S04]  /*34b50*/  STL.64 [R1+0x1a0], R12 ;  /* 0x0001a00c01007387 */ /* 0x0001e80000100a00 */
[----:B------:R1:W-:Y:S04]  /*34b60*/  STL.64 [R1+0x1a8], R14 ;  /* 0x0001a80e01007387 */ /* 0x0003e80000100a00 */
[----:B------:R-:W3:Y:S01]  /*34b70*/  LDL.LU.64 R18, [R1+0xa38] ;  /* 0x000a380001127983 */ /* 0x000ee20000300a00 */
[----:B--2---:R-:W-:-:S04]  /*34b80*/  IMAD R5, R46, 0x100, R47 ;  /* 0x000001002e057824 */ /* 0x004fc800078e022f */
[----:B------:R-:W-:Y:S02]  /*34b90*/  IMAD.MOV.U32 R31, RZ, RZ, R5 ;  /* 0x000000ffff1f7224 */ /* 0x000fe400078e0005 */
[----:B------:R-:W2:Y:S04]  /*34ba0*/  LDL.LU.64 R4, [R1+0xa20] ;  /* 0x000a200001047983 */ /* 0x000ea80000300a00 */
[----:B------:R-:W2:Y:S01]  /*34bb0*/  LDL.LU.64 R6, [R1+0xa28] ;  /* 0x000a280001067983 */ /* 0x000ea20000300a00 */
[----:B------:R-:W-:Y:S02]  /*34bc0*/  IMAD R8, R51, 0x100, R50 ;  /* 0x0000010033087824 */ /* 0x000fe400078e0232 */
[----:B----4-:R-:W-:Y:S01]  /*34bd0*/  IMAD R39, R44, 0x100, R45 ;  /* 0x000001002c277824 */ /* 0x010fe200078e022d */
[----:B------:R-:W-:Y:S01]  /*34be0*/  F2FP.F16.E5M2.UNPACK_B R30, R31 ;  /* 0x0000001fff1e723e */ /* 0x000fe200020004ff */
[----:B------:R-:W4:Y:S04]  /*34bf0*/  LDL.LU.64 R44, [R1+0xa10] ;  /* 0x000a1000012c7983 */ /* 0x000f280000300a00 */
[----:B------:R-:W4:Y:S01]  /*34c00*/  LDL.LU.64 R46, [R1+0xa18] ;  /* 0x000a1800012e7983 */ /* 0x000f220000300a00 */
[----:B------:R-:W-:-:S02]  /*34c10*/  F2FP.F16.E5M2.UNPACK_B R29, R8 ;  /* 0x00000008ff1d723e */ /* 0x000fc400020004ff */
[----:B------:R-:W-:Y:S01]  /*34c20*/  F2FP.F16.E5M2.UNPACK_B R31, R39 ;  /* 0x00000027ff1f723e */ /* 0x000fe200020004ff */
[----:B------:R-:W4:Y:S04]  /*34c30*/  LDL.LU.64 R40, [R1+0xa00] ;  /* 0x000a000001287983 */ /* 0x000f280000300a00 */
[----:B------:R-:W4:Y:S04]  /*34c40*/  LDL.LU.64 R42, [R1+0xa08] ;  /* 0x000a0800012a7983 */ /* 0x000f280000300a00 */
[----:B------:R-:W4:Y:S04]  /*34c50*/  LDL.LU.64 R8, [R1+0x9f0] ;  /* 0x0009f00001087983 */ /* 0x000f280000300a00 */
[----:B------:R-:W4:Y:S04]  /*34c60*/  LDL.LU.64 R10, [R1+0x9f8] ;  /* 0x0009f800010a7983 */ /* 0x000f280000300a00 */
[----:B0-----:R-:W4:Y:S04]  /*34c70*/  LDL.LU.64 R12, [R1+0x9e0] ;  /* 0x0009e000010c7983 */ /* 0x001f280000300a00 */
[----:B-1----:R-:W4:Y:S04]  /*34c80*/  LDL.LU.64 R14, [R1+0x9e8] ;  /* 0x0009e800010e7983 */ /* 0x002f280000300a00 */
[----:B------:R-:W4:Y:S04]  /*34c90*/  LDL.LU.64 R56, [R1+0x9d0] ;  /* 0x0009d00001387983 */ /* 0x000f280000300a00 */
[----:B------:R-:W4:Y:S04]  /*34ca0*/  LDL.LU.64 R58, [R1+0x9d8] ;  /* 0x0009d800013a7983 */ /* 0x000f280000300a00 */
[----:B------:R-:W4:Y:S04]  /*34cb0*/  LDL.LU.64 R52, [R1+0x9c0] ;  /* 0x0009c00001347983 */ /* 0x000f280000300a00 */
[----:B------:R-:W4:Y:S04]  /*34cc0*/  LDL.LU.64 R54, [R1+0x9c8] ;  /* 0x0009c80001367983 */ /* 0x000f280000300a00 */
[----:B------:R-:W4:Y:S04]  /*34cd0*/  LDL.LU.64 R48, [R1+0x9b0] ;  /* 0x0009b00001307983 */ /* 0x000f280000300a00 */
[----:B------:R-:W4:Y:S01]  /*34ce0*/  LDL.LU.64 R50, [R1+0x9b8] ;  /* 0x0009b80001327983 */ /* 0x000f220000300a00 */
[----:B---3--:R-:W-:-:S15]  /*34cf0*/  HMMA.16816.F32 R16, R28, R36, R16 ;  /* 0x000000241c10723c */ /* 0x008fde0000001810 */
[----:B------:R-:W-:-:S04]  /*34d00*/  NOP ;  /* 0x0000000000007918 */ /* 0x000fc80000000000 */
        /* <DEDUP_REMOVED lines=9> */
[----:B------:R-:W2:Y:S01]  /*34da0*/  LDL.LU.64 R4, [R1+0x2f58] ;  /* 0x002f580001047983 */ /* 0x000ea20000300a00 */
[----:B----4-:R-:W-:-:S15]  /*34db0*/  HMMA.16816.F32 R44, R28, R2, R44 ;  /* 0x000000021c2c723c */ /* 0x010fde000000182c */
[----:B------:R-:W-:-:S04]  /*34dc0*/  NOP ;  /* 0x0000000000007918 */ /* 0x000fc80000000000 */
[----:B------:R0:W-:Y:S04]  /*34dd0*/  STL.64 [R1+0x2d0], R44 ;  /* 0x0002d02c01007387 */ /* 0x0001e80000100a00 */
[----:B------:R1:W-:Y:S04]  /*34de0*/  STL.64 [R1+0x2d8], R46 ;  /* 0x0002d82e01007387 */ /* 0x0003e80000100a00 */
[----:B0-----:R-:W4:Y:S04]  /*34df0*/  LDL.LU.64 R44, [R1+0x9a0] ;  /* 0x0009a000012c7983 */ /* 0x001f280000300a00 */
[----:B-1----:R-:W4:Y:S01]  /*34e00*/  LDL.LU.64 R46, [R1+0x9a8] ;  /* 0x0009a800012e7983 */ /* 0x002f220000300a00 */
[C---:B--2---:R-:W-:Y:S08]  /*34e10*/  HMMA.16816.F32 R40, R28.reuse, R4, R40 ;  /* 0x000000041c28723c */ /* 0x044ff00000001828 */
[C---:B------:R-:W-:Y:S11]  /*34e20*/  HMMA.16816.F32 R8, R28.reuse, R6, R8 ;  /* 0x000000061c08723c */ /* 0x040ff60000001808 */
[----:B------:R0:W-:Y:S04]  /*34e30*/  STL.64 [R1+0x2c0], R40 ;  /* 0x0002c02801007387 */ /* 0x0001e80000100a00 */
[----:B------:R1:W-:Y:S04]  /*34e40*/  STL.64 [R1+0x2c8], R42 ;  /* 0x0002c82a01007387 */ /* 0x0003e80000100a00 */
[----:B0-----:R-:W3:Y:S04]  /*34e50*/  LDL.LU.64 R40, [R1+0x990] ;  /* 0x0009900001287983 */ /* 0x001ee80000300a00 */
[----:B-1----:R-:W3:Y:S04]  /*34e60*/  LDL.LU.64 R42, [R1+0x998] ;  /* 0x00099800012a7983 */ /* 0x002ee80000300a00 */
        /* <DEDUP_REMOVED lines=10> */
[----:B------:R-:W-:Y:S03]  /*34f10*/  HMMA.16816.F32 R56, R28, R10, R56 ;  /* 0x0000000a1c38723c */ /* 0x000fe60000001838 */
[----:B------:R-:W-:Y:S04]  /*34f20*/  STL.64 [R1+0x2f10], R10 ;  /* 0x002f100a01007387 */ /* 0x000fe80000100a00 */
[----:B------:R0:W-:-:S12]  /*34f30*/  STL.64 [R1+0x2f08], R8 ;  /* 0x002f080801007387 */ /* 0x0001d80000100a00 */
[----:B------:R1:W-:Y:S04]  /*34f40*/  STL.64 [R1+0x290], R56 ;  /* 0x0002903801007387 */ /* 0x0003e80000100a00 */
[----:B------:R0:W-:Y:S01]  /*34f50*/  STL.64 [R1+0x298], R58 ;  /* 0x0002983a01007387 */ /* 0x0001e20000100a00 */
[C---:B--2---:R-:W-:Y:S08]  /*34f60*/  HMMA.16816.F32 R52, R28.reuse, R12, R52 ;  /* 0x0000000c1c34723c */ /* 0x044ff00000001834 */
[C---:B0-----:R-:W-:Y:S01]  /*34f70*/  HMMA.16816.F32 R8, R28.reuse, R14, R48 ;  /* 0x0000000e1c08723c */ /* 0x041fe20000001830 */
[----:B------:R-:W2:Y:S10]  /*34f80*/  LDL.LU.64 R48, [R1+0x880] ;  /* 0x0008800001307983 */ /* 0x000eb40000300a00 */
[----:B------:R0:W-:Y:S04]  /*34f90*/  STL.64 [R1+0x280], R52 ;  /* 0x0002803401007387 */ /* 0x0001e80000100a00 */
[----:B------:R0:W-:Y:S04]  /*34fa0*/  STL.64 [R1+0x288], R54 ;  /* 0x0002883601007387 */ /* 0x0001e80000100a00 */
[----:B------:R-:W2:Y:S04]  /*34fb0*/  LDL.LU.64 R50, [R1+0x888] ;  /* 0x0008880001327983 */ /* 0x000ea80000300a00 */
[----:B------:R-:W-:Y:S04]  /*34fc0*/  STL.64 [R1+0x270], R8 ;  /* 0x0002700801007387 */ /* 0x000fe80000100a00 */
[----:B------:R3:W-:Y:S04]  /*34fd0*/  STL.64 [R1+0x278], R10 ;  /* 0x0002780a01007387 */ /* 0x0007e80000100a00 */
[----:B-1----:R-:W2:Y:S04]  /*34fe0*/  LDL.LU.64 R56, [R1+0x860] ;  /* 0x0008600001387983 */ /* 0x002ea80000300a00 */
[----:B------:R-:W2:Y:S04]  /*34ff0*/  LDL.LU.64 R58, [R1+0x868] ;  /* 0x00086800013a7983 */ /* 0x000ea80000300a00 */
[----:B0-----:R-:W2:Y:S04]  /*35000*/  LDL.LU.64 R52, [R1+0x850] ;  /* 0x0008500001347983 */ /* 0x001ea80000300a00 */
[----:B------:R-:W2:Y:S04]  /*35010*/  LDL.LU.64 R54, [R1+0x858] ;  /* 0x0008580001367983 */ /* 0x000ea80000300a00 */
[----:B------:R-:W-:Y:S04]  /*35020*/  STL.64 [R1+0x2f00], R14 ;  /* 0x002f000e01007387 */ /* 0x000fe80000100a00 */
[----:B------:R4:W-:Y:S01]  /*35030*/  STL.64 [R1+0x2ef8], R12 ;  /* 0x002ef80c01007387 */ /* 0x0009e20000100a00 */
[C---:B---3--:R-:W-:Y:S08]  /*35040*/  HMMA.16816.F32 R8, R28.reuse, R18, R40 ;  /* 0x000000121c08723c */ /* 0x048ff00000001828 */
[----:B----4-:R-:W-:Y:S01]  /*35050*/  HMMA.16816.F32 R12, R28, R16, R44 ;  /* 0x000000101c0c723c */ /* 0x010fe2000000182c */
[----:B------:R-:W3:-:S15]  /*35060*/  LDL.LU.64 R44, [R1+0x820] ;  /* 0x00082000012c7983 */ /* 0x000ede0000300a00 */
[----:B------:R-:W-:-:S03]  /*35070*/  NOP ;  /* 0x0000000000007918 */ /* 0x000fc60000000000 */
        /* <DEDUP_REMOVED lines=19> */
[----:B0-----:R-:W2:Y:S04]  /*351b0*/  LDL.LU.64 R50, [R1+0x2f30] ;  /* 0x002f300001327983 */ /* 0x001ea80000300a00 */
[----:B------:R-:W2:Y:S01]  /*351c0*/  LDL.LU.64 R48, [R1+0x2f28] ;  /* 0x002f280001307983 */ /* 0x000ea20000300a00 */
[----:B------:R-:W-:Y:S01]  /*351d0*/  IMAD R0, R0, 0x100, R38 ;  /* 0x0000010000007824 */ /* 0x000fe200078e0226 */
[C---:B------:R-:W-:Y:S08]  /*351e0*/  HMMA.16816.F32 R56, R28.reuse, R24, R56 ;  /* 0x000000181c38723c */ /* 0x040ff00000001838 */
[C---:B------:R-:W-:Y:S08]  /*351f0*/  HMMA.16816.F32 R52, R28.reuse, R26, R52 ;  /* 0x0000001a1c34723c */ /* 0x040ff00000001834 */
[C---:B---3--:R-:W-:Y:S08]  /*35200*/  HMMA.16816.F32 R44, R28.reuse, R32, R44 ;  /* 0x000000201c2c723c */ /* 0x048ff0000000182c */
[----:B----4-:R-:W-:Y:S01]  /*35210*/  HMMA.16816.F32 R16, R28, R22, R16 ;  /* 0x000000161c10723c */ /* 0x010fe20000001810 */
[----:B------:R-:W-:-:S15]  /*35220*/  F2FP.F16.E5M2.UNPACK_B R31, R0 ;  /* 0x00000000ff1f723e */ /* 0x000fde00020004ff */
[----:B------:R-:W-:-:S03]  /*35230*/  NOP ;  /* 0x0000000000007918 */ /* 0x000fc60000000000 */
[----:B------:R-:W-:Y:S04]  /*35240*/  STL.64 [R1+0x230], R16 ;  /* 0x0002301001007387 */ /* 0x000fe80000100a00 */
[----:B------:R0:W-:Y:S02]  /*35250*/  STL.64 [R1+0x238], R18 ;  /* 0x0002381201007387 */ /* 0x0001e40000100a00 */
[----:B0-----:R-:W-:-:S05]  /*35260*/  IMAD R18, R60, 0x100, R61 ;  /* 0x000001003c127824 */ /* 0x001fca00078e023d */
[----:B------:R-:W-:Y:S01]  /*35270*/  F2FP.F16.E5M2.UNPACK_B R28, R18 ;  /* 0x00000012ff1c723e */ /* 0x000fe200020004ff */
[----:B------:R-:W-:Y:S04]  /*35280*/  STL.64 [R1+0x220], R56 ;  /* 0x0002203801007387 */ /* 0x000fe80000100a00 */
[----:B------:R-:W-:Y:S04]  /*35290*/  STL.64 [R1+0x228], R58 ;  /* 0x0002283a01007387 */ /* 0x000fe80000100a00 */
[----:B------:R-:W-:Y:S04]  /*352a0*/  STL.64 [R1+0x210], R52 ;  /* 0x0002103401007387 */ /* 0x000fe80000100a00 */
[----:B------:R-:W-:Y:S04]  /*352b0*/  STL.64 [R1+0x218], R54 ;  /* 0x0002183601007387 */ /* 0x000fe80000100a00 */
[----:B------:R-:W-:Y:S04]  /*352c0*/  STL.64 [R1+0x190], R44 ;  /* 0x0001902c01007387 */ /* 0x000fe80000100a00 */
[----:B------:R-:W-:Y:S01]  /*352d0*/  STL.64 [R1+0x198], R46 ;  /* 0x0001982e01007387 */ /* 0x000fe20000100a00 */
[----:B--2---:R-:W-:-:S02]  /*352e0*/  IMAD R17, R50, 0x100, R51 ;  /* 0x0000010032117824 */ /* 0x004fc400078e0233 */
[----:B------:R-:W-:-:S03]  /*352f0*/  IMAD R16, R48, 0x100, R49 ;  /* 0x0000010030107824 */ /* 0x000fc600078e0231 */
[----:B------:R-:W-:Y:S02]  /*35300*/  F2FP.F16.E5M2.UNPACK_B R29, R17 ;  /* 0x00000011ff1d723e */ /* 0x000fe400020004ff */
[----:B------:R-:W-:-:S07]  /*35310*/  F2FP.F16.E5M2.UNPACK_B R30, R16 ;  /* 0x00000010ff1e723e */ /* 0x000fce00020004ff */
[C---:B------:R-:W-:Y:S08]  /*35320*/  HMMA.16816.F32 R16, R28.reuse, R36, R40 ;  /* 0x000000241c10723c */ /* 0x040ff00000001828 */
[C---:B------:R-:W-:Y:S08]  /*35330*/  HMMA.16816.F32 R12, R28.reuse, R34, R12 ;  /* 0x000000221c0c723c */ /* 0x040ff0000000180c */
[C---:B------:R-:W-:Y:S03]  /*35340*/  HMMA.16816.F32 R8, R28.reuse, R2, R8 ;  /* 0x000000021c08723c */ /* 0x040fe60000001808 */
[----:B------:R0:W-:Y:S04]  /*35350*/  STL.64 [R1+0x180], R16 ;  /* 0x0001801001007387 */ /* 0x0001e80000100a00 */
[----:B------:R1:W-:Y:S04]  /*35360*/  STL.64 [R1+0x188], R18 ;  /* 0x0001881201007387 */ /* 0x0003e80000100a00 */
[----:B0-----:R-:W2:Y:S04]  /*35370*/  LDL.LU.64 R16, [R1+0x7e0] ;  /* 0x0007e00001107983 */ /* 0x001ea80000300a00 */
[----:B------:R-:W-:Y:S04]  /*35380*/  STL.64 [R1+0x160], R12 ;  /* 0x0001600c01007387 */ /* 0x000fe80000100a00 */
[----:B------:R-:W-:Y:S04]  /*35390*/  STL.64 [R1+0x168], R14 ;  /* 0x0001680e01007387 */ /* 0x000fe80000100a00 */
[----:B-1----:R-:W2:Y:S04]  /*353a0*/  LDL.LU.64 R18, [R1+0x7e8] ;  /* 0x0007e80001127983 */ /* 0x002ea80000300a00 */
[----:B------:R0:W-:Y:S04]  /*353b0*/  STL.64 [R1+0x140], R8 ;  /* 0x0001400801007387 */ /* 0x0001e80000100a00 */
[----:B------:R1:W-:Y:S04]  /*353c0*/  STL.64 [R1+0x148], R10 ;  /* 0x0001480a01007387 */ /* 0x0003e80000100a00 */
[----:B0-----:R-:W3:Y:S04]  /*353d0*/  LDL.LU.64 R8, [R1+0x7d0] ;  /* 0x0007d00001087983 */ /* 0x001ee80000300a00 */
[----:B-1----:R-:W3:Y:S04]  /*353e0*/  LDL.LU.64 R10, [R1+0x7d8] ;  /* 0x0007d800010a7983 */ /* 0x002ee80000300a00 */
        /* <DEDUP_REMOVED lines=12> */
[----:B------:R-:W4:Y:S04]  /*354b0*/  LDL.LU R2, [R1+0xfc0] ;  /* 0x000fc00001027983 */ /* 0x000f280000300800 */
[----:B------:R-:W4:Y:S04]  /*354c0*/  LDL.LU R3, [R1+0xfc8] ;  /* 0x000fc80001037983 */ /* 0x000f280000300800 */
[----:B------:R-:W4:Y:S04]  /*354d0*/  LDL.LU R36, [R1+0xfd4] ;  /* 0x000fd40001247983 */ /* 0x000f280000300800 */
[----:B------:R-:W4:Y:S01]  /*354e0*/  LDL.LU R37, [R1+0xfd0] ;  /* 0x000fd00001257983 */ /* 0x000f220000300800 */
[C---:B--2---:R-:W-:Y:S08]  /*354f0*/  HMMA.16816.F32 R16, R28.reuse, R4, R16 ;  /* 0x000000041c10723c */ /* 0x044ff00000001810 */
[C---:B---3--:R-:W-:Y:S11]  /*35500*/  HMMA.16816.F32 R8, R28.reuse, R6, R8 ;  /* 0x000000061c08723c */ /* 0x048ff60000001808 */
[----:B------:R-:W-:Y:S04]  /*35510*/  STL.64 [R1+0x120], R16 ;  /* 0x0001201001007387 */ /* 0x000fe80000100a00 */
[----:B------:R0:W-:Y:S04]  /*35520*/  STL.64 [R1+0x128], R18 ;  /* 0x0001281201007387 */ /* 0x0001e80000100a00 */
[----:B0-----:R-:W2:Y:S04]  /*35530*/  LDL.LU.64 R18, [R1+0x2f20] ;  /* 0x002f200001127983 */ /* 0x001ea80000300a00 */
[----:B------:R-:W3:Y:S04]  /*35540*/  LDL.LU.64 R16, [R1+0x2f18] ;  /* 0x002f180001107983 */ /* 0x000ee80000300a00 */
[----:B------:R-:W2:Y:S04]  /*35550*/  LDL.LU R4, [R1+0xfc4] ;  /* 0x000fc40001047983 */ /* 0x000ea80000300800 */
[----:B------:R-:W2:Y:S04]  /*35560*/  LDL.LU R5, [R1+0xfcc] ;  /* 0x000fcc0001057983 */ /* 0x000ea80000300800 */
[----:B------:R-:W2:Y:S04]  /*35570*/  LDL.LU R34, [R1+0xfdc] ;  /* 0x000fdc0001227983 */ /* 0x000ea80000300800 */
[----:B------:R-:W2:Y:S04]  /*35580*/  LDL.LU R35, [R1+0xfd8] ;  /* 0x000fd80001237983 */ /* 0x000ea80000300800 */
[----:B------:R-:W-:Y:S04]  /*35590*/  STL.64 [R1+0x100], R8 ;  /* 0x0001000801007387 */ /* 0x000fe80000100a00 */
[----:B------:R0:W-:Y:S04]  /*355a0*/  STL.64 [R1+0x108], R10 ;  /* 0x0001080a01007387 */ /* 0x0001e80000100a00 */
[----:B0-----:R-:W2:Y:S04]  /*355b0*/  LDL.LU.64 R10, [R1+0x2f10] ;  /* 0x002f1000010a7983 */ /* 0x001ea80000300a00 */
[----:B------:R-:W4:Y:S02]  /*355c0*/  LDL.LU.64 R8, [R1+0x2f08] ;  /* 0x002f080001087983 */ /* 0x000f240000300a00 */
[----:B----4-:R-:W-:-:S15]  /*355d0*/  HMMA.16816.F32 R12, R28, R8, R12 ;  /* 0x000000081c0c723c */ /* 0x010fde000000180c */
[----:B------:R-:W-:-:S04]  /*355e0*/  NOP ;  /* 0x0000000000007918 */ /* 0x000fc80000000000 */
[----:B------:R-:W-:Y:S04]  /*355f0*/  STL.64 [R1+0xe0], R12 ;  /* 0x0000e00c01007387 */ /* 0x000fe80000100a00 */
[----:B------:R0:W-:Y:S04]  /*35600*/  STL.64 [R1+0xe8], R14 ;  /* 0x0000e80e01007387 */ /* 0x0001e80000100a00 */
[----:B0-----:R-:W4:Y:S04]  /*35610*/  LDL.LU.64 R14, [R1+0x2f00] ;  /* 0x002f0000010e7983 */ /* 0x001f280000300a00 */
[----:B------:R-:W4:Y:S01]  /*35620*/  LDL.LU.64 R12, [R1+0x2ef8] ;  /* 0x002ef800010c7983 */ /* 0x000f220000300a00 */
[C---:B--2---:R-:W-:Y:S03]  /*35630*/  HMMA.16816.F32 R8, R28.reuse, R10, R56 ;  /* 0x0000000a1c08723c */ /* 0x044fe60000001838 */
[----:B------:R-:W2:Y:S04]  /*35640*/  LDL.LU.64 R58, [R1+0x2ef0] ;  /* 0x002ef000013a7983 */ /* 0x000ea80000300a00 */
[----:B------:R-:W2:Y:S01]  /*35650*/  LDL.LU.64 R56, [R1+0x2ee8] ;  /* 0x002ee80001387983 */ /* 0x000ea20000300a00 */
[C---:B---3--:R-:W-:Y:S11]  /*35660*/  HMMA.16816.F32 R48, R28.reuse, R16, R48 ;  /* 0x000000101c30723c */ /* 0x048ff60000001830 */
[----:B------:R0:W-:Y:S04]  /*35670*/  STL.64 [R1+0xc0], R8 ;  /* 0x0000c00801007387 */ /* 0x0001e80000100a00 */
[----:B------:R1:W-:Y:S04]  /*35680*/  STL.64 [R1+0xc8], R10 ;  /* 0x0000c80a01007387 */ /* 0x0003e80000100a00 */
[----:B0-----:R-:W3:Y:S04]  /*35690*/  LDL.LU.64 R8, [R1] ;  /* 0x0000000001087983 */ /* 0x001ee80000300a00 */
[----:B-1----:R-:W3:Y:S01]  /*356a0*/  LDL.LU.64 R10, [R1+0x8] ;  /* 0x00000800010a7983 */ /* 0x002ee20000300a00 */
[C---:B------:R-:W-:Y:S08]  /*356b0*/  HMMA.16816.F32 R16, R28.reuse, R18, R44 ;  /* 0x000000121c10723c */ /* 0x040ff0000000182c */
[C---:B----4-:R-:W-:Y:S08]  /*356c0*/  HMMA.16816.F32 R52, R28.reuse, R12, R52 ;  /* 0x0000000c1c34723c */ /* 0x050ff00000001834 */
[C---:B------:R-:W-:Y:S11]  /*356d0*/  HMMA.16816.F32 R12, R28.reuse, R14, R40 ;  /* 0x0000000e1c0c723c */ /* 0x040ff60000001828 */
[----:B------:R-:W-:Y:S04]  /*356e0*/  STL.64 [R1+0xa0], R52 ;  /* 0x0000a03401007387 */ /* 0x000fe80000100a00 */
[----:B------:R0:W-:Y:S04]  /*356f0*/  STL.64 [R1+0xa8], R54 ;  /* 0x0000a83601007387 */ /* 0x0001e80000100a00 */
[----:B0-----:R-:W4:Y:S04]  /*35700*/  LDL.LU.64 R54, [R1+0x2ee0] ;  /* 0x002ee00001367983 */ /* 0x001f280000300a00 */
[----:B------:R-:W2:Y:S04]  /*35710*/  LDL.LU.64 R52, [R1+0x2ed8] ;  /* 0x002ed80001347983 */ /* 0x000ea80000300a00 */
[----:B------:R-:W2:Y:S04]  /*35720*/  LDL.LU.64 R42, [R1+0x2ed0] ;  /* 0x002ed000012a7983 */ /* 0x000ea80000300a00 */
[----:B------:R-:W2:Y:S04]  /*35730*/  LDL.LU.64 R40, [R1+0x2ec8] ;  /* 0x002ec80001287983 */ /* 0x000ea80000300a00 */
[----:B------:R0:W-:Y:S04]  /*35740*/  STL.64 [R1+0x90], R12 ;  /* 0x0000900c01007387 */ /* 0x0001e80000100a00 */
[----:B------:R1:W-:Y:S04]  /*35750*/  STL.64 [R1+0x98], R14 ;  /* 0x0000980e01007387 */ /* 0x0003e80000100a00 */
[----:B0-----:R-:W2:Y:S04]  /*35760*/  LDL.LU.64 R12, [R1+0x20] ;  /* 0x00002000010c7983 */ /* 0x001ea80000300a00 */
[----:B-1----:R-:W2:Y:S04]  /*35770*/  LDL.LU.64 R14, [R1+0x28] ;  /* 0x00002800010e7983 */ /* 0x002ea80000300a00 */
[----:B------:R-:W-:Y:S04]  /*35780*/  STL.64 [R1+0x60], R48 ;  /* 0x0000603001007387 */ /* 0x000fe80000100a00 */
[----:B------:R0:W-:Y:S04]  /*35790*/  STL.64 [R1+0x68], R50 ;  /* 0x0000683201007387 */ /* 0x0001e80000100a00 */
[----:B0-----:R-:W4:Y:S04]  /*357a0*/  LDL.LU.64 R50, [R1+0x2ec0] ;  /* 0x002ec00001327983 */ /* 0x001f280000300a00 */
[----:B------:R-:W4:Y:S04]  /*357b0*/  LDL.LU.64 R48, [R1+0x2eb8] ;  /* 0x002eb80001307983 */ /* 0x000f280000300a00 */
[----:B------:R-:W4:Y:S04]  /*357c0*/  LDL.LU.64 R46, [R1+0x2eb0] ;  /* 0x002eb000012e7983 */ /* 0x000f280000300a00 */
[----:B------:R-:W4:Y:S01]  /*357d0*/  LDL.LU.64 R44, [R1+0x2ea8] ;  /* 0x002ea800012c7983 */ /* 0x000f220000300a00 */
[----:B---3--:R-:W-:Y:S03]  /*357e0*/  HMMA.16816.F32 R8, R28, R22, R8 ;  /* 0x000000161c08723c */ /* 0x008fe60000001808 */
[----:B------:R-:W-:Y:S04]  /*357f0*/  STL.64 [R1+0x40], R16 ;  /* 0x0000401001007387 */ /* 0x000fe80000100a00 */
[----:B------:R-:W-:Y:S01]  /*35800*/  STL.64 [R1+0x48], R18 ;  /* 0x0000481201007387 */ /* 0x000fe20000100a00 */
[----:B------:R-:W-:-:S02]  /*35810*/  IMAD R2, R2, 0x100, R4 ;  /* 0x0000010002027824 */ /* 0x000fc400078e0204 */
[----:B------:R-:W-:Y:S02]  /*35820*/  IMAD R4, R37, 0x100, R36 ;  /* 0x0000010025047824 */ /* 0x000fe400078e0224 */
[----:B------:R-:W-:Y:S02]  /*35830*/  IMAD R3, R3, 0x100, R5 ;  /* 0x0000010003037824 */ /* 0x000fe400078e0205 */
[----:B------:R-:W-:-:S05]  /*35840*/  IMAD R5, R35, 0x100, R34 ;  /* 0x0000010023057824 */ /* 0x000fca00078e0222 */
[----:B------:R-:W-:Y:S01]  /*35850*/  IMAD.MOV.U32 R61, RZ, RZ, R11 ;  /* 0x000000ffff3d7224 */ /* 0x000fe200078e000b */
[C---:B--2---:R-:W-:Y:S08]  /*35860*/  HMMA.16816.F32 R12, R28.reuse, R20, R12 ;  /* 0x000000141c0c723c */ /* 0x044ff0000000180c */
[C---:B----4-:R-:W-:Y:S08]  /*35870*/  HMMA.16816.F32 R48, R28.reuse, R24, R48 ;  /* 0x000000181c30723c */ /* 0x050ff00000001830 */
[----:B------:R-:W-:Y:S03]  /*35880*/  HMMA.16816.F32 R44, R28, R26, R44 ;  /* 0x0000001a1c2c723c */ /* 0x000fe6000000182c */
[----:B------:R-:W-:-:S02]  /*35890*/  IMAD.MOV.U32 R38, RZ, RZ, R14 ;  /* 0x000000ffff267224 */ /* 0x000fc400078e000e */
[----:B------:R-:W-:Y:S02]  /*358a0*/  IMAD.MOV.U32 R39, RZ, RZ, R13 ;  /* 0x000000ffff277224 */ /* 0x000fe400078e000d */
[----:B------:R-:W-:Y:S02]  /*358b0*/  IMAD.MOV.U32 R0, RZ, RZ, R15 ;  /* 0x000000ffff007224 */ /* 0x000fe400078e000f */
[----:B------:R-:W-:Y:S01]  /*358c0*/  IMAD.MOV.U32 R60, RZ, RZ, R12 ;  /* 0x000000ffff3c7224 */ /* 0x000fe200078e000c */
[----:B------:R-:W-:Y:S04]  /*358d0*/  STL [R1+0x2cb8], R38 ;  /* 0x002cb82601007387 */ /* 0x000fe80000100800 */
[----:B------:R0:W-:Y:S04]  /*358e0*/  STL [R1+0x2ca4], R39 ;  /* 0x002ca42701007387 */ /* 0x0001e80000100800 */
[----:B------:R-:W-:Y:S04]  /*358f0*/  STL [R1+0x2c9c], R0 ;  /* 0x002c9c0001007387 */ /* 0x000fe80000100800 */
[----:B------:R-:W-:Y:S04]  /*35900*/  STL [R1+0x2c98], R60 ;  /* 0x002c983c01007387 */ /* 0x000fe80000100800 */
[----:B------:R-:W-:Y:S04]  /*35910*/  STL.64 [R1], R8 ;  /* 0x0000000801007387 */ /* 0x000fe80000100a00 */
[----:B------:R1:W-:Y:S04]  /*35920*/  STL [R1+0x8], R10 ;  /* 0x0000080a01007387 */ /* 0x0003e80000100800 */
[----:B------:R-:W-:Y:S04]  /*35930*/  STL [R1+0x2ca0], R61 ;  /* 0x002ca03d01007387 */ /* 0x000fe80000100800 */
[----:B------:R-:W-:Y:S04]  /*35940*/  STL.64 [R1+0x2a90], R50 ;  /* 0x002a903201007387 */ /* 0x000fe80000100a00 */
[----:B------:R-:W-:Y:S04]  /*35950*/  STL.64 [R1+0x2a88], R48 ;  /* 0x002a883001007387 */ /* 0x000fe80000100a00 */
[----:B------:R-:W-:Y:S04]  /*35960*/  STL.64 [R1+0x2aa0], R46 ;  /* 0x002aa02e01007387 */ /* 0x000fe80000100a00 */
[----:B------:R-:W-:Y:S04]  /*35970*/  STL.64 [R1+0x2a98], R44 ;  /* 0x002a982c01007387 */ /* 0x000fe80000100a00 */
[----:B------:R-:W2:Y:S04]  /*35980*/  LDL.LU R36, [R1+0x890] ;  /* 0x0008900001247983 */ /* 0x000ea80000300800 */
[----:B------:R-:W3:Y:S04]  /*35990*/  LDL.LU R37, [R1+0x894] ;  /* 0x0008940001257983 */ /* 0x000ee80000300800 */
[----:B------:R-:W4:Y:S01]  /*359a0*/  LDL.LU R34, [R1+0x8a0] ;  /* 0x0008a00001227983 */ /* 0x000f220000300800 */
[----:B------:R-:W-:-:S02]  /*359b0*/  IMAD.MOV.U32 R12, RZ, RZ, R56 ;  /* 0x000000ffff0c7224 */ /* 0x000fc400078e0038 */
[----:B------:R-:W-:Y:S01]  /*359c0*/  IMAD.MOV.U32 R13, RZ, RZ, R57 ;  /* 0x000000ffff0d7224 */ /* 0x000fe200078e0039 */
[----:B------:R-:W4:Y:S04]  /*359d0*/  LDL.LU R56, [R1+0x2ea4] ;  /* 0x002ea40001387983 */ /* 0x000f280000300800 */
[----:B------:R-:W4:Y:S01]  /*359e0*/  LDL.LU R57, [R1+0x2ea0] ;  /* 0x002ea00001397983 */ /* 0x000f220000300800 */
[----:B------:R-:W-:Y:S02]  /*359f0*/  IMAD.MOV.U32 R14, RZ, RZ, R58 ;  /* 0x000000ffff0e7224 */ /* 0x000fe400078e003a */
[----:B------:R-:W-:Y:S01]  /*35a00*/  IMAD.MOV.U32 R15, RZ, RZ, R59 ;  /* 0x000000ffff0f7224 */ /* 0x000fe200078e003b */
[----:B------:R-:W4:Y:S04]  /*35a10*/  LDL.LU R58, [R1+0x2e9c] ;  /* 0x002e9c00013a7983 */ /* 0x000f280000300800 */
[----:B------:R-:W4:Y:S04]  /*35a20*/  LDL.LU R59, [R1+0x2e98] ;  /* 0x002e9800013b7983 */ /* 0x000f280000300800 */
[----:B------:R-:W4:Y:S04]  /*35a30*/  LDL.LU R35, [R1+0x8a4] ;  /* 0x0008a40001237983 */ /* 0x000f280000300800 */
[----:B0-----:R-:W4:Y:S01]  /*35a40*/  LDL.LU R39, [R1+0x8b0] ;  /* 0x0008b00001277983 */ /* 0x001f220000300800 */
        /* <DEDUP_REMOVED lines=9> */
[----:B-1----:R-:W4:Y:S04]  /*35ae0*/  LDL.LU R10, [R1+0x8c0] ;  /* 0x0008c000010a7983 */ /* 0x002f280000300800 */
[----:B------:R-:W4:Y:S04]  /*35af0*/  LDL.LU R11, [R1+0x8c4] ;  /* 0x0008c400010b7983 */ /* 0x000f280000300800 */
        /* <DEDUP_REMOVED lines=10> */
[----:B------:R-:W4:Y:S01]  /*35ba0*/  LDL.LU R8, [R1+0x8e0] ;  /* 0x0008e00001087983 */ /* 0x000f220000300800 */
[----:B--2---:R-:W-:-:S02]  /*35bb0*/  F2FP.F16.E5M2.UNPACK_B R36, R36.H1 ;  /* 0x00000024ff24723e */ /* 0x004fc400030004ff */
[----:B---3--:R-:W-:Y:S02]  /*35bc0*/  F2FP.F16.E5M2.UNPACK_B R37, R37.H1 ;  /* 0x00000025ff25723e */ /* 0x008fe400030004ff */
[----:B----4-:R-:W-:Y:S02]  /*35bd0*/  F2FP.F16.E5M2.UNPACK_B R34, R34.H1 ;  /* 0x00000022ff22723e */ /* 0x010fe400030004ff */
[----:B------:R-:W-:Y:S01]  /*35be0*/  F2FP.F16.E5M2.UNPACK_B R35, R35.H1 ;  /* 0x00000023ff23723e */ /* 0x000fe200030004ff */
[----:B------:R-:W-:Y:S01]  /*35bf0*/  HMMA.16816.F32 R40, R28, R32, R40 ;  /* 0x000000201c28723c */ /* 0x000fe20000001828 */
[----:B------:R-:W-:Y:S02]  /*35c00*/  F2FP.F16.E5M2.UNPACK_B R28, R2 ;  /* 0x00000002ff1c723e */ /* 0x000fe400020004ff */
[----:B------:R-:W-:Y:S02]  /*35c10*/  F2FP.F16.E5M2.UNPACK_B R29, R3 ;  /* 0x00000003ff1d723e */ /* 0x000fe400020004ff */
[----:B------:R-:W-:-:S02]  /*35c20*/  F2FP.F16.E5M2.UNPACK_B R30, R4 ;  /* 0x00000004ff1e723e */ /* 0x000fc400020004ff */
[----:B------:R-:W-:Y:S02]  /*35c30*/  F2FP.F16.E5M2.UNPACK_B R31, R5 ;  /* 0x00000005ff1f723e */ /* 0x000fe400020004ff */
[----:B------:R-:W-:Y:S02]  /*35c40*/  F2FP.F16.E5M2.UNPACK_B R2, R39.H1 ;  /* 0x00000027ff02723e */ /* 0x000fe400030004ff */
[----:B------:R-:W-:Y:S02]  /*35c50*/  F2FP.F16.E5M2.UNPACK_B R3, R38.H1 ;  /* 0x00000026ff03723e */ /* 0x000fe400030004ff */
[----:B------:R-:W-:Y:S02]  /*35c60*/  F2FP.F16.E5M2.UNPACK_B R4, R10.H1 ;  /* 0x0000000aff04723e */ /* 0x000fe400030004ff */
[----:B------:R-:W-:Y:S01]  /*35c70*/  F2FP.F16.E5M2.UNPACK_B R5, R11.H1 ;  /* 0x0000000bff05723e */ /* 0x000fe200030004ff */
[C---:B------:R-:W-:Y:S08]  /*35c80*/  HMMA.16816.F32 R52, R28.reuse, R36, R52 ;  /* 0x000000241c34723c */ /* 0x040ff00000001834 */
[C---:B------:R-:W-:Y:S08]  /*35c90*/  HMMA.16816.F32 R56, R28.reuse, R34, R56 ;  /* 0x000000221c38723c */ /* 0x040ff00000001838 */
[C---:B------:R-:W-:Y:S08]  /*35ca0*/  HMMA.16816.F32 R20, R28.reuse, R2, R20 ;  /* 0x000000021c14723c */ /* 0x040ff00000001814 */
[----:B------:R-:W-:Y:S01]  /*35cb0*/  HMMA.16816.F32 R16, R28, R4, R16 ;  /* 0x000000041c10723c */ /* 0x000fe20000001810 */
[----:B------:R-:W-:-:S02]  /*35cc0*/  F2FP.F16.E5M2.UNPACK_B R6, R6.H1 ;  /* 0x00000006ff06723e */ /* 0x000fc400030004ff */
[----:B------:R-:W-:Y:S01]  /*35cd0*/  F2FP.F16.E5M2.UNPACK_B R7, R7.H1 ;  /* 0x00000007ff07723e */ /* 0x000fe200030004ff */
[----:B------:R-:W-:Y:S04]  /*35ce0*/  STL.64 [R1+0x2ab0], R42 ;  /* 0x002ab02a01007387 */ /* 0x000fe80000100a00 */
[----:B------:R0:W-:Y:S04]  /*35cf0*/  STL.64 [R1+0x2aa8], R40 ;  /* 0x002aa82801007387 */ /* 0x0001e80000100a00 */
[----:B------:R-:W2:Y:S01]  /*35d00*/  LDL.LU R9, [R1+0x8e4] ;  /* 0x0008e40001097983 */ /* 0x000ea20000300800 */
[----:B------:R-:W-:Y:S03]  /*35d10*/  HMMA.16816.F32 R12, R28, R6, R12 ;  /* 0x000000061c0c723c */ /* 0x000fe6000000180c */
        /* <DEDUP_REMOVED lines=9> */
[----:B------:R-:W-:Y:S04]  /*35db0*/  STL.64 [R1+0x18], R22 ;  /* 0x0000181601007387 */ /* 0x000fe80000100a00 */
[----:B0-----:R-:W3:Y:S04]  /*35dc0*/  LDL.LU R40, [R1+0x70] ;  /* 0x0000700001287983 */ /* 0x001ee80000300800 */
[----:B------:R-:W-:Y:S04]  /*35dd0*/  STL.64 [R1+0x30], R16 ;  /* 0x0000301001007387 */ /* 0x000fe80000100a00 */
[----:B------:R-:W-:Y:S04]  /*35de0*/  STL.64 [R1+0x38], R18 ;  /* 0x0000381201007387 */ /* 0x000fe80000100a00 */
[----:B------:R-:W3:Y:S04]  /*35df0*/  LDL.LU R41, [R1+0x74] ;  /* 0x0000740001297983 */ /* 0x000ee80000300800 */
[----:B------:R-:W3:Y:S04]  /*35e00*/  LDL.LU R42, [R1+0x78] ;  /* 0x00007800012a7983 */ /* 0x000ee80000300800 */
[----:B------:R-:W3:Y:S04]  /*35e10*/  LDL.LU R43, [R1+0x7c] ;  /* 0x00007c00012b7983 */ /* 0x000ee80000300800 */
[----:B------:R-:W4:Y:S04]  /*35e20*/  LDL.LU R10, [R1+0x8f0] ;  /* 0x0008f000010a7983 */ /* 0x000f280000300800 */
[----:B------:R-:W4:Y:S04]  /*35e30*/  LDL.LU R44, [R1+0xb0] ;  /* 0x0000b000012c7983 */ /* 0x000f280000300800 */
[----:B------:R0:W-:Y:S04]  /*35e40*/  STL.64 [R1+0x50], R12 ;  /* 0x0000500c01007387 */ /* 0x0001e80000100a00 */
[----:B------:R1:W-:Y:S04]  /*35e50*/  STL.64 [R1+0x58], R14 ;  /* 0x0000580e01007387 */ /* 0x0003e80000100a00 */
[----:B------:R-:W4:Y:S04]  /*35e60*/  LDL.LU R45, [R1+0xb4] ;  /* 0x0000b400012d7983 */ /* 0x000f280000300800 */
[----:B------:R-:W4:Y:S04]  /*35e70*/  LDL.LU R46, [R1+0xb8] ;  /* 0x0000b800012e7983 */ /* 0x000f280000300800 */
[----:B------:R-:W4:Y:S04]  /*35e80*/  LDL.LU R47, [R1+0xbc] ;  /* 0x0000bc00012f7983 */ /* 0x000f280000300800 */
[----:B------:R-:W4:Y:S04]  /*35e90*/  LDL.LU R11, [R1+0x8f4] ;  /* 0x0008f400010b7983 */ /* 0x000f280000300800 */
[----:B0-----:R-:W4:Y:S04]  /*35ea0*/  LDL.LU R12, [R1+0x900] ;  /* 0x00090000010c7983 */ /* 0x001f280000300800 */
[----:B------:R-:W-:Y:S04]  /*35eb0*/  STL.64 [R1+0x2e60], R6 ;  /* 0x002e600601007387 */ /* 0x000fe80000100a00 */
[----:B------:R3:W-:Y:S04]  /*35ec0*/  STL.64 [R1+0x2e58], R4 ;  /* 0x002e580401007387 */ /* 0x0007e80000100a00 */
[----:B------:R-:W4:Y:S04]  /*35ed0*/  LDL.LU R48, [R1+0xf0] ;  /* 0x0000f00001307983 */ /* 0x000f280000300800 */
[----:B------:R-:W4:Y:S04]  /*35ee0*/  LDL.LU R49, [R1+0xf4] ;  /* 0x0000f40001317983 */ /* 0x000f280000300800 */
[----:B------:R-:W4:Y:S04]  /*35ef0*/  LDL.LU R50, [R1+0xf8] ;  /* 0x0000f80001327983 */ /* 0x000f280000300800 */
[----:B------:R-:W4:Y:S04]  /*35f00*/  LDL.LU R51, [R1+0xfc] ;  /* 0x0000fc0001337983 */ /* 0x000f280000300800 */
[----:B------:R-:W4:Y:S04]  /*35f10*/  LDL.LU R13, [R1+0x904] ;  /* 0x00090400010d7983 */ /* 0x000f280000300800 */
        /* <DEDUP_REMOVED lines=13> */
[----:B------:R-:W-:-:S03]  /*35ff0*/  F2FP.F16.E5M2.UNPACK_B R8, R8.H1 ;  /* 0x00000008ff08723e */ /* 0x000fc600030004ff */
[----:B------:R-:W4:Y:S01]  /*36000*/  LDL.LU R19, [R1+0x934] ;  /* 0x0009340001137983 */ /* 0x000f220000300800 */
[----:B--2---:R-:W-:-:S07]  /*36010*/  F2FP.F16.E5M2.UNPACK_B R9, R9.H1 ;  /* 0x00000009ff09723e */ /* 0x004fce00030004ff */
[----:B---3--:R-:W-:Y:S01]  /*36020*/  HMMA.16816.F32 R4, R28, R8, R40 ;  /* 0x000000081c04723c */ /* 0x008fe20000001828 */
[----:B----4-:R-:W-:Y:S02]  /*36030*/  F2FP.F16.E5M2.UNPACK_B R10, R10.H1 ;  /* 0x0000000aff0a723e */ /* 0x010fe400030004ff */
[----:B------:R-:W-:-:S15]  /*36040*/  F2FP.F16.E5M2.UNPACK_B R11, R11.H1 ;  /* 0x0000000bff0b723e */ /* 0x000fde00030004ff */
[----:B------:R-:W-:Y:S01]  /*36050*/  NOP ;  /* 0x0000000000007918 */ /* 0x000fe20000000000 */
[----:B------:R-:W-:Y:S02]  /*36060*/  IMAD.MOV.U32 R52, RZ, RZ, R4 ;  /* 0x000000ffff347224 */ /* 0x000fe400078e0004 */
[----:B------:R-:W-:Y:S02]  /*36070*/  IMAD.MOV.U32 R53, RZ, RZ, R5 ;  /* 0x000000ffff357224 */ /* 0x000fe400078e0005 */
[----:B------:R-:W-:Y:S02]  /*36080*/  IMAD.MOV.U32 R54, RZ, RZ, R6 ;  /* 0x000000ffff367224 */ /* 0x000fe400078e0006 */
[----:B------:R-:W-:Y:S02]  /*36090*/  IMAD.MOV.U32 R55, RZ, RZ, R7 ;  /* 0x000000ffff377224 */ /* 0x000fe400078e0007 */
[----:B------:R-:W-:Y:S01]  /*360a0*/  HMMA.16816.F32 R4, R28, R10, R44 ;  /* 0x0000000a1c04723c */ /* 0x000fe2000000182c */
[----:B------:R-:W-:Y:S02]  /*360b0*/  F2FP.F16.E5M2.UNPACK_B R12, R12.H1 ;  /* 0x0000000cff0c723e */ /* 0x000fe400030004ff */
[----:B------:R-:W-:Y:S01]  /*360c0*/  F2FP.F16.E5M2.UNPACK_B R13, R13.H1 ;  /* 0x0000000dff0d723e */ /* 0x000fe200030004ff */
[----:B------:R-:W-:Y:S04]  /*360d0*/  STL.64 [R1+0x2ac0], R54 ;  /* 0x002ac03601007387 */ /* 0x000fe80000100a00 */
[----:B------:R-:W-:Y:S11]  /*360e0*/  STL.64 [R1+0x2ab8], R52 ;  /* 0x002ab83401007387 */ /* 0x000ff60000100a00 */
[----:B------:R-:W-:-:S02]  /*360f0*/  IMAD.MOV.U32 R56, RZ, RZ, R4 ;  /* 0x000000ffff387224 */ /* 0x000fc400078e0004 */
[----:B------:R-:W-:Y:S02]  /*36100*/  IMAD.MOV.U32 R57, RZ, RZ, R5 ;  /* 0x000000ffff397224 */ /* 0x000fe400078e0005 */
[----:B------:R-:W-:Y:S02]  /*36110*/  IMAD.MOV.U32 R58, RZ, RZ, R6 ;  /* 0x000000ffff3a7224 */ /* 0x000fe400078e0006 */
[----:B------:R-:W-:Y:S02]  /*36120*/  IMAD.MOV.U32 R59, RZ, RZ, R7 ;  /* 0x000000ffff3b7224 */ /* 0x000fe400078e0007 */
[C---:B------:R-:W-:Y:S01]  /*36130*/  HMMA.16816.F32 R4, R28.reuse, R12, R24 ;  /* 0x0000000c1c04723c */ /* 0x040fe20000001818 */
[----:B------:R-:W-:Y:S02]  /*36140*/  F2FP.F16.E5M2.UNPACK_B R14, R14.H1 ;  /* 0x0000000eff0e723e */ /* 0x000fe400030004ff */
[----:B------:R-:W-:Y:S01]  /*36150*/  F2FP.F16.E5M2.UNPACK_B R15, R15.H1 ;  /* 0x0000000fff0f723e */ /* 0x000fe200030004ff */
[----:B------:R-:W-:Y:S04]  /*36160*/  STL.64 [R1+0x2e40], R10 ;  /* 0x002e400a01007387 */ /* 0x000fe80000100a00 */
[----:B------:R-:W-:Y:S04]  /*36170*/  STL.64 [R1+0x2e38], R8 ;  /* 0x002e380801007387 */ /* 0x000fe80000100a00 */
[----:B------:R-:W-:Y:S04]  /*36180*/  STL.64 [R1+0x2ad0], R58 ;  /* 0x002ad03a01007387 */ /* 0x000fe80000100a00 */
[----:B------:R-:W-:Y:S04]  /*36190*/  STL.64 [R1+0x2ac8], R56 ;  /* 0x002ac83801007387 */ /* 0x000fe80000100a00 */
[----:B------:R-:W-:Y:S04]  /*361a0*/  STL.64 [R1+0xd0], R4 ;  /* 0x0000d00401007387 */ /* 0x000fe80000100a00 */
[----:B------:R0:W-:Y:S02]  /*361b0*/  STL.64 [R1+0xd8], R6 ;  /* 0x0000d80601007387 */ /* 0x0001e40000100a00 */
[----:B0-----:R-:W-:Y:S01]  /*361c0*/  HMMA.16816.F32 R4, R28, R14, R48 ;  /* 0x0000000e1c04723c */ /* 0x001fe20000001830 */
[----:B------:R-:W-:-:S02]  /*361d0*/  F2FP.F16.E5M2.UNPACK_B R16, R16.H1 ;  /* 0x00000010ff10723e */ /* 0x000fc400030004ff */
[----:B------:R-:W-:Y:S01]  /*361e0*/  F2FP.F16.E5M2.UNPACK_B R17, R17.H1 ;  /* 0x00000011ff11723e */ /* 0x000fe200030004ff */
[----:B------:R-:W-:Y:S04]  /*361f0*/  STL.64 [R1+0x2e20], R14 ;  /* 0x002e200e01007387 */ /* 0x000fe80000100a00 */
[----:B------:R-:W-:Y:S11]  /*36200*/  STL.64 [R1+0x2e18], R12 ;  /* 0x002e180c01007387 */ /* 0x000ff60000100a00 */
[----:B------:R-:W-:Y:S04]  /*36210*/  STL.64 [R1+0x7c0], R4 ;  /* 0x0007c00401007387 */ /* 0x000fe80000100a00 */
[----:B------:R0:W-:Y:S04]  /*36220*/  STL.64 [R1+0x7c8], R6 ;  /* 0x0007c80601007387 */ /* 0x0001e80000100a00 */
[----:B------:R-:W2:Y:S01]  /*36230*/  LDL.LU R40, [R1+0x1f0] ;  /* 0x0001f00001287983 */ /* 0x000ea20000300800 */
[----:B0-----:R-:W-:-:S15]  /*36240*/  HMMA.16816.F32 R4, R28, R16, R20 ;  /* 0x000000101c04723c */ /* 0x001fde0000001814 */
[----:B------:R-:W-:-:S04]  /*36250*/  NOP ;  /* 0x0000000000007918 */ /* 0x000fc80000000000 */
[----:B------:R-:W-:Y:S04]  /*36260*/  STL.64 [R1+0x7d0], R4 ;  /* 0x0007d00401007387 */ /* 0x000fe80000100a00 */
[----:B------:R-:W-:Y:S04]  /*36270*/  STL.64 [R1+0x7d8], R6 ;  /* 0x0007d80601007387 */ /* 0x000fe80000100a00 */
[----:B------:R-:W2:Y:S04]  /*36280*/  LDL.LU R41, [R1+0x1f4] ;  /* 0x0001f40001297983 */ /* 0x000ea80000300800 */
[----:B------:R-:W3:Y:S04]  /*36290*/  LDL.LU R42, [R1+0x1f8] ;  /* 0x0001f800012a7983 */ /* 0x000ee80000300800 */
[----:B------:R-:W3:Y:S04]  /*362a0*/  LDL.LU R43, [R1+0x1fc] ;  /* 0x0001fc00012b7983 */ /* 0x000ee80000300800 */
[----:B---3--:R-:W-:Y:S04]  /*362b0*/  STL.64 [R1+0x2e70], R42 ;  /* 0x002e702a01007387 */ /* 0x008fe80000100a00 */
[----:B--2---:R0:W-:Y:S04]  /*362c0*/  STL.64 [R1+0x2e68], R40 ;  /* 0x002e682801007387 */ /* 0x0041e80000100a00 */
[----:B------:R-:W2:Y:S04]  /*362d0*/  LDL.LU R52, [R1+0x7b0] ;  /* 0x0007b00001347983 */ /* 0x000ea80000300800 */
[----:B------:R-:W2:Y:S04]  /*362e0*/  LDL.LU R53, [R1+0x7b4] ;  /* 0x0007b40001357983 */ /* 0x000ea80000300800 */
[----:B------:R-:W2:Y:S04]  /*362f0*/  LDL.LU R54, [R1+0x7b8] ;  /* 0x0007b80001367983 */ /* 0x000ea80000300800 */
[----:B------:R-:W2:Y:S04]  /*36300*/  LDL.LU R55, [R1+0x7bc] ;  /* 0x0007bc0001377983 */ /* 0x000ea80000300800 */
[----:B------:R-:W3:Y:S04]  /*36310*/  LDL.LU R8, [R1+0x200] ;  /* 0x0002000001087983 */ /* 0x000ee80000300800 */
[----:B------:R-:W3:Y:S04]  /*36320*/  LDL.LU R9, [R1+0x204] ;  /* 0x0002040001097983 */ /* 0x000ee80000300800 */
[----:B------:R-:W3:Y:S04]  /*36330*/  LDL.LU R10, [R1+0x208] ;  /* 0x00020800010a7983 */ /* 0x000ee80000300800 */
[----:B------:R-:W3:Y:S04]  /*36340*/  LDL.LU R11, [R1+0x20c] ;  /* 0x00020c00010b7983 */ /* 0x000ee80000300800 */
[----:B------:R-:W4:Y:S04]  /*36350*/  LDL.LU R12, [R1+0x150] ;  /* 0x00015000010c7983 */ /* 0x000f280000300800 */
[----:B------:R-:W4:Y:S04]  /*36360*/  LDL.LU R13, [R1+0x154] ;  /* 0x00015400010d7983 */ /* 0x000f280000300800 */
[----:B------:R-:W4:Y:S04]  /*36370*/  LDL.LU R14, [R1+0x158] ;  /* 0x00015800010e7983 */ /* 0x000f280000300800 */
[----:B------:R-:W4:Y:S04]  /*36380*/  LDL.LU R15, [R1+0x15c] ;  /* 0x00015c00010f7983 */ /* 0x000f280000300800 */
[----:B------:R-:W2:Y:S04]  /*36390*/  LDL.LU R20, [R1+0x940] ;  /* 0x0009400001147983 */ /* 0x000ea80000300800 */
[----:B0-----:R-:W2:Y:S04]  /*363a0*/  LDL.LU R40, [R1+0x130] ;  /* 0x0001300001287983 */ /* 0x001ea80000300800 */
[----:B------:R-:W2:Y:S04]  /*363b0*/  LDL.LU R41, [R1+0x134] ;  /* 0x0001340001297983 */ /* 0x000ea80000300800 */
[----:B------:R-:W2:Y:S04]  /*363c0*/  LDL.LU R42, [R1+0x138] ;  /* 0x00013800012a7983 */ /* 0x000ea80000300800 */
[----:B------:R-:W2:Y:S04]  /*363d0*/  LDL.LU R43, [R1+0x13c] ;  /* 0x00013c00012b7983 */ /* 0x000ea80000300800 */
        /* <DEDUP_REMOVED lines=8> */
[----:B------:R-:W3:Y:S01]  /*36460*/  LDL.LU R25, [R1+0x964] ;  /* 0x0009640001197983 */ /* 0x000ee20000300800 */
[----:B------:R-:W-:-:S02]  /*36470*/  F2FP.F16.E5M2.UNPACK_B R18, R18.H1 ;  /* 0x00000012ff12723e */ /* 0x000fc400030004ff */
[----:B------:R-:W-:Y:S01]  /*36480*/  F2FP.F16.E5M2.UNPACK_B R19, R19.H1 ;  /* 0x00000013ff13723e */ /* 0x000fe200030004ff */
        /* <DEDUP_REMOVED lines=23> */
[----:B------:R0:W-:Y:S04]  /*36600*/  STL.64 [R1+0x7e8], R42 ;  /* 0x0007e82a01007387 */ /* 0x0001e80000100a00 */
[----:B0-----:R-:W2:Y:S04]  /*36610*/  LDL.LU.64 R42, [R1+0x2e70] ;  /* 0x002e7000012a7983 */ /* 0x001ea80000300a00 */
[----:B------:R-:W2:Y:S01]  /*36620*/  LDL.LU.64 R40, [R1+0x2e68] ;  /* 0x002e680001287983 */ /* 0x000ea20000300a00 */
[----:B------:R-:W-:-:S02]  /*36630*/  F2FP.F16.E5M2.UNPACK_B R20, R20.H1 ;  /* 0x00000014ff14723e */ /* 0x000fc400030004ff */
[----:B---3--:R-:W-:-:S07]  /*36640*/  F2FP.F16.E5M2.UNPACK_B R21, R21.H1 ;  /* 0x00000015ff15723e */ /* 0x008fce00030004ff */
[C---:B----4-:R-:W-:Y:S01]  /*36650*/  HMMA.16816.F32 R12, R28.reuse, R20, R12 ;  /* 0x000000141c0c723c */ /* 0x050fe2000000180c */
[----:B------:R-:W-:Y:S02]  /*36660*/  F2FP.F16.E5M2.UNPACK_B R22, R22.H1 ;  /* 0x00000016ff16723e */ /* 0x000fe400030004ff */
[----:B------:R-:W-:Y:S02]  /*36670*/  F2FP.F16.E5M2.UNPACK_B R23, R23.H1 ;  /* 0x00000017ff17723e */ /* 0x000fe400030004ff */
[----:B------:R-:W-:Y:S02]  /*36680*/  F2FP.F16.E5M2.UNPACK_B R24, R24.H1 ;  /* 0x00000018ff18723e */ /* 0x000fe400030004ff */
[----:B------:R-:W-:Y:S01]  /*36690*/  F2FP.F16.E5M2.UNPACK_B R25, R25.H1 ;  /* 0x00000019ff19723e */ /* 0x000fe200030004ff */
[----:B------:R-:W-:Y:S04]  /*366a0*/  STL.64 [R1+0x2e00], R18 ;  /* 0x002e001201007387 */ /* 0x000fe80000100a00 */
[----:B------:R-:W-:Y:S02]  /*366b0*/  STL.64 [R1+0x2df8], R16 ;  /* 0x002df81001007387 */ /* 0x000fe40000100a00 */
[C---:B------:R-:W-:Y:S05]  /*366c0*/  HMMA.16816.F32 R8, R28.reuse, R24, R8 ;  /* 0x000000181c08723c */ /* 0x040fea0000001808 */
        /* <DEDUP_REMOVED lines=15> */
[----:B------:R-:W-:Y:S01]  /*367c0*/  STL.64 [R1+0x2e28], R24 ;  /* 0x002e281801007387 */ /* 0x000fe20000100a00 */
[----:B------:R-:W-:Y:S02]  /*367d0*/  IMAD R6, R6, 0x100, R5 ;  /* 0x0000010006067824 */ /* 0x000fe400078e0205 */
[----:B------:R-:W-:Y:S02]  /*367e0*/  IMAD R4, R0, 0x100, R60 ;  /* 0x0000010000047824 */ /* 0x000fe400078e023c */
[----:B------:R-:W-:-:S02]  /*367f0*/  IMAD R5, R61, 0x100, R7 ;  /* 0x000001003d057824 */ /* 0x000fc400078e0207 */
[----:B------:R-:W-:-:S04]  /*36800*/  IMAD R0, R38, 0x100, R39 ;  /* 0x0000010026007824 */ /* 0x000fc800078e0227 */
[----:B------:R-:W-:Y:S04]  /*36810*/  STL.64 [R1+0x880], R8 ;  /* 0x0008800801007387 */ /* 0x000fe80000100a00 */
[----:B------:R2:W-:Y:S02]  /*36820*/  STL.64 [R1+0x888], R10 ;  /* 0x0008880a01007387 */ /* 0x0005e40000100a00 */
[----:B--2---:R-:W-:Y:S01]  /*36830*/  HMMA.16816.F32 R8, R28, R32, R40 ;  /* 0x000000201c08723c */ /* 0x004fe20000001828 */
[----:B------:R-:W-:Y:S02]  /*36840*/  F2FP.F16.E5M2.UNPACK_B R28, R6 ;  /* 0x00000006ff1c723e */ /* 0x000fe400020004ff */
[----:B------:R-:W-:Y:S02]  /*36850*/  F2FP.F16.E5M2.UNPACK_B R29, R5 ;  /* 0x00000005ff1d723e */ /* 0x000fe400020004ff */
[----:B------:R-:W-:-:S02]  /*36860*/  F2FP.F16.E5M2.UNPACK_B R30, R4 ;  /* 0x00000004ff1e723e */ /* 0x000fc400020004ff */
[----:B------:R-:W-:-:S07]  /*36870*/  F2FP.F16.E5M2.UNPACK_B R31, R0 ;  /* 0x00000000ff1f723e */ /* 0x000fce00020004ff */
[C---:B------:R-:W-:Y:S05]  /*36880*/  HMMA.16816.F32 R4, R28.reuse, R34, R48 ;  /* 0x000000221c04723c */ /* 0x040fea0000001830 */
[----:B------:R-:W-:Y:S04]  /*36890*/  STL.64 [R1+0x7b0], R8 ;  /* 0x0007b00801007387 */ /* 0x000fe80000100a00 */
[----:B------:R0:W-:Y:S02]  /*368a0*/  STL.64 [R1+0x7b8], R10 ;  /* 0x0007b80a01007387 */ /* 0x0001e40000100a00 */
[----:B0-----:R-:W-:Y:S02]  /*368b0*/  HMMA.16816.F32 R8, R28, R36, R44 ;  /* 0x000000241c08723c */ /* 0x001fe4000000182c */
[----:B------:R-:W-:-:S15]  /*368c0*/  STL.64 [R1+0x2e50], R34 ;  /* 0x002e502201007387 */ /* 0x000fde0000100a00 */
[----:B------:R-:W-:Y:S02]  /*368d0*/  NOP ;  /* 0x0000000000007918 */ /* 0x000fe40000000000 */
[----:B------:R0:W-:Y:S04]  /*368e0*/  STL.64 [R1+0x870], R8 ;  /* 0x0008700801007387 */ /* 0x0001e80000100a00 */
[----:B------:R1:W-:Y:S04]  /*368f0*/  STL.64 [R1+0x878], R10 ;  /* 0x0008780a01007387 */ /* 0x0003e80000100a00 */
[----:B------:R-:W-:Y:S04]  /*36900*/  STL.64 [R1+0x2e48], R32 ;  /* 0x002e482001007387 */ /* 0x000fe80000100a00 */
[----:B------:R2:W-:Y:S04]  /*36910*/  STL.64 [R1+0x860], R4 ;  /* 0x0008600401007387 */ /* 0x0005e80000100a00 */
[----:B------:R3:W-:Y:S04]  /*36920*/  STL.64 [R1+0x868], R6 ;  /* 0x0008680601007387 */ /* 0x0007e80000100a00 */
        /* <DEDUP_REMOVED lines=14> */
[----:B-1----:R-:W4:Y:S04]  /*36a10*/  LDL.LU R10, [R1+0x768] ;  /* 0x00076800010a7983 */ /* 0x002f280000300800 */
[----:B------:R-:W4:Y:S04]  /*36a20*/  LDL.LU R11, [R1+0x76c] ;  /* 0x00076c00010b7983 */ /* 0x000f280000300800 */
[----:B--2---:R-:W2:Y:S04]  /*36a30*/  LDL.LU R4, [R1+0x780] ;  /* 0x0007800001047983 */ /* 0x004ea80000300800 */
[----:B------:R-:W2:Y:S04]  /*36a40*/  LDL.LU R5, [R1+0x784] ;  /* 0x0007840001057983 */ /* 0x000ea80000300800 */
[----:B---3--:R-:W2:Y:S04]  /*36a50*/  LDL.LU R6, [R1+0x788] ;  /* 0x0007880001067983 */ /* 0x008ea80000300800 */
        /* <DEDUP_REMOVED lines=33> */
[----:B--2---:R-:W-:-:S15]  /*36c70*/  HMMA.16816.F32 R4, R28, R2, R4 ;  /* 0x000000021c04723c */ /* 0x004fde0000001804 */
[----:B------:R-:W-:-:S04]  /*36c80*/  NOP ;  /* 0x0000000000007918 */ /* 0x000fc80000000000 */
[----:B------:R-:W-:Y:S04]  /*36c90*/  STL.64 [R1+0x850], R4 ;  /* 0x0008500401007387 */ /* 0x000fe80000100a00 */
[----:B------:R0:W-:Y:S04]  /*36ca0*/  STL.64 [R1+0x858], R6 ;  /* 0x0008580601007387 */ /* 0x0001e80000100a00 */
[----:B0-----:R-:W4:Y:S04]  /*36cb0*/  LDL.LU.64 R6, [R1+0x2e60] ;  /* 0x002e600001067983 */ /* 0x001f280000300a00 */
[----:B------:R-:W3:Y:S04]  /*36cc0*/  LDL.LU.64 R4, [R1+0x2e58] ;  /* 0x002e580001047983 */ /* 0x000ee80000300a00 */
[----:B------:R-:W-:Y:S01]  /*36cd0*/  STL [R1+0x2df0], R3 ;  /* 0x002df00301007387 */ /* 0x000fe20000100800 */
[C---:B---3--:R-:W-:Y:S08]  /*36ce0*/  HMMA.16816.F32 R32, R28.reuse, R4, R32 ;  /* 0x000000041c20723c */ /* 0x048ff00000001820 */
        /* <DEDUP_REMOVED lines=11> */
[----:B0-----:R-:W3:Y:S04]  /*36da0*/  LDL.LU R4, [R1+0x6f0] ;  /* 0x0006f00001047983 */ /* 0x001ee80000300800 */
[----:B------:R-:W3:Y:S04]  /*36db0*/  LDL.LU R5, [R1+0x6f4] ;  /* 0x0006f40001057983 */ /* 0x000ee80000300800 */
[----:B------:R-:W3:Y:S04]  /*36dc0*/  LDL.LU R6, [R1+0x6f8] ;  /* 0x0006f80001067983 */ /* 0x000ee80000300800 */
[----:B------:R-:W3:Y:S01]  /*36dd0*/  LDL.LU R7, [R1+0x6fc] ;  /* 0x0006fc0001077983 */ /* 0x000ee20000300800 */
        /* <DEDUP_REMOVED lines=24> */
[----:B0-----:R-:W3:Y:S04]  /*36f60*/  LDL.LU.64 R18, [R1+0x2e00] ;  /* 0x002e000001127983 */ /* 0x001ee80000300a00 */
[----:B------:R-:W2:Y:S04]  /*36f70*/  LDL.LU.64 R16, [R1+0x2df8] ;  /* 0x002df80001107983 */ /* 0x000ea80000300a00 */
[----:B------:R-:W-:Y:S04]  /*36f80*/  STL.64 [R1+0x2d88], R14 ;  /* 0x002d880e01007387 */ /* 0x000fe80000100a00 */
[----:B------:R0:W-:Y:S04]  /*36f90*/  STL.64 [R1+0x2d80], R12 ;  /* 0x002d800c01007387 */ /* 0x0001e80000100a00 */
[----:B0-----:R-:W2:Y:S04]  /*36fa0*/  LDL.LU R12, [R1+0x710] ;  /* 0x00071000010c7983 */ /* 0x001ea80000300800 */
[----:B------:R-:W2:Y:S04]  /*36fb0*/  LDL.LU R13, [R1+0x714] ;  /* 0x00071400010d7983 */ /* 0x000ea80000300800 */
[----:B------:R-:W2:Y:S04]  /*36fc0*/  LDL.LU R14, [R1+0x718] ;  /* 0x00071800010e7983 */ /* 0x000ea80000300800 */
[----:B------:R-:W2:Y:S01]  /*36fd0*/  LDL.LU R15, [R1+0x71c] ;  /* 0x00071c00010f7983 */ /* 0x000ea20000300800 */
[----:B------:R-:W-:Y:S01]  /*36fe0*/  IMAD R0, R0, 0x100, R47 ;  /* 0x0000010000007824 */ /* 0x000fe200078e022f */
[C---:B---3--:R-:W-:Y:S08]  /*36ff0*/  HMMA.16816.F32 R8, R28.reuse, R18, R8 ;  /* 0x000000121c08723c */ /* 0x048ff00000001808 */
[----:B--2---:R-:W-:Y:S01]  /*37000*/  HMMA.16816.F32 R12, R28, R16, R12 ;  /* 0x000000101c0c723c */ /* 0x004fe2000000180c */
[----:B------:R-:W-:-:S15]  /*37010*/  STL.64 [R1+0x2d78], R18 ;  /* 0x002d781201007387 */ /* 0x000fde0000100a00 */
[----:B------:R-:W-:-:S03]  /*37020*/  NOP ;  /* 0x0000000000007918 */ /* 0x000fc60000000000 */
[----:B------:R-:W-:Y:S04]  /*37030*/  STL.64 [R1+0x750], R12 ;  /* 0x0007500c01007387 */ /* 0x000fe80000100a00 */
[----:B------:R-:W-:Y:S04]  /*37040*/  STL.64 [R1+0x758], R14 ;  /* 0x0007580e01007387 */ /* 0x000fe80000100a00 */
[----:B------:R-:W-:Y:S04]  /*37050*/  STL.64 [R1+0x2d70], R16 ;  /* 0x002d701001007387 */ /* 0x000fe80000100a00 */
[----:B------:R-:W-:Y:S04]  /*37060*/  STL.64 [R1+0x740], R8 ;  /* 0x0007400801007387 */ /* 0x000fe80000100a00 */
[----:B------:R0:W-:Y:S02]  /*37070*/  STL.64 [R1+0x748], R10 ;  /* 0x0007480a01007387 */ /* 0x0001e40000100a00 */
[C---:B0-----:R-:W-:Y:S08]  /*37080*/  HMMA.16816.F32 R8, R28.reuse, R20, R4 ;  /* 0x000000141c08723c */ /* 0x041ff00000001804 */
[C---:B------:R-:W-:Y:S01]  /*37090*/  HMMA.16816.F32 R4, R28.reuse, R22, R56 ;  /* 0x000000161c04723c */ /* 0x040fe20000001838 */
[----:B------:R-:W-:Y:S10]  /*370a0*/  STL.64 [R1+0x2d98], R22 ;  /* 0x002d981601007387 */ /* 0x000ff40000100a00 */
[----:B------:R-:W-:Y:S04]  /*370b0*/  STL.64 [R1+0x730], R8 ;  /* 0x0007300801007387 */ /* 0x000fe80000100a00 */
[----:B------:R4:W-:Y:S02]  /*370c0*/  STL.64 [R1+0x738], R10 ;  /* 0x0007380a01007387 */ /* 0x0009e40000100a00 */
[C---:B----4-:R-:W-:Y:S02]  /*370d0*/  HMMA.16816.F32 R8, R28.reuse, R24, R52 ;  /* 0x000000181c08723c */ /* 0x050fe40000001834 */
[----:B------:R-:W-:Y:S04]  /*370e0*/  STL.64 [R1+0x2d90], R20 ;  /* 0x002d901401007387 */ /* 0x000fe80000100a00 */
[----:B------:R-:W-:Y:S04]  /*370f0*/  STL.64 [R1+0x720], R4 ;  /* 0x0007200401007387 */ /* 0x000fe80000100a00 */
[----:B------:R0:W-:Y:S04]  /*37100*/  STL.64 [R1+0x728], R6 ;  /* 0x0007280601007387 */ /* 0x0001e80000100a00 */
[----:B------:R-:W-:Y:S01]  /*37110*/  STL.64 [R1+0x2db8], R26 ;  /* 0x002db81a01007387 */ /* 0x000fe20000100a00 */
[C---:B0-----:R-:W-:Y:S04]  /*37120*/  HMMA.16816.F32 R4, R28.reuse, R26, R40 ;  /* 0x0000001a1c04723c */ /* 0x041fe80000001828 */
[----:B------:R-:W-:Y:S04]  /*37130*/  STL.64 [R1+0x710], R8 ;  /* 0x0007100801007387 */ /* 0x000fe80000100a00 */
[----:B------:R0:W-:Y:S02]  /*37140*/  STL.64 [R1+0x718], R10 ;  /* 0x0007180a01007387 */ /* 0x0001e40000100a00 */
[----:B0-----:R-:W-:Y:S02]  /*37150*/  HMMA.16816.F32 R8, R28, R32, R48 ;  /* 0x000000201c08723c */ /* 0x001fe40000001830 */
[----:B------:R-:W-:Y:S07]  /*37160*/  STL.64 [R1+0x2db0], R24 ;  /* 0x002db01801007387 */ /* 0x000fee0000100a00 */
[----:B------:R0:W-:Y:S04]  /*37170*/  STL.64 [R1+0x700], R4 ;  /* 0x0007000401007387 */ /* 0x0001e80000100a00 */
[----:B------:R1:W-:Y:S04]  /*37180*/  STL.64 [R1+0x708], R6 ;  /* 0x0007080601007387 */ /* 0x0003e80000100a00 */
[----:B------:R-:W-:Y:S04]  /*37190*/  STL [R1+0x2d68], R33 ;  /* 0x002d682101007387 */ /* 0x000fe80000100800 */
[----:B------:R-:W-:Y:S01]  /*371a0*/  STL.64 [R1+0x2de8], R34 ;  /* 0x002de82201007387 */ /* 0x000fe20000100a00 */
[----:B0-----:R-:W-:-:S03]  /*371b0*/  IMAD R4, R46, 0x100, R45 ;  /* 0x000001002e047824 */ /* 0x001fc600078e022d */
[----:B------:R-:W-:Y:S04]  /*371c0*/  STL.64 [R1+0x6c0], R8 ;  /* 0x0006c00801007387 */ /* 0x000fe80000100a00 */
[----:B------:R-:W-:Y:S04]  /*371d0*/  STL.64 [R1+0x6c8], R10 ;  /* 0x0006c80a01007387 */ /* 0x000fe80000100a00 */
[----:B------:R-:W-:Y:S04]  /*371e0*/  STL [R1+0x2de0], R32 ;  /* 0x002de02001007387 */ /* 0x000fe80000100800 */
[----:B------:R-:W2:Y:S04]  /*371f0*/  LDL.LU R44, [R1+0x5e0] ;  /* 0x0005e000012c7983 */ /* 0x000ea80000300800 */
[----:B------:R-:W2:Y:S04]  /*37200*/  LDL.LU R45, [R1+0x5e4] ;  /* 0x0005e400012d7983 */ /* 0x000ea80000300800 */
[----:B------:R-:W3:Y:S04]  /*37210*/  LDL.LU R46, [R1+0x5e8] ;  /* 0x0005e800012e7983 */ /* 0x000ee80000300800 */
[----:B------:R-:W3:Y:S01]  /*37220*/  LDL.LU R47, [R1+0x5ec] ;  /* 0x0005ec00012f7983 */ /* 0x000ee20000300800 */
[----:B------:R-:W-:-:S03]  /*37230*/  F2FP.F16.E5M2.UNPACK_B R28, R4 ;  /* 0x00000004ff1c723e */ /* 0x000fc600020004ff */
        /* <DEDUP_REMOVED lines=15> */
[----:B------:R-:W2:Y:S04]  /*37330*/  LDL.LU R5, [R1+0x694] ;  /* 0x0006940001057983 */ /* 0x000ea80000300800 */
[----:B-1----:R-:W2:Y:S04]  /*37340*/  LDL.LU R6, [R1+0x698] ;  /* 0x0006980001067983 */ /* 0x002ea80000300800 */
[----:B------:R-:W2:Y:S04]  /*37350*/  LDL.LU R7, [R1+0x69c] ;  /* 0x00069c0001077983 */ /* 0x000ea80000300800 */
[----:B0-----:R-:W2:Y:S04]  /*37360*/  LDL.LU R44, [R1+0x6a0] ;  /* 0x0006a000012c7983 */ /* 0x001ea80000300800 */
[----:B------:R-:W2:Y:S04]  /*37370*/  LDL.LU R45, [R1+0x6a4] ;  /* 0x0006a400012d7983 */ /* 0x000ea80000300800 */
[----:B------:R-:W2:Y:S04]  /*37380*/  LDL.LU R46, [R1+0x6a8] ;  /* 0x0006a800012e7983 */ /* 0x000ea80000300800 */
[----:B------:R-:W2:Y:S04]  /*37390*/  LDL.LU R47, [R1+0x6ac] ;  /* 0x0006ac00012f7983 */ /* 0x000ea80000300800 */
[----:B------:R-:W2:Y:S04]  /*373a0*/  LDL.LU R32, [R1+0x6b0] ;  /* 0x0006b00001207983 */ /* 0x000ea80000300800 */
[----:B------:R-:W2:Y:S04]  /*373b0*/  LDL.LU R33, [R1+0x6b4] ;  /* 0x0006b40001217983 */ /* 0x000ea80000300800 */
[----:B------:R-:W2:Y:S04]  /*373c0*/  LDL.LU R34, [R1+0x6b8] ;  /* 0x0006b80001227983 */ /* 0x000ea80000300800 */
[----:B------:R-:W2:Y:S01]  /*373d0*/  LDL.LU R35, [R1+0x6bc] ;  /* 0x0006bc0001237983 */ /* 0x000ea20000300800 */
[----:B------:R-:W-:-:S02]  /*373e0*/  IMAD R3, R60, 0x100, R61 ;  /* 0x000001003c037824 */ /* 0x000fc400078e023d */
[----:B------:R-:W-:Y:S01]  /*373f0*/  IMAD R61, R38, 0x100, R39 ;  /* 0x00000100263d7824 */ /* 0x000fe200078e0227 */
[----:B------:R-:W3:Y:S04]  /*37400*/  LDL.LU R8, [R1+0x670] ;  /* 0x0006700001087983 */ /* 0x000ee80000300800 */
[----:B------:R-:W3:Y:S04]  /*37410*/  LDL.LU R9, [R1+0x674] ;  /* 0x0006740001097983 */ /* 0x000ee80000300800 */
[----:B------:R-:W3:Y:S01]  /*37420*/  LDL.LU R10, [R1+0x678] ;  /* 0x00067800010a7983 */ /* 0x000ee20000300800 */
[----:B------:R-:W-:-:S03]  /*37430*/  F2FP.F16.E5M2.UNPACK_B R29, R0 ;  /* 0x00000000ff1d723e */ /* 0x000fc600020004ff */
[----:B------:R-:W3:Y:S01]  /*37440*/  LDL.LU R11, [R1+0x67c] ;  /* 0x00067c00010b7983 */ /* 0x000ee20000300800 */
[----:B------:R-:W-:Y:S02]  /*37450*/  F2FP.F16.E5M2.UNPACK_B R30, R3 ;  /* 0x00000003ff1e723e */ /* 0x000fe400020004ff */
[----:B------:R-:W-:Y:S01]  /*37460*/  F2FP.F16.E5M2.UNPACK_B R31, R61 ;  /* 0x0000003dff1f723e */ /* 0x000fe200020004ff */
        /* <DEDUP_REMOVED lines=29> */
[----:B0-----:R-:W2:Y:S04]  /*37640*/  LDL.LU.64 R34, [R1+0x2de8] ;  /* 0x002de80001227983 */ /* 0x001ea80000300a00 */
[----:B------:R-:W4:Y:S01]  /*37650*/  LDL.LU R32, [R1+0x2de0] ;  /* 0x002de00001207983 */ /* 0x000f220000300800 */
[C---:B---3--:R-:W-:Y:S08]  /*37660*/  HMMA.16816.F32 R4, R28.reuse, R2, R4 ;  /* 0x000000021c04723c */ /* 0x048ff00000001804 */
[----:B--2---:R-:W-:-:S15]  /*37670*/  HMMA.16816.F32 R44, R28, R34, R44 ;  /* 0x000000221c2c723c */ /* 0x004fde000000182c */
[----:B------:R-:W-:-:S04]  /*37680*/  NOP ;  /* 0x0000000000007918 */ /* 0x000fc80000000000 */
[----:B------:R-:W-:Y:S04]  /*37690*/  STL.64 [R1+0x6e0], R44 ;  /* 0x0006e02c01007387 */ /* 0x000fe80000100a00 */
[----:B------:R0:W-:Y:S04]  /*376a0*/  STL.64 [R1+0x6e8], R46 ;  /* 0x0006e82e01007387 */ /* 0x0001e80000100a00 */
[----:B0-----:R-:W2:Y:S04]  /*376b0*/  LDL.LU.64 R46, [R1+0x2dd8] ;  /* 0x002dd800012e7983 */ /* 0x001ea80000300a00 */
[----:B------:R-:W2:Y:S04]  /*376c0*/  LDL.LU.64 R44, [R1+0x2dd0] ;  /* 0x002dd000012c7983 */ /* 0x000ea80000300a00 */
[----:B------:R-:W-:Y:S04]  /*376d0*/  STL.64 [R1+0x6d0], R4 ;  /* 0x0006d00401007387 */ /* 0x000fe80000100a00 */
[----:B------:R0:W-:Y:S04]  /*376e0*/  STL.64 [R1+0x6d8], R6 ;  /* 0x0006d80601007387 */ /* 0x0001e80000100a00 */
[----:B0-----:R-:W3:Y:S04]  /*376f0*/  LDL.LU.64 R6, [R1+0x2dc8] ;  /* 0x002dc80001067983 */ /* 0x001ee80000300a00 */
[----:B------:R-:W4:Y:S02]  /*37700*/  LDL.LU.64 R4, [R1+0x2dc0] ;  /* 0x002dc00001047983 */ /* 0x000f240000300a00 */
[C---:B----4-:R-:W-:Y:S08]  /*37710*/  HMMA.16816.F32 R24, R28.reuse, R4, R24 ;  /* 0x000000041c18723c */ /* 0x050ff00000001818 */
[C---:B---3--:R-:W-:Y:S11]  /*37720*/  HMMA.16816.F32 R8, R28.reuse, R6, R8 ;  /* 0x000000061c08723c */ /* 0x048ff60000001808 */
[----:B------:R-:W-:Y:S04]  /*37730*/  STL.64 [R1+0x830], R24 ;  /* 0x0008301801007387 */ /* 0x000fe80000100a00 */
[----:B------:R0:W-:Y:S04]  /*37740*/  STL.64 [R1+0x838], R26 ;  /* 0x0008381a01007387 */ /* 0x0001e80000100a00 */
[----:B0-----:R-:W3:Y:S04]  /*37750*/  LDL.LU.64 R26, [R1+0x2db8] ;  /* 0x002db800011a7983 */ /* 0x001ee80000300a00 */
[----:B------:R-:W2:Y:S04]  /*37760*/  LDL.LU.64 R24, [R1+0x2db0] ;  /* 0x002db00001187983 */ /* 0x000ea80000300a00 */
        /* <DEDUP_REMOVED lines=31> */
[----:B------:R-:W2:Y:S01]  /*37960*/  LDL.LU.64 R16, [R1+0x2d70] ;  /* 0x002d700001107983 */ /* 0x000ea20000300a00 */
[----:B---3--:R-:W-:Y:S03]  /*37970*/  HMMA.16816.F32 R8, R28, R14, R8 ;  /* 0x0000000e1c08723c */ /* 0x008fe60000001808 */
[----:B------:R-:W-:Y:S04]  /*37980*/  STL.64 [R1+0x2cf0], R14 ;  /* 0x002cf00e01007387 */ /* 0x000fe80000100a00 */
[----:B------:R-:W-:-:S12]  /*37990*/  STL.64 [R1+0x2ce8], R12 ;  /* 0x002ce80c01007387 */ /* 0x000fd80000100a00 */
[----:B------:R-:W-:Y:S04]  /*379a0*/  STL.64 [R1+0x670], R8 ;  /* 0x0006700801007387 */ /* 0x000fe80000100a00 */
[----:B------:R2:W-:Y:S02]  /*379b0*/  STL.64 [R1+0x678], R10 ;  /* 0x0006780a01007387 */ /* 0x0005e40000100a00 */
[C---:B--2---:R-:W-:Y:S08]  /*379c0*/  HMMA.16816.F32 R8, R28.reuse, R16, R4 ;  /* 0x000000101c08723c */ /* 0x044ff00000001804 */
[C---:B------:R-:W-:Y:S01]  /*379d0*/  HMMA.16816.F32 R4, R28.reuse, R18, R56 ;  /* 0x000000121c04723c */ /* 0x040fe20000001838 */
[----:B------:R-:W-:Y:S10]  /*379e0*/  STL.64 [R1+0x2d00], R18 ;  /* 0x002d001201007387 */ /* 0x000ff40000100a00 */
[----:B------:R-:W-:Y:S04]  /*379f0*/  STL.64 [R1+0x660], R8 ;  /* 0x0006600801007387 */ /* 0x000fe80000100a00 */
[----:B------:R4:W-:Y:S04]  /*37a00*/  STL.64 [R1+0x668], R10 ;  /* 0x0006680a01007387 */ /* 0x0009e80000100a00 */
[----:B------:R-:W-:Y:S04]  /*37a10*/  STL.64 [R1+0x2cf8], R16 ;  /* 0x002cf81001007387 */ /* 0x000fe80000100a00 */
[----:B------:R-:W-:Y:S04]  /*37a20*/  STL.64 [R1+0x650], R4 ;  /* 0x0006500401007387 */ /* 0x000fe80000100a00 */
[----:B------:R0:W-:Y:S01]  /*37a30*/  STL.64 [R1+0x658], R6 ;  /* 0x0006580601007387 */ /* 0x0001e20000100a00 */
[C---:B----4-:R-:W-:Y:S08]  /*37a40*/  HMMA.16816.F32 R8, R28.reuse, R20, R52 ;  /* 0x000000141c08723c */ /* 0x050ff00000001834 */
[C---:B0-----:R-:W-:Y:S01]  /*37a50*/  HMMA.16816.F32 R4, R28.reuse, R22, R40 ;  /* 0x000000161c04723c */ /* 0x041fe20000001828 */
[----:B------:R-:W-:Y:S10]  /*37a60*/  STL.64 [R1+0x2d20], R22 ;  /* 0x002d201601007387 */ /* 0x000ff40000100a00 */
[----:B------:R-:W-:Y:S04]  /*37a70*/  STL.64 [R1+0x640], R8 ;  /* 0x0006400801007387 */ /* 0x000fe80000100a00 */
[----:B------:R0:W-:Y:S04]  /*37a80*/  STL.64 [R1+0x648], R10 ;  /* 0x0006480a01007387 */ /* 0x0001e80000100a00 */
[----:B------:R-:W-:Y:S04]  /*37a90*/  STL.64 [R1+0x2d18], R20 ;  /* 0x002d181401007387 */ /* 0x000fe80000100a00 */
[----:B------:R-:W-:Y:S04]  /*37aa0*/  STL.64 [R1+0x630], R4 ;  /* 0x0006300401007387 */ /* 0x000fe80000100a00 */
[----:B------:R1:W-:Y:S01]  /*37ab0*/  STL.64 [R1+0x638], R6 ;  /* 0x0006380601007387 */ /* 0x0003e20000100a00 */
[C---:B0-----:R-:W-:Y:S08]  /*37ac0*/  HMMA.16816.F32 R8, R28.reuse, R24, R44 ;  /* 0x000000181c08723c */ /* 0x041ff0000000182c */
[----:B-1----:R-:W-:Y:S01]  /*37ad0*/  HMMA.16816.F32 R4, R28, R26, R48 ;  /* 0x0000001a1c04723c */ /* 0x002fe20000001830 */
[----:B------:R-:W-:Y:S10]  /*37ae0*/  STL.64 [R1+0x2d40], R26 ;  /* 0x002d401a01007387 */ /* 0x000ff40000100a00 */
[----:B------:R-:W-:Y:S04]  /*37af0*/  STL.64 [R1+0x620], R8 ;  /* 0x0006200801007387 */ /* 0x000fe80000100a00 */
[----:B------:R-:W-:Y:S04]  /*37b00*/  STL.64 [R1+0x628], R10 ;  /* 0x0006280a01007387 */ /* 0x000fe80000100a00 */
[----:B------:R-:W-:Y:S04]  /*37b10*/  STL.64 [R1+0x2d38], R24 ;  /* 0x002d381801007387 */ /* 0x000fe80000100a00 */
[----:B------:R0:W-:Y:S04]  /*37b20*/  STL.64 [R1+0x610], R4 ;  /* 0x0006100401007387 */ /* 0x0001e80000100a00 */
[----:B------:R1:W-:Y:S04]  /*37b30*/  STL.64 [R1+0x618], R6 ;  /* 0x0006180601007387 */ /* 0x0003e80000100a00 */
[----:B------:R-:W2:Y:S04]  /*37b40*/  LDL.LU R44, [R1+0x510] ;  /* 0x00051000012c7983 */ /* 0x000ea80000300800 */
[----:B------:R-:W2:Y:S04]  /*37b50*/  LDL.LU R45, [R1+0x514] ;  /* 0x00051400012d7983 */ /* 0x000ea80000300800 */
[----:B------:R-:W3:Y:S04]  /*37b60*/  LDL.LU R46, [R1+0x518] ;  /* 0x00051800012e7983 */ /* 0x000ee80000300800 */
[----:B------:R-:W3:Y:S04]  /*37b70*/  LDL.LU R47, [R1+0x51c] ;  /* 0x00051c00012f7983 */ /* 0x000ee80000300800 */
[----:B---3--:R-:W-:Y:S04]  /*37b80*/  STL.64 [R1+0x2d50], R46 ;  /* 0x002d502e01007387 */ /* 0x008fe80000100a00 */
[----:B--2---:R-:W-:Y:S04]  /*37b90*/  STL.64 [R1+0x2d48], R44 ;  /* 0x002d482c01007387 */ /* 0x004fe80000100a00 */
[----:B------:R-:W2:Y:S04]  /*37ba0*/  LDL.LU R52, [R1+0x530] ;  /* 0x0005300001347983 */ /* 0x000ea80000300800 */
[----:B------:R-:W2:Y:S04]  /*37bb0*/  LDL.LU R53, [R1+0x534] ;  /* 0x0005340001357983 */ /* 0x000ea80000300800 */
[----:B------:R-:W3:Y:S04]  /*37bc0*/  LDL.LU R54, [R1+0x538] ;  /* 0x0005380001367983 */ /* 0x000ee80000300800 */
[----:B------:R-:W3:Y:S01]  /*37bd0*/  LDL.LU R55, [R1+0x53c] ;  /* 0x00053c0001377983 */ /* 0x000ee20000300800 */
[----:B------:R-:W-:-:S02]  /*37be0*/  IMAD R39, R38, 0x100, R39 ;  /* 0x0000010026277824 */ /* 0x000fc400078e0227 */
[----:B------:R-:W-:Y:S01]  /*37bf0*/  IMAD R60, R0, 0x100, R60 ;  /* 0x00000100003c7824 */ /* 0x000fe200078e023c */
[----:B---3--:R-:W-:Y:S04]  /*37c00*/  STL.64 [R1+0x2d60], R54 ;  /* 0x002d603601007387 */ /* 0x008fe80000100a00 */
[----:B--2---:R2:W-:Y:S04]  /*37c10*/  STL.64 [R1+0x2d58], R52 ;  /* 0x002d583401007387 */ /* 0x0045e80000100a00 */
        /* <DEDUP_REMOVED lines=8> */
[----:B0-----:R-:W3:Y:S04]  /*37ca0*/  LDL.LU R4, [R1+0x5a0] ;  /* 0x0005a00001047983 */ /* 0x001ee80000300800 */
[----:B------:R-:W3:Y:S04]  /*37cb0*/  LDL.LU R5, [R1+0x5a4] ;  /* 0x0005a40001057983 */ /* 0x000ee80000300800 */
[----:B-1----:R-:W3:Y:S04]  /*37cc0*/  LDL.LU R6, [R1+0x5a8] ;  /* 0x0005a80001067983 */ /* 0x002ee80000300800 */
[----:B------:R-:W3:Y:S04]  /*37cd0*/  LDL.LU R7, [R1+0x5ac] ;  /* 0x0005ac0001077983 */ /* 0x000ee80000300800 */
[----:B------:R-:W3:Y:S04]  /*37ce0*/  LDL.LU R33, [R1+0x1034] ;  /* 0x0010340001217983 */ /* 0x000ee80000300800 */
[----:B------:R-:W3:Y:S04]  /*37cf0*/  LDL.LU R38, [R1+0x1030] ;  /* 0x0010300001267983 */ /* 0x000ee80000300800 */
[----:B------:R-:W4:Y:S04]  /*37d00*/  LDL.LU R61, [R1+0x103c] ;  /* 0x00103c00013d7983 */ /* 0x000f280000300800 */
[----:B------:R-:W4:Y:S04]  /*37d10*/  LDL.LU R0, [R1+0x1038] ;  /* 0x0010380001007983 */ /* 0x000f280000300800 */
        /* <DEDUP_REMOVED lines=32> */
[----:B---3--:R-:W-:-:S03]  /*37f20*/  IMAD R38, R38, 0x100, R33 ;  /* 0x0000010026267824 */ /* 0x008fc600078e0221 */
[----:B------:R-:W2:Y:S01]  /*37f30*/  LDL.LU R33, [R1+0x2d68] ;  /* 0x002d680001217983 */ /* 0x000ea20000300800 */
[----:B----4-:R-:W-:Y:S01]  /*37f40*/  IMAD R0, R0, 0x100, R61 ;  /* 0x0000010000007824 */ /* 0x010fe200078e023d */
[----:B--2---:R-:W-:Y:S02]  /*37f50*/  HMMA.16816.F32 R28, R28, R32, R52 ;  /* 0x000000201c1c723c */ /* 0x004fe40000001834 */
[----:B------:R-:W2:Y:S04]  /*37f60*/  LDL.LU.64 R54, [R1+0x2d60] ;  /* 0x002d600001367983 */ /* 0x000ea80000300a00 */
[----:B------:R-:W2:Y:S04]  /*37f70*/  LDL.LU.64 R52, [R1+0x2d58] ;  /* 0x002d580001347983 */ /* 0x000ea80000300a00 */
[----:B------:R-:W-:Y:S04]  /*37f80*/  STL [R1+0x2cc0], R32 ;  /* 0x002cc02001007387 */ /* 0x000fe80000100800 */
[----:B------:R-:W-:Y:S05]  /*37f90*/  STL [R1+0x2cbc], R33 ;  /* 0x002cbc2101007387 */ /* 0x000fea0000100800 */
[----:B------:R0:W-:Y:S04]  /*37fa0*/  STL.64 [R1+0x5d0], R28 ;  /* 0x0005d01c01007387 */ /* 0x0001e80000100a00 */
[----:B------:R1:W-:Y:S01]  /*37fb0*/  STL.64 [R1+0x5d8], R30 ;  /* 0x0005d81e01007387 */ /* 0x0003e20000100a00 */
[----:B0-----:R-:W-:-:S02]  /*37fc0*/  F2FP.F16.E5M2.UNPACK_B R28, R60 ;  /* 0x0000003cff1c723e */ /* 0x001fc400020004ff */
[----:B------:R-:W-:Y:S02]  /*37fd0*/  F2FP.F16.E5M2.UNPACK_B R29, R39 ;  /* 0x00000027ff1d723e */ /* 0x000fe400020004ff */
[----:B-1----:R-:W-:Y:S02]  /*37fe0*/  F2FP.F16.E5M2.UNPACK_B R30, R38 ;  /* 0x00000026ff1e723e */ /* 0x002fe400020004ff */
[----:B------:R-:W-:-:S07]  /*37ff0*/  F2FP.F16.E5M2.UNPACK_B R31, R0 ;  /* 0x00000000ff1f723e */ /* 0x000fce00020004ff */
[C---:B------:R-:W-:Y:S08]  /*38000*/  HMMA.16816.F32 R44, R28.reuse, R36, R44 ;  /* 0x000000241c2c723c */ /* 0x040ff0000000182c */
[C---:B------:R-:W-:Y:S08]  /*38010*/  HMMA.16816.F32 R24, R28.reuse, R34, R24 ;  /* 0x000000221c18723c */ /* 0x040ff00000001818 */
[C---:B------:R-:W-:Y:S03]  /*38020*/  HMMA.16816.F32 R4, R28.reuse, R2, R4 ;  /* 0x000000021c04723c */ /* 0x040fe60000001804 */
[----:B------:R-:W-:Y:S04]  /*38030*/  STL.64 [R1+0x600], R44 ;  /* 0x0006002c01007387 */ /* 0x000fe80000100a00 */
[----:B------:R0:W-:Y:S04]  /*38040*/  STL.64 [R1+0x608], R46 ;  /* 0x0006082e01007387 */ /* 0x0001e80000100a00 */
[----:B0-----:R-:W3:Y:S04]  /*38050*/  LDL.LU.64 R46, [R1+0x2d50] ;  /* 0x002d5000012e7983 */ /* 0x001ee80000300a00 */
[----:B------:R-:W3:Y:S04]  /*38060*/  LDL.LU.64 R44, [R1+0x2d48] ;  /* 0x002d4800012c7983 */ /* 0x000ee80000300a00 */
[----:B------:R-:W-:Y:S04]  /*38070*/  STL [R1+0x2cc4], R37 ;  /* 0x002cc42501007387 */ /* 0x000fe80000100800 */
        /* <DEDUP_REMOVED lines=13> */
[----:B------:R-:W3:Y:S04]  /*38150*/  LDL.LU.64 R20, [R1+0x2d18] ;  /* 0x002d180001147983 */ /* 0x000ee80000300a00 */
        /* <DEDUP_REMOVED lines=18> */
[----:B0-----:R-:W2:Y:S04]  /*38280*/  LDL.LU.64 R14, [R1+0x2cf0] ;  /* 0x002cf000010e7983 */ /* 0x001ea80000300a00 */
[----:B------:R-:W3:Y:S04]  /*38290*/  LDL.LU.64 R12, [R1+0x2ce8] ;  /* 0x002ce800010c7983 */ /* 0x000ee80000300a00 */
[----:B------:R-:W-:Y:S04]  /*382a0*/  STL.64 [R1+0x2cb0], R10 ;  /* 0x002cb00a01007387 */ /* 0x000fe80000100a00 */
[----:B------:R3:W-:Y:S02]  /*382b0*/  STL.64 [R1+0x2ca8], R8 ;  /* 0x002ca80801007387 */ /* 0x0007e40000100a00 */
[C---:B---3--:R-:W-:Y:S08]  /*382c0*/  HMMA.16816.F32 R8, R28.reuse, R12, R4 ;  /* 0x0000000c1c08723c */ /* 0x048ff00000001804 */
[C---:B--2---:R-:W-:Y:S01]  /*382d0*/  HMMA.16816.F32 R4, R28.reuse, R14, R56 ;  /* 0x0000000e1c04723c */ /* 0x044fe20000001838 */
[----:B------:R-:W-:Y:S10]  /*382e0*/  STL.64 [R1+0x2cd0], R14 ;  /* 0x002cd00e01007387 */ /* 0x000ff40000100a00 */
        /* <DEDUP_REMOVED lines=15> */
[----:B------:R-:W2:Y:S10]  /*383e0*/  LDL.LU R48, [R1+0x450] ;  /* 0x0004500001307983 */ /* 0x000eb40000300800 */
[----:B------:R0:W-:Y:S04]  /*383f0*/  STL.64 [R1+0x550], R8 ;  /* 0x0005500801007387 */ /* 0x0001e80000100a00 */
[----:B------:R1:W-:Y:S04]  /*38400*/  STL.64 [R1+0x558], R10 ;  /* 0x0005580a01007387 */ /* 0x0003e80000100a00 */
[----:B------:R3:W-:Y:S04]  /*38410*/  STL.64 [R1+0x540], R4 ;  /* 0x0005400401007387 */ /* 0x0007e80000100a00 */
[----:B------:R0:W-:Y:S04]  /*38420*/  STL.64 [R1+0x548], R6 ;  /* 0x0005480601007387 */ /* 0x0001e80000100a00 */
        /* <DEDUP_REMOVED lines=11> */
[----:B------:R-:W4:Y:S04]  /*384e0*/  LDL.LU R12, [R1+0x4e0] ;  /* 0x0004e000010c7983 */ /* 0x000f280000300800 */
[----:B------:R-:W4:Y:S04]  /*384f0*/  LDL.LU R13, [R1+0x4e4] ;  /* 0x0004e400010d7983 */ /* 0x000f280000300800 */
[----:B------:R-:W4:Y:S04]  /*38500*/  LDL.LU R14, [R1+0x4e8] ;  /* 0x0004e800010e7983 */ /* 0x000f280000300800 */
[----:B------:R-:W4:Y:S04]  /*38510*/  LDL.LU R15, [R1+0x4ec] ;  /* 0x0004ec00010f7983 */ /* 0x000f280000300800 */
        /* <DEDUP_REMOVED lines=12> */
[----:B0-----:R-:W2:Y:S04]  /*385e0*/  LDL.LU R8, [R1+0x1c0] ;  /* 0x0001c00001087983 */ /* 0x001ea80000300800 */
[----:B------:R-:W2:Y:S04]  /*385f0*/  LDL.LU R9, [R1+0x1c4] ;  /* 0x0001c40001097983 */ /* 0x000ea80000300800 */
[----:B-1----:R-:W2:Y:S04]  /*38600*/  LDL.LU R10, [R1+0x1c8] ;  /* 0x0001c800010a7983 */ /* 0x002ea80000300800 */
[----:B------:R-:W2:Y:S04]  /*38610*/  LDL.LU R11, [R1+0x1cc] ;  /* 0x0001cc00010b7983 */ /* 0x000ea80000300800 */
[----:B---3--:R-:W3:Y:S04]  /*38620*/  LDL.LU R4, [R1+0x4d0] ;  /* 0x0004d00001047983 */ /* 0x008ee80000300800 */
        /* <DEDUP_REMOVED lines=11> */
[----:B------:R-:W-:Y:S04]  /*386e0*/  STL.64 [R1+0x2c70], R22 ;  /* 0x002c701601007387 */ /* 0x000fe80000100a00 */
[----:B------:R0:W-:Y:S04]  /*386f0*/  STL.64 [R1+0x2c68], R20 ;  /* 0x002c681401007387 */ /* 0x0001e80000100a00 */
[----:B0-----:R-:W3:Y:S04]  /*38700*/  LDL.LU R20, [R1+0x4a0] ;  /* 0x0004a00001147983 */ /* 0x001ee80000300800 */
[----:B------:R-:W3:Y:S04]  /*38710*/  LDL.LU R21, [R1+0x4a4] ;  /* 0x0004a40001157983 */ /* 0x000ee80000300800 */
[----:B------:R-:W3:Y:S04]  /*38720*/  LDL.LU R22, [R1+0x4a8] ;  /* 0x0004a80001167983 */ /* 0x000ee80000300800 */
[----:B------:R-:W3:Y:S01]  /*38730*/  LDL.LU R23, [R1+0x4ac] ;  /* 0x0004ac0001177983 */ /* 0x000ee20000300800 */
[C---:B----4-:R-:W-:Y:S08]  /*38740*/  HMMA.16816.F32 R12, R28.reuse, R26, R12 ;  /* 0x0000001a1c0c723c */ /* 0x050ff0000000180c */
[----:B--2---:R-:W-:Y:S01]  /*38750*/  HMMA.16816.F32 R16, R28, R24, R16 ;  /* 0x000000181c10723c */ /* 0x004fe20000001810 */
[----:B------:R-:W-:-:S15]  /*38760*/  IMAD R39, R39, 0x100, R37 ;  /* 0x0000010027277824 */ /* 0x000fde00078e0225 */
[----:B------:R-:W-:-:S03]  /*38770*/  NOP ;  /* 0x0000000000007918 */ /* 0x000fc60000000000 */
[----:B------:R-:W-:Y:S04]  /*38780*/  STL.64 [R1+0x530], R16 ;  /* 0x0005301001007387 */ /* 0x000fe80000100a00 */
[----:B------:R0:W-:Y:S04]  /*38790*/  STL.64 [R1+0x538], R18 ;  /* 0x0005381201007387 */ /* 0x0001e80000100a00 */
[----:B0-----:R-:W2:Y:S04]  /*387a0*/  LDL.LU.64 R18, [R1+0x2ce0] ;  /* 0x002ce00001127983 */ /* 0x001ea80000300a00 */
[----:B------:R-:W4:Y:S04]  /*387b0*/  LDL.LU.64 R16, [R1+0x2cd8] ;  /* 0x002cd80001107983 */ /* 0x000f280000300a00 */
[----:B------:R-:W-:Y:S04]  /*387c0*/  STL.64 [R1+0x520], R12 ;  /* 0x0005200c01007387 */ /* 0x000fe80000100a00 */
[----:B------:R0:W-:Y:S01]  /*387d0*/  STL.64 [R1+0x528], R14 ;  /* 0x0005280e01007387 */ /* 0x0001e20000100a00 */
[----:B------:R-:W-:-:S02]  /*387e0*/  IMAD R61, R61, 0x100, R32 ;  /* 0x000001003d3d7824 */ /* 0x000fc400078e0220 */
[----:B------:R-:W-:Y:S01]  /*387f0*/  IMAD R0, R0, 0x100, R33 ;  /* 0x0000010000007824 */ /* 0x000fe200078e0221 */
[----:B0-----:R-:W2:Y:S04]  /*38800*/  LDL.LU.64 R14, [R1+0x2cd0] ;  /* 0x002cd000010e7983 */ /* 0x001ea80000300a00 */
[----:B------:R-:W2:Y:S04]  /*38810*/  LDL.LU.64 R12, [R1+0x2cc8] ;  /* 0x002cc800010c7983 */ /* 0x000ea80000300a00 */
[----:B------:R-:W-:Y:S04]  /*38820*/  STL.64 [R1+0x2c50], R26 ;  /* 0x002c501a01007387 */ /* 0x000fe80000100a00 */
[----:B------:R0:W-:Y:S04]  /*38830*/  STL.64 [R1+0x2c48], R24 ;  /* 0x002c481801007387 */ /* 0x0001e80000100a00 */
[----:B0-----:R-:W2:Y:S04]  /*38840*/  LDL.LU R24, [R1+0x4b0] ;  /* 0x0004b00001187983 */ /* 0x001ea80000300800 */
[----:B------:R-:W2:Y:S04]  /*38850*/  LDL.LU R25, [R1+0x4b4] ;  /* 0x0004b40001197983 */ /* 0x000ea80000300800 */
[----:B------:R-:W2:Y:S04]  /*38860*/  LDL.LU R26, [R1+0x4b8] ;  /* 0x0004b800011a7983 */ /* 0x000ea80000300800 */
[----:B------:R-:W2:Y:S04]  /*38870*/  LDL.LU R27, [R1+0x4bc] ;  /* 0x0004bc00011b7983 */ /* 0x000ea80000300800 */
[----:B------:R-:W3:Y:S04]  /*38880*/  LDL.LU R37, [R1+0x2cc4] ;  /* 0x002cc40001257983 */ /* 0x000ee80000300800 */
[----:B------:R-:W2:Y:S04]  /*38890*/  LDL.LU R32, [R1+0x2cc0] ;  /* 0x002cc00001207983 */ /* 0x000ea80000300800 */
[----:B------:R-:W2:Y:S01]  /*388a0*/  LDL.LU R33, [R1+0x2cbc] ;  /* 0x002cbc0001217983 */ /* 0x000ea20000300800 */
[----:B------:R-:W-:-:S03]  /*388b0*/  IMAD R60, R60, 0x100, R38 ;  /* 0x000001003c3c7824 */ /* 0x000fc600078e0226 */
[----:B------:R-:W3:Y:S01]  /*388c0*/  LDL.LU R38, [R1+0x2cb8] ;  /* 0x002cb80001267983 */ /* 0x000ee20000300800 */
[----:B--2---:R-:W-:Y:S03]  /*388d0*/  HMMA.16816.F32 R28, R28, R32, R8 ;  /* 0x000000201c1c723c */ /* 0x004fe60000001808 */
[----:B------:R-:W2:Y:S04]  /*388e0*/  LDL.LU.64 R10, [R1+0x2cb0] ;  /* 0x002cb000010a7983 */ /* 0x000ea80000300a00 */
[----:B------:R-:W2:-:S12]  /*388f0*/  LDL.LU.64 R8, [R1+0x2ca8] ;  /* 0x002ca80001087983 */ /* 0x000e980000300a00 */
[----:B------:R0:W-:Y:S04]  /*38900*/  STL.64 [R1+0x200], R28 ;  /* 0x0002001c01007387 */ /* 0x0001e80000100a00 */
[----:B------:R1:W-:Y:S01]  /*38910*/  STL.64 [R1+0x208], R30 ;  /* 0x0002081e01007387 */ /* 0x0003e20000100a00 */
[----:B0-----:R-:W-:-:S03]  /*38920*/  F2FP.F16.E5M2.UNPACK_B R28, R39 ;  /* 0x00000027ff1c723e */ /* 0x001fc600020004ff */
[----:B------:R-:W2:Y:S01]  /*38930*/  LDL.LU R39, [R1+0x2ca4] ;  /* 0x002ca40001277983 */ /* 0x000ea20000300800 */
[----:B------:R-:W-:Y:S02]  /*38940*/  F2FP.F16.E5M2.UNPACK_B R29, R61 ;  /* 0x0000003dff1d723e */ /* 0x000fe400020004ff */
[----:B-1----:R-:W-:Y:S02]  /*38950*/  F2FP.F16.E5M2.UNPACK_B R30, R0 ;  /* 0x00000000ff1e723e */ /* 0x002fe400020004ff */
[----:B------:R-:W-:Y:S01]  /*38960*/  F2FP.F16.E5M2.UNPACK_B R31, R60 ;  /* 0x0000003cff1f723e */ /* 0x000fe200020004ff */
[----:B------:R-:W4:Y:S04]  /*38970*/  LDL.LU R61, [R1+0x2ca0] ;  /* 0x002ca000013d7983 */ /* 0x000f280000300800 */
[----:B------:R-:W4:Y:S04]  /*38980*/  LDL.LU R0, [R1+0x2c9c] ;  /* 0x002c9c0001007983 */ /* 0x000f280000300800 */
[----:B------:R-:W4:Y:S01]  /*38990*/  LDL.LU R60, [R1+0x2c98] ;  /* 0x002c9800013c7983 */ /* 0x000f220000300800 */
[----:B---3--:R-:W-:-:S15]  /*389a0*/  HMMA.16816.F32 R4, R28, R36, R4 ;  /* 0x000000241c04723c */ /* 0x008fde0000001804 */
[----:B------:R-:W-:-:S04]  /*389b0*/  NOP ;  /* 0x0000000000007918 */ /* 0x000fc80000000000 */
[----:B------:R-:W-:Y:S04]  /*389c0*/  STL.64 [R1+0x510], R4 ;  /* 0x0005100401007387 */ /* 0x000fe80000100a00 */
[----:B------:R0:W-:Y:S04]  /*389d0*/  STL.64 [R1+0x518], R6 ;  /* 0x0005180601007387 */ /* 0x0001e80000100a00 */
[----:B0-----:R-:W3:Y:S04]  /*389e0*/  LDL.LU.64 R6, [R1+0x2c90] ;  /* 0x002c900001067983 */ /* 0x001ee80000300a00 */
[----:B------:R-:W3:Y:S04]  /*389f0*/  LDL.LU.64 R4, [R1+0x2c88] ;  /* 0x002c880001047983 */ /* 0x000ee80000300a00 */
[----:B--2---:R-:W-:Y:S04]  /*38a00*/  STL.64 [R1+0x2c30], R38 ;  /* 0x002c302601007387 */ /* 0x004fe80000100a00 */
[----:B------:R0:W-:Y:S04]  /*38a10*/  STL.64 [R1+0x2c28], R36 ;  /* 0x002c282401007387 */ /* 0x0001e80000100a00 */
[----:B0-----:R-:W2:Y:S04]  /*38a20*/  LDL.LU R36, [R1+0x4c0] ;  /* 0x0004c00001247983 */ /* 0x001ea80000300800 */
[----:B------:R-:W2:Y:S04]  /*38a30*/  LDL.LU R37, [R1+0x4c4] ;  /* 0x0004c40001257983 */ /* 0x000ea80000300800 */
[----:B------:R-:W2:Y:S04]  /*38a40*/  LDL.LU R38, [R1+0x4c8] ;  /* 0x0004c80001267983 */ /* 0x000ea80000300800 */
[----:B------:R-:W2:Y:S04]  /*38a50*/  LDL.LU R39, [R1+0x4cc] ;  /* 0x0004cc0001277983 */ /* 0x000ea80000300800 */
[----:B------:R-:W-:Y:S04]  /*38a60*/  STL.64 [R1+0x2c40], R34 ;  /* 0x002c402201007387 */ /* 0x000fe80000100a00 */
[----:B------:R0:W-:Y:S01]  /*38a70*/  STL.64 [R1+0x2c38], R32 ;  /* 0x002c382001007387 */ /* 0x0001e20000100a00 */
[C---:B--2---:R-:W-:Y:S08]  /*38a80*/  HMMA.16816.F32 R36, R28.reuse, R34, R36 ;  /* 0x000000221c24723c */ /* 0x044ff00000001824 */
[C---:B0-----:R-:W-:Y:S08]  /*38a90*/  HMMA.16816.F32 R32, R28.reuse, R2, R24 ;  /* 0x000000021c20723c */ /* 0x041ff00000001818 */
[C---:B---3--:R-:W-:Y:S08]  /*38aa0*/  HMMA.16816.F32 R24, R28.reuse, R4, R20 ;  /* 0x000000041c18723c */ /* 0x048ff00000001814 */
[C---:B------:R-:W-:Y:S01]  /*38ab0*/  HMMA.16816.F32 R20, R28.reuse, R6, R56 ;  /* 0x000000061c14723c */ /* 0x040fe20000001838 */
[----:B------:R-:W-:Y:S04]  /*38ac0*/  STL.64 [R1+0x500], R36 ;  /* 0x0005002401007387 */ /* 0x000fe80000100a00 */
        /* <DEDUP_REMOVED lines=13> */
[----:B------:R-:W-:Y:S04]  /*38ba0*/  STL.64 [R1+0x4c8], R22 ;  /* 0x0004c81601007387 */ /* 0x000fe80000100a00 */
[----:B------:R0:W-:Y:S04]  /*38bb0*/  STL.64 [R1+0x2c78], R8 ;  /* 0x002c780801007387 */ /* 0x0001e80000100a00 */
        /* <DEDUP_REMOVED lines=24> */
[----:B0-----:R-:W4:Y:S04]  /*38d40*/  LDL.LU R8, [R1+0x440] ;  /* 0x0004400001087983 */ /* 0x001f280000300800 */
[----:B------:R-:W4:Y:S04]  /*38d50*/  LDL.LU R9, [R1+0x444] ;  /* 0x0004440001097983 */ /* 0x000f280000300800 */
[----:B-1----:R-:W4:Y:S04]  /*38d60*/  LDL.LU R10, [R1+0x448] ;  /* 0x00044800010a7983 */ /* 0x002f280000300800 */
[----:B------:R-:W4:Y:S04]  /*38d70*/  LDL.LU R11, [R1+0x44c] ;  /* 0x00044c00010b7983 */ /* 0x000f280000300800 */
[----:B------:R-:W4:Y:S04]  /*38d80*/  LDL.LU R24, [R1+0x410] ;  /* 0x0004100001187983 */ /* 0x000f280000300800 */
[----:B------:R-:W4:Y:S04]  /*38d90*/  LDL.LU R25, [R1+0x414] ;  /* 0x0004140001197983 */ /* 0x000f280000300800 */
[----:B------:R-:W4:Y:S04]  /*38da0*/  LDL.LU R26, [R1+0x418] ;  /* 0x00041800011a7983 */ /* 0x000f280000300800 */
[----:B------:R-:W4:Y:S04]  /*38db0*/  LDL.LU R27, [R1+0x41c] ;  /* 0x00041c00011b7983 */ /* 0x000f280000300800 */
        /* <DEDUP_REMOVED lines=20> */
[----:B------:R0:W-:Y:S04]  /*38f00*/  STL.64 [R1+0x2c10], R14 ;  /* 0x002c100e01007387 */ /* 0x0001e80000100a00 */
[----:B0-----:R-:W3:Y:S04]  /*38f10*/  LDL.LU R15, [R1+0x1060] ;  /* 0x00106000010f7983 */ /* 0x001ee80000300800 */
[----:B------:R-:W3:Y:S04]  /*38f20*/  LDL.LU R14, [R1+0x1068] ;  /* 0x00106800010e7983 */ /* 0x000ee80000300800 */
[----:B------:R0:W-:Y:S04]  /*38f30*/  STL.64 [R1+0x2c08], R12 ;  /* 0x002c080c01007387 */ /* 0x0001e80000100a00 */
[----:B0-----:R-:W3:Y:S04]  /*38f40*/  LDL.LU R13, [R1+0x1070] ;  /* 0x00107000010d7983 */ /* 0x001ee80000300800 */
[----:B------:R-:W3:Y:S01]  /*38f50*/  LDL.LU R12, [R1+0x1078] ;  /* 0x00107800010c7983 */ /* 0x000ee20000300800 */
[C---:B--2---:R-:W-:Y:S08]  /*38f60*/  HMMA.16816.F32 R20, R28.reuse, R18, R20 ;  /* 0x000000121c14723c */ /* 0x044ff00000001814 */
[----:B----4-:R-:W-:-:S15]  /*38f70*/  HMMA.16816.F32 R8, R28, R16, R8 ;  /* 0x000000101c08723c */ /* 0x010fde0000001808 */
[----:B------:R-:W-:-:S04]  /*38f80*/  NOP ;  /* 0x0000000000007918 */ /* 0x000fc80000000000 */
[----:B------:R-:W-:Y:S04]  /*38f90*/  STL.64 [R1+0x480], R8 ;  /* 0x0004800801007387 */ /* 0x000fe80000100a00 */
[----:B------:R0:W-:Y:S04]  /*38fa0*/  STL.64 [R1+0x488], R10 ;  /* 0x0004880a01007387 */ /* 0x0001e80000100a00 */
[----:B0-----:R-:W2:Y:S04]  /*38fb0*/  LDL.LU.64 R10, [R1+0x2c80] ;  /* 0x002c8000010a7983 */ /* 0x001ea80000300a00 */
[----:B------:R-:W4:Y:S04]  /*38fc0*/  LDL.LU.64 R8, [R1+0x2c78] ;  /* 0x002c780001087983 */ /* 0x000f280000300a00 */
[----:B------:R-:W-:Y:S04]  /*38fd0*/  STL.64 [R1+0x470], R20 ;  /* 0x0004701401007387 */ /* 0x000fe80000100a00 */
[----:B------:R0:W-:Y:S04]  /*38fe0*/  STL.64 [R1+0x478], R22 ;  /* 0x0004781601007387 */ /* 0x0001e80000100a00 */
[----:B0-----:R-:W2:Y:S04]  /*38ff0*/  LDL.LU.64 R22, [R1+0x2c70] ;  /* 0x002c700001167983 */ /* 0x001ea80000300a00 */
[----:B------:R-:W3:Y:S04]  /*39000*/  LDL.LU.64 R20, [R1+0x2c68] ;  /* 0x002c680001147983 */ /* 0x000ee80000300a00 */
[----:B------:R-:W-:Y:S04]  /*39010*/  STL.64 [R1+0x2bf0], R18 ;  /* 0x002bf01201007387 */ /* 0x000fe80000100a00 */
[----:B------:R0:W-:Y:S04]  /*39020*/  STL.64 [R1+0x2be8], R16 ;  /* 0x002be81001007387 */ /* 0x0001e80000100a00 */
[----:B0-----:R-:W4:Y:S04]  /*39030*/  LDL.LU R16, [R1+0x1b0] ;  /* 0x0001b00001107983 */ /* 0x001f280000300800 */
[----:B------:R-:W4:Y:S04]  /*39040*/  LDL.LU R17, [R1+0x1b4] ;  /* 0x0001b40001117983 */ /* 0x000f280000300800 */
[----:B------:R-:W4:Y:S04]  /*39050*/  LDL.LU R18, [R1+0x1b8] ;  /* 0x0001b80001127983 */ /* 0x000f280000300800 */
[----:B------:R-:W4:Y:S01]  /*39060*/  LDL.LU R19, [R1+0x1bc] ;  /* 0x0001bc0001137983 */ /* 0x000f220000300800 */
[C---:B---3--:R-:W-:Y:S08]  /*39070*/  HMMA.16816.F32 R4, R28.reuse, R20, R4 ;  /* 0x000000141c04723c */ /* 0x048ff00000001804 */
[C---:B--2---:R-:W-:Y:S11]  /*39080*/  HMMA.16816.F32 R24, R28.reuse, R22, R24 ;  /* 0x000000161c18723c */ /* 0x044ff60000001818 */
        /* <DEDUP_REMOVED lines=8> */
[----:B------:R0:W-:Y:S04]  /*39110*/  STL.64 [R1+0x2bd0], R22 ;  /* 0x002bd01601007387 */ /* 0x0001e80000100a00 */
[----:B0-----:R-:W3:Y:S04]  /*39120*/  LDL.LU R22, [R1+0x1074] ;  /* 0x0010740001167983 */ /* 0x001ee80000300800 */
[----:B------:R-:W3:Y:S04]  /*39130*/  LDL.LU R23, [R1+0x107c] ;  /* 0x00107c0001177983 */ /* 0x000ee80000300800 */
[----:B------:R0:W-:Y:S04]  /*39140*/  STL.64 [R1+0x2bc8], R20 ;  /* 0x002bc81401007387 */ /* 0x0001e80000100a00 */
[----:B0-----:R-:W3:Y:S04]  /*39150*/  LDL.LU R20, [R1+0x1064] ;  /* 0x0010640001147983 */ /* 0x001ee80000300800 */
[----:B------:R-:W3:Y:S01]  /*39160*/  LDL.LU R21, [R1+0x106c] ;  /* 0x00106c0001157983 */ /* 0x000ee20000300800 */
[C---:B--2---:R-:W-:Y:S08]  /*39170*/  HMMA.16816.F32 R32, R28.reuse, R24, R32 ;  /* 0x000000181c20723c */ /* 0x044ff00000001820 */
[----:B------:R-:W-:Y:S11]  /*39180*/  HMMA.16816.F32 R36, R28, R26, R36 ;  /* 0x0000001a1c24723c */ /* 0x000ff60000001824 */
[----:B------:R-:W-:Y:S04]  /*39190*/  STL.64 [R1+0x440], R32 ;  /* 0x0004402001007387 */ /* 0x000fe80000100a00 */
[----:B------:R0:W-:Y:S04]  /*391a0*/  STL.64 [R1+0x448], R34 ;  /* 0x0004482201007387 */ /* 0x0001e80000100a00 */
[----:B0-----:R-:W2:Y:S04]  /*391b0*/  LDL.LU.64 R34, [R1+0x2c40] ;  /* 0x002c400001227983 */ /* 0x001ea80000300a00 */
[----:B------:R-:W4:Y:S04]  /*391c0*/  LDL.LU.64 R32, [R1+0x2c38] ;  /* 0x002c380001207983 */ /* 0x000f280000300a00 */
[----:B------:R-:W-:Y:S04]  /*391d0*/  STL.64 [R1+0x430], R36 ;  /* 0x0004302401007387 */ /* 0x000fe80000100a00 */
[----:B------:R0:W-:Y:S04]  /*391e0*/  STL.64 [R1+0x438], R38 ;  /* 0x0004382601007387 */ /* 0x0001e80000100a00 */
[----:B0-----:R-:W2:Y:S04]  /*391f0*/  LDL.LU.64 R38, [R1+0x2c30] ;  /* 0x002c300001267983 */ /* 0x001ea80000300a00 */
[----:B------:R-:W2:Y:S01]  /*39200*/  LDL.LU.64 R36, [R1+0x2c28] ;  /* 0x002c280001247983 */ /* 0x000ea20000300a00 */
[----:B---3--:R-:W-:-:S02]  /*39210*/  IMAD R15, R15, 0x100, R20 ;  /* 0x000001000f0f7824 */ /* 0x008fc400078e0214 */
[----:B------:R-:W-:Y:S02]  /*39220*/  IMAD R14, R14, 0x100, R21 ;  /* 0x000001000e0e7824 */ /* 0x000fe400078e0215 */
[----:B------:R-:W-:Y:S02]  /*39230*/  IMAD R13, R13, 0x100, R22 ;  /* 0x000001000d0d7824 */ /* 0x000fe400078e0216 */
[----:B------:R-:W-:Y:S01]  /*39240*/  IMAD R12, R12, 0x100, R23 ;  /* 0x000001000c0c7824 */ /* 0x000fe200078e0217 */
[----:B------:R-:W-:Y:S04]  /*39250*/  STL.64 [R1+0x2be0], R26 ;  /* 0x002be01a01007387 */ /* 0x000fe80000100a00 */
[----:B------:R-:W-:Y:S01]  /*39260*/  STL.64 [R1+0x2bd8], R24 ;  /* 0x002bd81801007387 */ /* 0x000fe20000100a00 */
[----:B----4-:R-:W-:Y:S01]  /*39270*/  HMMA.16816.F32 R16, R28, R32, R16 ;  /* 0x000000201c10723c */ /* 0x010fe20000001810 */
[----:B------:R-:W-:-:S02]  /*39280*/  F2FP.F16.E5M2.UNPACK_B R28, R15 ;  /* 0x0000000fff1c723e */ /* 0x000fc400020004ff */
[----:B------:R-:W-:Y:S02]  /*39290*/  F2FP.F16.E5M2.UNPACK_B R29, R14 ;  /* 0x0000000eff1d723e */ /* 0x000fe400020004ff */
[----:B------:R-:W-:Y:S02]  /*392a0*/  F2FP.F16.E5M2.UNPACK_B R30, R13 ;  /* 0x0000000dff1e723e */ /* 0x000fe400020004ff */
[----:B------:R-:W-:-:S07]  /*392b0*/  F2FP.F16.E5M2.UNPACK_B R31, R12 ;  /* 0x0000000cff1f723e */ /* 0x000fce00020004ff */
[C---:B--2---:R-:W-:Y:S05]  /*392c0*/  HMMA.16816.F32 R12, R28.reuse, R36, R56 ;  /* 0x000000241c0c723c */ /* 0x044fea0000001838 */
        /* <DEDUP_REMOVED lines=8> */
[----:B------:R-:W-:Y:S04]  /*39350*/  STL.64 [R1+0x2c20], R34 ;  /* 0x002c202201007387 */ /* 0x000fe80000100a00 */
[----:B------:R-:W-:Y:S03]  /*39360*/  STL.64 [R1+0x2c18], R32 ;  /* 0x002c182001007387 */ /* 0x000fe60000100a00 */
[C---:B------:R-:W-:Y:S03]  /*39370*/  HMMA.16816.F32 R16, R28.reuse, R4, R44 ;  /* 0x000000041c10723c */ /* 0x040fe6000000182c */
[----:B------:R-:W-:Y:S04]  /*39380*/  STL.64 [R1+0x410], R12 ;  /* 0x0004100c01007387 */ /* 0x000fe80000100a00 */
[----:B------:R0:W-:Y:S02]  /*39390*/  STL.64 [R1+0x418], R14 ;  /* 0x0004180e01007387 */ /* 0x0001e40000100a00 */
[C---:B0-----:R-:W-:Y:S02]  /*393a0*/  HMMA.16816.F32 R12, R28.reuse, R6, R48 ;  /* 0x000000061c0c723c */ /* 0x041fe40000001830 */
[----:B------:R0:W-:Y:S04]  /*393b0*/  STL.64 [R1+0x400], R20 ;  /* 0x0004001401007387 */ /* 0x0001e80000100a00 */
[----:B------:R1:W-:Y:S04]  /*393c0*/  STL.64 [R1+0x408], R22 ;  /* 0x0004081601007387 */ /* 0x0003e80000100a00 */
[----:B------:R-:W2:Y:S04]  /*393d0*/  LDL.LU R56, [R1+0x300] ;  /* 0x0003000001387983 */ /* 0x000ea80000300800 */
[----:B------:R-:W-:Y:S04]  /*393e0*/  STL.64 [R1+0x3f0], R16 ;  /* 0x0003f01001007387 */ /* 0x000fe80000100a00 */
[----:B------:R-:W-:Y:S04]  /*393f0*/  STL.64 [R1+0x3f8], R18 ;  /* 0x0003f81201007387 */ /* 0x000fe80000100a00 */
[----:B------:R3:W-:Y:S04]  /*39400*/  STL.64 [R1+0x3e0], R12 ;  /* 0x0003e00c01007387 */ /* 0x0007e80000100a00 */
[----:B------:R4:W-:Y:S04]  /*39410*/  STL.64 [R1+0x3e8], R14 ;  /* 0x0003e80e01007387 */ /* 0x0009e80000100a00 */
[----:B------:R-:W2:Y:S04]  /*39420*/  LDL.LU R57, [R1+0x304] ;  /* 0x0003040001397983 */ /* 0x000ea80000300800 */
[----:B------:R-:W2:Y:S04]  /*39430*/  LDL.LU R58, [R1+0x308] ;  /* 0x00030800013a7983 */ /* 0x000ea80000300800 */
[----:B------:R-:W2:Y:S04]  /*39440*/  LDL.LU R59, [R1+0x30c] ;  /* 0x00030c00013b7983 */ /* 0x000ea80000300800 */
[----:B0-----:R-:W2:Y:S04]  /*39450*/  LDL.LU R20, [R1+0x340] ;  /* 0x0003400001147983 */ /* 0x001ea80000300800 */
[----:B------:R-:W2:Y:S04]  /*39460*/  LDL.LU R21, [R1+0x344] ;  /* 0x0003440001157983 */ /* 0x000ea80000300800 */
[----:B-1----:R-:W2:Y:S04]  /*39470*/  LDL.LU R22, [R1+0x348] ;  /* 0x0003480001167983 */ /* 0x002ea80000300800 */
[----:B------:R-:W2:Y:S04]  /*39480*/  LDL.LU R23, [R1+0x34c] ;  /* 0x00034c0001177983 */ /* 0x000ea80000300800 */
[----:B------:R-:W2:Y:S04]  /*39490*/  LDL.LU R24, [R1+0x350] ;  /* 0x0003500001187983 */ /* 0x000ea80000300800 */
[----:B------:R-:W2:Y:S04]  /*394a0*/  LDL.LU R25, [R1+0x354] ;  /* 0x0003540001197983 */ /* 0x000ea80000300800 */
[----:B------:R-:W2:Y:S04]  /*394b0*/  LDL.LU R26, [R1+0x358] ;  /* 0x00035800011a7983 */ /* 0x000ea80000300800 */
[----:B------:R-:W2:Y:S04]  /*394c0*/  LDL.LU R27, [R1+0x35c] ;  /* 0x00035c00011b7983 */ /* 0x000ea80000300800 */
[----:B---3--:R-:W3:Y:S04]  /*394d0*/  LDL.LU R12, [R1+0x380] ;  /* 0x00038000010c7983 */ /* 0x008ee80000300800 */
[----:B------:R-:W3:Y:S04]  /*394e0*/  LDL.LU R13, [R1+0x384] ;  /* 0x00038400010d7983 */ /* 0x000ee80000300800 */
[----:B----4-:R-:W3:Y:S04]  /*394f0*/  LDL.LU R14, [R1+0x388] ;  /* 0x00038800010e7983 */ /* 0x010ee80000300800 */
[----:B------:R-:W3:Y:S04]  /*39500*/  LDL.LU R15, [R1+0x38c] ;  /* 0x00038c00010f7983 */ /* 0x000ee80000300800 */
        /* <DEDUP_REMOVED lines=28> */
[----:B------:R-:W-:Y:S04]  /*396d0*/  STL.64 [R1+0x2bb0], R6 ;  /* 0x002bb00601007387 */ /* 0x000fe80000100a00 */
[----:B------:R0:W-:Y:S04]  /*396e0*/  STL.64 [R1+0x2ba8], R4 ;  /* 0x002ba80401007387 */ /* 0x0001e80000100a00 */
[----:B0-----:R-:W2:Y:S04]  /*396f0*/  LDL.LU R4, [R1+0x310] ;  /* 0x0003100001047983 */ /* 0x001ea80000300800 */
[----:B------:R-:W2:Y:S04]  /*39700*/  LDL.LU R5, [R1+0x314] ;  /* 0x0003140001057983 */ /* 0x000ea80000300800 */
[----:B------:R-:W2:Y:S04]  /*39710*/  LDL.LU R6, [R1+0x318] ;  /* 0x0003180001067983 */ /* 0x000ea80000300800 */
[----:B------:R-:W2:Y:S01]  /*39720*/  LDL.LU R7, [R1+0x31c] ;  /* 0x00031c0001077983 */ /* 0x000ea20000300800 */
[C---:B---3--:R-:W-:Y:S08]  /*39730*/  HMMA.16816.F32 R12, R28.reuse, R10, R12 ;  /* 0x0000000a1c0c723c */ /* 0x048ff0000000180c */
[----:B----4-:R-:W-:-:S15]  /*39740*/  HMMA.16816.F32 R32, R28, R8, R32 ;  /* 0x000000081c20723c */ /* 0x010fde0000001820 */
[----:B------:R-:W-:-:S04]  /*39750*/  NOP ;  /* 0x0000000000007918 */ /* 0x000fc80000000000 */
[----:B------:R-:W-:Y:S04]  /*39760*/  STL.64 [R1+0x3d0], R32 ;  /* 0x0003d02001007387 */ /* 0x000fe80000100a00 */
[----:B------:R0:W-:Y:S04]  /*39770*/  STL.64 [R1+0x3d8], R34 ;  /* 0x0003d82201007387 */ /* 0x0001e80000100a00 */
[----:B0-----:R-:W3:Y:S04]  /*39780*/  LDL.LU.64 R34, [R1+0x2c20] ;  /* 0x002c200001227983 */ /* 0x001ee80000300a00 */
        /* <DEDUP_REMOVED lines=38> */
[----:B------:R-:W-:Y:S01]  /*399f0*/  STL.64 [R1+0x2b48], R16 ;  /* 0x002b481001007387 */ /* 0x000fe20000100a00 */
[C---:B---3--:R-:W-:Y:S08]  /*39a00*/  HMMA.16816.F32 R12, R28.reuse, R20, R12 ;  /* 0x000000141c0c723c */ /* 0x048ff0000000180c */
[C---:B--2---:R-:W-:Y:S01]  /*39a10*/  HMMA.16816.F32 R8, R28.reuse, R22, R8 ;  /* 0x000000161c08723c */ /* 0x044fe20000001808 */
        /* <DEDUP_REMOVED lines=13> */
[----:B------:R1:W-:Y:S01]  /*39af0*/  STL.64 [R1+0x348], R6 ;  /* 0x0003480601007387 */ /* 0x0003e20000100a00 */
[----:B0-----:R-:W-:-:S02]  /*39b00*/  IMAD R5, R41, 0x100, R40 ;  /* 0x0000010029057824 */ /* 0x001fc400078e0228 */
[----:B-1----:R-:W-:Y:S02]  /*39b10*/  IMAD R7, R53, 0x100, R52 ;  /* 0x0000010035077824 */ /* 0x002fe400078e0234 */
[----:B------:R-:W-:Y:S02]  /*39b20*/  IMAD R6, R55, 0x100, R54 ;  /* 0x0000010037067824 */ /* 0x000fe400078e0236 */
[----:B------:R-:W-:Y:S01]  /*39b30*/  IMAD R4, R43, 0x100, R42 ;  /* 0x000001002b047824 */ /* 0x000fe200078e022a */
[----:B----4-:R-:W-:Y:S01]  /*39b40*/  HMMA.16816.F32 R8, R28, R32, R44 ;  /* 0x000000201c08723c */ /* 0x010fe2000000182c */
[----:B------:R-:W-:Y:S02]  /*39b50*/  F2FP.F16.E5M2.UNPACK_B R30, R5 ;  /* 0x00000005ff1e723e */ /* 0x000fe400020004ff */
[----:B------:R-:W-:Y:S02]  /*39b60*/  F2FP.F16.E5M2.UNPACK_B R28, R7 ;  /* 0x00000007ff1c723e */ /* 0x000fe400020004ff */
[----:B------:R-:W-:-:S02]  /*39b70*/  F2FP.F16.E5M2.UNPACK_B R29, R6 ;  /* 0x00000006ff1d723e */ /* 0x000fc400020004ff */
[----:B------:R-:W-:-:S07]  /*39b80*/  F2FP.F16.E5M2.UNPACK_B R31, R4 ;  /* 0x00000004ff1f723e */ /* 0x000fce00020004ff */
[C---:B------:R-:W-:Y:S05]  /*39b90*/  HMMA.16816.F32 R4, R28.reuse, R36, R48 ;  /* 0x000000241c04723c */ /* 0x040fea0000001830 */
[----:B------:R0:W-:Y:S04]  /*39ba0*/  STL.64 [R1+0x1e0], R8 ;  /* 0x0001e00801007387 */ /* 0x0001e80000100a00 */
[----:B------:R1:W-:Y:S04]  /*39bb0*/  STL.64 [R1+0x1e8], R10 ;  /* 0x0001e80a01007387 */ /* 0x0003e80000100a00 */
[----:B------:R-:W-:Y:S04]  /*39bc0*/  STL.64 [R1+0x2b80], R38 ;  /* 0x002b802601007387 */ /* 0x000fe80000100a00 */
[----:B------:R-:W-:Y:S04]  /*39bd0*/  STL.64 [R1+0x2b78], R36 ;  /* 0x002b782401007387 */ /* 0x000fe80000100a00 */
[----:B------:R2:W-:Y:S04]  /*39be0*/  STL.64 [R1+0x330], R4 ;  /* 0x0003300401007387 */ /* 0x0005e80000100a00 */
[----:B------:R3:W-:Y:S04]  /*39bf0*/  STL.64 [R1+0x338], R6 ;  /* 0x0003380601007387 */ /* 0x0007e80000100a00 */
[----:B------:R-:W4:Y:S04]  /*39c00*/  LDL.LU R52, [R1+0x210] ;  /* 0x0002100001347983 */ /* 0x000f280000300800 */
[----:B------:R-:W4:Y:S04]  /*39c10*/  LDL.LU R53, [R1+0x214] ;  /* 0x0002140001357983 */ /* 0x000f280000300800 */
[----:B------:R-:W2:Y:S04]  /*39c20*/  LDL.LU R54, [R1+0x218] ;  /* 0x0002180001367983 */ /* 0x000ea80000300800 */
[----:B------:R-:W2:Y:S04]  /*39c30*/  LDL.LU R55, [R1+0x21c] ;  /* 0x00021c0001377983 */ /* 0x000ea80000300800 */
[----:B--2---:R-:W-:Y:S04]  /*39c40*/  STL.64 [R1+0x2ba0], R54 ;  /* 0x002ba03601007387 */ /* 0x004fe80000100a00 */
[----:B----4-:R-:W-:Y:S04]  /*39c50*/  STL.64 [R1+0x2b98], R52 ;  /* 0x002b983401007387 */ /* 0x010fe80000100a00 */
[----:B------:R-:W2:Y:S04]  /*39c60*/  LDL.LU R56, [R1+0x220] ;  /* 0x0002200001387983 */ /* 0x000ea80000300800 */
[----:B------:R-:W2:Y:S04]  /*39c70*/  LDL.LU R57, [R1+0x224] ;  /* 0x0002240001397983 */ /* 0x000ea80000300800 */
[----:B------:R-:W4:Y:S04]  /*39c80*/  LDL.LU R58, [R1+0x228] ;  /* 0x00022800013a7983 */ /* 0x000f280000300800 */
[----:B------:R-:W4:Y:S04]  /*39c90*/  LDL.LU R59, [R1+0x22c] ;  /* 0x00022c00013b7983 */ /* 0x000f280000300800 */
[----:B----4-:R-:W-:Y:S04]  /*39ca0*/  STL.64 [R1+0x2bc0], R58 ;  /* 0x002bc03a01007387 */ /* 0x010fe80000100a00 */
[----:B--2---:R2:W-:Y:S04]  /*39cb0*/  STL.64 [R1+0x2bb8], R56 ;  /* 0x002bb83801007387 */ /* 0x0045e80000100a00 */
        /* <DEDUP_REMOVED lines=8> */
[----:B------:R-:W4:Y:S04]  /*39d40*/  LDL.LU R4, [R1+0x2d0] ;  /* 0x0002d00001047983 */ /* 0x000f280000300800 */
[----:B------:R-:W4:Y:S04]  /*39d50*/  LDL.LU R5, [R1+0x2d4] ;  /* 0x0002d40001057983 */ /* 0x000f280000300800 */
[----:B---3--:R-:W4:Y:S04]  /*39d60*/  LDL.LU R6, [R1+0x2d8] ;  /* 0x0002d80001067983 */ /* 0x008f280000300800 */
[----:B------:R-:W4:Y:S04]  /*39d70*/  LDL.LU R7, [R1+0x2dc] ;  /* 0x0002dc0001077983 */ /* 0x000f280000300800 */
[----:B--2---:R-:W2:Y:S04]  /*39d80*/  LDL.LU R56, [R1+0x2e0] ;  /* 0x0002e00001387983 */ /* 0x004ea80000300800 */
        /* <DEDUP_REMOVED lines=35> */
[C---:B----4-:R-:W-:Y:S08]  /*39fc0*/  HMMA.16816.F32 R4, R28.reuse, R2, R4 ;  /* 0x000000021c04723c */ /* 0x050ff00000001804 */
        /* <DEDUP_REMOVED lines=8> */
[----:B0-----:R-:W4:Y:S04]  /*3a050*/  LDL.LU.64 R6, [R1+0x2bb0] ;  /* 0x002bb00001067983 */ /* 0x001f280000300a00 */
[----:B------:R-:W3:Y:S02]  /*3a060*/  LDL.LU.64 R4, [R1+0x2ba8] ;  /* 0x002ba80001047983 */ /* 0x000ee40000300a00 */
[C---:B---3--:R-:W-:Y:S08]  /*3a070*/  HMMA.16816.F32 R52, R28.reuse, R4, R52 ;  /* 0x000000041c34723c */ /* 0x048ff00000001834 */
[C---:B----4-:R-:W-:Y:S11]  /*3a080*/  HMMA.16816.F32 R8, R28.reuse, R6, R8 ;  /* 0x000000061c08723c */ /* 0x050ff60000001808 */
[----:B------:R-:W-:Y:S04]  /*3a090*/  STL.64 [R1+0x300], R52 ;  /* 0x0003003401007387 */ /* 0x000fe80000100a00 */
[----:B------:R0:W-:Y:S04]  /*3a0a0*/  STL.64 [R1+0x308], R54 ;  /* 0x0003083601007387 */ /* 0x0001e80000100a00 */
[----:B0-----:R-:W3:Y:S04]  /*3a0b0*/  LDL.LU.64 R54, [R1+0x2ba0] ;  /* 0x002ba00001367983 */ /* 0x001ee80000300a00 */
        /* <DEDUP_REMOVED lines=53> */
[----:B------:R-:W-:Y:S01]  /*3a410*/  STL.64 [R1+0x298], R14 ;  /* 0x0002980e01007387 */ /* 0x000fe20000100a00 */
[C---:B--2---:R-:W-:Y:S08]  /*3a420*/  HMMA.16816.F32 R8, R28.reuse, R20, R8 ;  /* 0x000000141c08723c */ /* 0x044ff00000001808 */
[C---:B------:R-:W-:Y:S01]  /*3a430*/  HMMA.16816.F32 R4, R28.reuse, R22, R4 ;  /* 0x000000161c04723c */ /* 0x040fe20000001804 */
[----:B------:R-:W-:Y:S10]  /*3a440*/  STL.64 [R1+0x2b20], R22 ;  /* 0x002b201601007387 */ /* 0x000ff40000100a00 */
[----:B------:R-:W-:Y:S04]  /*3a450*/  STL.64 [R1+0x280], R8 ;  /* 0x0002800801007387 */ /* 0x000fe80000100a00 */
[----:B------:R0:W-:Y:S02]  /*3a460*/  STL.64 [R1+0x288], R10 ;  /* 0x0002880a01007387 */ /* 0x0001e40000100a00 */
[C---:B0-----:R-:W-:Y:S02]  /*3a470*/  HMMA.16816.F32 R8, R28.reuse, R24, R56 ;  /* 0x000000181c08723c */ /* 0x041fe40000001838 */
        /* <DEDUP_REMOVED lines=8> */
[----:B------:R0:W-:Y:S07]  /*3a500*/  STL.64 [R1+0x2b28], R24 ;  /* 0x002b281801007387 */ /* 0x0001ee0000100a00 */
[----:B------:R1:W-:Y:S04]  /*3a510*/  STL.64 [R1+0x250], R4 ;  /* 0x0002500401007387 */ /* 0x0003e80000100a00 */
[----:B------:R2:W-:Y:S06]  /*3a520*/  STL.64 [R1+0x258], R6 ;  /* 0x0002580601007387 */ /* 0x0005ec0000100a00 */
        /* <DEDUP_REMOVED lines=17> */
[----:B------:R-:W4:Y:S01]  /*3a640*/  LDL.LU R27, [R1+0x18c] ;  /* 0x00018c00011b7983 */ /* 0x000f220000300800 */
[----:B-1----:R-:W-:-:S02]  /*3a650*/  IMAD R4, R43, 0x100, R42 ;  /* 0x000001002b047824 */ /* 0x002fc400078e022a */
[----:B------:R-:W-:-:S03]  /*3a660*/  IMAD R5, R41, 0x100, R40 ;  /* 0x0000010029057824 */ /* 0x000fc600078e0228 */
[----:B------:R-:W-:Y:S02]  /*3a670*/  F2FP.F16.E5M2.UNPACK_B R29, R4 ;  /* 0x00000004ff1d723e */ /* 0x000fe400020004ff */
[----:B------:R-:W-:Y:S01]  /*3a680*/  F2FP.F16.E5M2.UNPACK_B R28, R5 ;  /* 0x00000005ff1c723e */ /* 0x000fe200020004ff */
[----:B------:R-:W4:Y:S04]  /*3a690*/  LDL.LU R4, [R1+0x140] ;  /* 0x0001400001047983 */ /* 0x000f280000300800 */
[----:B------:R-:W4:Y:S04]  /*3a6a0*/  LDL.LU R5, [R1+0x144] ;  /* 0x0001440001057983 */ /* 0x000f280000300800 */
[----:B--2---:R-:W2:Y:S04]  /*3a6b0*/  LDL.LU R6, [R1+0x148] ;  /* 0x0001480001067983 */ /* 0x004ea80000300800 */
[----:B------:R-:W2:Y:S01]  /*3a6c0*/  LDL.LU R7, [R1+0x14c] ;  /* 0x00014c0001077983 */ /* 0x000ea20000300800 */
[----:B------:R-:W-:-:S02]  /*3a6d0*/  IMAD R45, R45, 0x100, R44 ;  /* 0x000001002d2d7824 */ /* 0x000fc400078e022c */
[----:B------:R-:W-:Y:S01]  /*3a6e0*/  IMAD R44, R47, 0x100, R46 ;  /* 0x000001002f2c7824 */ /* 0x000fe200078e022e */
[----:B---3--:R-:W3:Y:S04]  /*3a6f0*/  LDL.LU R8, [R1+0x100] ;  /* 0x0001000001087983 */ /* 0x008ee80000300800 */
[----:B------:R-:W3:Y:S04]  /*3a700*/  LDL.LU R9, [R1+0x104] ;  /* 0x0001040001097983 */ /* 0x000ee80000300800 */
[----:B------:R-:W3:Y:S01]  /*3a710*/  LDL.LU R10, [R1+0x108] ;  /* 0x00010800010a7983 */ /* 0x000ee20000300800 */
[----:B------:R-:W-:-:S02]  /*3a720*/  F2FP.F16.E5M2.UNPACK_B R30, R45 ;  /* 0x0000002dff1e723e */ /* 0x000fc400020004ff */
        /* <DEDUP_REMOVED lines=23> */
[C---:B------:R-:W-:Y:S08]  /*3a8a0*/  HMMA.16816.F32 R24, R28.reuse, R36, R24 ;  /* 0x000000241c18723c */ /* 0x040ff00000001818 */
[C---:B--2---:R-:W-:Y:S11]  /*3a8b0*/  HMMA.16816.F32 R4, R28.reuse, R2, R4 ;  /* 0x000000021c04723c */ /* 0x044ff60000001804 */
        /* <DEDUP_REMOVED lines=8> */
[----:B------:R-:W2:Y:S04]  /*3a940*/  LDL.LU R34, [R1+0x10e0] ;  /* 0x0010e00001227983 */ /* 0x000ea80000300800 */
[----:B------:R-:W2:Y:S04]  /*3a950*/  LDL.LU R35, [R1+0x10dc] ;  /* 0x0010dc0001237983 */ /* 0x000ea80000300800 */
[----:B------:R-:W-:Y:S04]  /*3a960*/  STL.64 [R1+0x160], R4 ;  /* 0x0001600401007387 */ /* 0x000fe80000100a00 */
[----:B------:R0:W-:Y:S04]  /*3a970*/  STL.64 [R1+0x168], R6 ;  /* 0x0001680601007387 */ /* 0x0001e80000100a00 */
[----:B0-----:R-:W3:Y:S04]  /*3a980*/  LDL.LU.64 R6, [R1+0x2b10] ;  /* 0x002b100001067983 */ /* 0x001ee80000300a00 */
[----:B------:R-:W2:Y:S04]  /*3a990*/  LDL.LU.64 R4, [R1+0x2b08] ;  /* 0x002b080001047983 */ /* 0x000ea80000300a00 */
[----:B------:R-:W3:Y:S04]  /*3a9a0*/  LDL.LU R2, [R1+0x10c4] ;  /* 0x0010c40001027983 */ /* 0x000ee80000300800 */
[----:B------:R-:W3:Y:S01]  /*3a9b0*/  LDL.LU R3, [R1+0x10cc] ;  /* 0x0010cc0001037983 */ /* 0x000ee20000300800 */
        /* <DEDUP_REMOVED lines=8> */
[----:B------:R-:W-:Y:S04]  /*3aa40*/  STL.64 [R1+0x110], R8 ;  /* 0x0001100801007387 */ /* 0x000fe80000100a00 */
[----:B------:R0:W-:Y:S04]  /*3aa50*/  STL.64 [R1+0x118], R10 ;  /* 0x0001180a01007387 */ /* 0x0001e80000100a00 */
[----:B0-----:R-:W2:Y:S04]  /*3aa60*/  LDL.LU.64 R10, [R1+0x2af0] ;  /* 0x002af000010a7983 */ /* 0x001ea80000300a00 */
[----:B------:R-:W2:Y:S04]  /*3aa70*/  LDL.LU.64 R8, [R1+0x2ae8] ;  /* 0x002ae80001087983 */ /* 0x000ea80000300a00 */
        /* <DEDUP_REMOVED lines=8> */
[C---:B------:R-:W-:Y:S08]  /*3ab00*/  HMMA.16816.F32 R8, R28.reuse, R10, R56 ;  /* 0x0000000a1c08723c */ /* 0x040ff00000001838 */
[C---:B---3--:R-:W-:Y:S01]  /*3ab10*/  HMMA.16816.F32 R44, R28.reuse, R16, R44 ;  /* 0x000000101c2c723c */ /* 0x048fe2000000182c */
[----:B------:R-:W3:Y:S04]  /*3ab20*/  LDL.LU.64 R58, [R1+0x2ad0] ;  /* 0x002ad000013a7983 */ /* 0x000ee80000300a00 */
[----:B------:R-:W3:Y:S06]  /*3ab30*/  LDL.LU.64 R56, [R1+0x2ac8] ;  /* 0x002ac80001387983 */ /* 0x000eec0000300a00 */
[----:B------:R0:W-:Y:S04]  /*3ab40*/  STL.64 [R1+0xc0], R8 ;  /* 0x0000c00801007387 */ /* 0x0001e80000100a00 */
[----:B------:R1:W-:Y:S04]  /*3ab50*/  STL.64 [R1+0xc8], R10 ;  /* 0x0000c80a01007387 */ /* 0x0003e80000100a00 */
[----:B0-----:R-:W3:Y:S04]  /*3ab60*/  LDL.LU R8, [R1] ;  /* 0x0000000001087983 */ /* 0x001ee80000300800 */
[----:B------:R-:W3:Y:S04]  /*3ab70*/  LDL.LU R9, [R1+0x4] ;  /* 0x0000040001097983 */ /* 0x000ee80000300800 */
[----:B-1----:R-:W3:Y:S01]  /*3ab80*/  LDL.LU R10, [R1+0x8] ;  /* 0x00000800010a7983 */ /* 0x002ee20000300800 */
[C---:B------:R-:W-:Y:S08]  /*3ab90*/  HMMA.16816.F32 R16, R28.reuse, R18, R48 ;  /* 0x000000121c10723c */ /* 0x040ff00000001830 */
[C---:B--2---:R-:W-:Y:S08]  /*3aba0*/  HMMA.16816.F32 R52, R28.reuse, R12, R52 ;  /* 0x0000000c1c34723c */ /* 0x044ff00000001834 */
[----:B------:R-:W-:Y:S11]  /*3abb0*/  HMMA.16816.F32 R12, R28, R14, R40 ;  /* 0x0000000e1c0c723c */ /* 0x000ff60000001828 */
[----:B------:R-:W-:Y:S04]  /*3abc0*/  STL.64 [R1+0xa0], R52 ;  /* 0x0000a03401007387 */ /* 0x000fe80000100a00 */
[----:B------:R0:W-:Y:S04]  /*3abd0*/  STL.64 [R1+0xa8], R54 ;  /* 0x0000a83601007387 */ /* 0x0001e80000100a00 */
[----:B0-----:R-:W2:Y:S04]  /*3abe0*/  LDL.LU.64 R54, [R1+0x2ac0] ;  /* 0x002ac00001367983 */ /* 0x001ea80000300a00 */
[----:B------:R-:W2:Y:S04]  /*3abf0*/  LDL.LU.64 R52, [R1+0x2ab8] ;  /* 0x002ab80001347983 */ /* 0x000ea80000300a00 */
[----:B------:R-:W2:Y:S04]  /*3ac00*/  LDL.LU.64 R42, [R1+0x2ab0] ;  /* 0x002ab000012a7983 */ /* 0x000ea80000300a00 */
[----:B------:R-:W2:Y:S04]  /*3ac10*/  LDL.LU.64 R40, [R1+0x2aa8] ;  /* 0x002aa80001287983 */ /* 0x000ea80000300a00 */
[----:B------:R0:W-:Y:S04]  /*3ac20*/  STL.64 [R1+0x1b0], R12 ;  /* 0x0001b00c01007387 */ /* 0x0001e80000100a00 */
[----:B------:R1:W-:Y:S04]  /*3ac30*/  STL.64 [R1+0x1b8], R14 ;  /* 0x0001b80e01007387 */ /* 0x0003e80000100a00 */
[----:B------:R-:W4:Y:S04]  /*3ac40*/  LDL R36, [R1+0x898] ;  /* 0x0008980001247983 */ /* 0x000f280000100800 */
[----:B------:R-:W4:Y:S04]  /*3ac50*/  LDL R37, [R1+0x89c] ;  /* 0x00089c0001257983 */ /* 0x000f280000100800 */
[----:B------:R3:W-:Y:S01]  /*3ac60*/  STL.64 [R1+0x180], R44 ;  /* 0x0001802c01007387 */ /* 0x0007e20000100a00 */
[----:B0-----:R-:W-:-:S02]  /*3ac70*/  IMAD.MOV.U32 R13, RZ, RZ, R39 ;  /* 0x000000ffff0d7224 */ /* 0x001fc400078e0027 */
[----:B-1----:R-:W-:Y:S02]  /*3ac80*/  IMAD.MOV.U32 R14, RZ, RZ, R38 ;  /* 0x000000ffff0e7224 */ /* 0x002fe400078e0026 */
[----:B------:R-:W-:Y:S02]  /*3ac90*/  IMAD.MOV.U32 R38, RZ, RZ, R46 ;  /* 0x000000ffff267224 */ /* 0x000fe400078e002e */
[----:B------:R-:W-:Y:S02]  /*3aca0*/  IMAD.MOV.U32 R39, RZ, RZ, R47 ;  /* 0x000000ffff277224 */ /* 0x000fe400078e002f */
[----:B------:R-:W4:Y:S04]  /*3acb0*/  LDL.LU.64 R46, [R1+0x2aa0] ;  /* 0x002aa000012e7983 */ /* 0x000f280000300a00 */
[----:B---3--:R-:W4:Y:S04]  /*3acc0*/  LDL.LU.64 R44, [R1+0x2a98] ;  /* 0x002a9800012c7983 */ /* 0x008f280000300a00 */
[----:B------:R-:W3:Y:S04]  /*3acd0*/  LDL.LU.64 R50, [R1+0x2a90] ;  /* 0x002a900001327983 */ /* 0x000ee80000300a00 */
[----:B------:R-:W3:Y:S01]  /*3ace0*/  LDL.LU.64 R48, [R1+0x2a88] ;  /* 0x002a880001307983 */ /* 0x000ee20000300a00 */
[----:B------:R-:W-:-:S02]  /*3acf0*/  IMAD.MOV.U32 R11, RZ, RZ, R61 ;  /* 0x000000ffff0b7224 */ /* 0x000fc400078e003d */
[----:B------:R-:W-:Y:S02]  /*3ad00*/  IMAD.MOV.U32 R12, RZ, RZ, R60 ;  /* 0x000000ffff0c7224 */ /* 0x000fe400078e003c */
[----:B------:R-:W-:-:S03]  /*3ad10*/  IMAD.MOV.U32 R15, RZ, RZ, R0 ;  /* 0x000000ffff0f7224 */ /* 0x000fc600078e0000 */
[C---:B------:R-:W-:Y:S08]  /*3ad20*/  HMMA.16816.F32 R8, R28.reuse, R22, R8 ;  /* 0x000000161c08723c */ /* 0x040ff00000001808 */
[----:B------:R-:W-:Y:S01]  /*3ad30*/  HMMA.16816.F32 R12, R28, R20, R12 ;  /* 0x000000141c0c723c */ /* 0x000fe2000000180c */
[----:B------:R0:W-:Y:S04]  /*3ad40*/  STL.64 [R1+0x130], R16 ;  /* 0x0001301001007387 */ /* 0x0001e80000100a00 */
[----:B------:R1:W-:Y:S01]  /*3ad50*/  STL.64 [R1+0x138], R18 ;  /* 0x0001381201007387 */ /* 0x0003e20000100a00 */
[----:B------:R-:W-:-:S02]  /*3ad60*/  IMAD R4, R5, 0x100, R4 ;  /* 0x0000010005047824 */ /* 0x000fc400078e0204 */
[----:B------:R-:W-:-:S03]  /*3ad70*/  IMAD R5, R35, 0x100, R34 ;  /* 0x0000010023057824 */ /* 0x000fc600078e0222 */
[----:B------:R-:W-:Y:S02]  /*3ad80*/  IMAD.MOV.U32 R0, RZ, RZ, R11 ;  /* 0x000000ffff007224 */ /* 0x000fe400078e000b */
[----:B------:R-:W-:Y:S02]  /*3ad90*/  IMAD.MOV.U32 R60, RZ, RZ, R10 ;  /* 0x000000ffff3c7224 */ /* 0x000fe400078e000a */
[----:B------:R-:W-:-:S04]  /*3ada0*/  IMAD.MOV.U32 R61, RZ, RZ, R9 ;  /* 0x000000ffff3d7224 */ /* 0x000fc800078e0009 */
[----:B------:R-:W-:Y:S04]  /*3adb0*/  STL.64 [R1+0xe0], R12 ;  /* 0x0000e00c01007387 */ /* 0x000fe80000100a00 */
[----:B------:R-:W-:Y:S04]  /*3adc0*/  STL.64 [R1+0xe8], R14 ;  /* 0x0000e80e01007387 */ /* 0x000fe80000100a00 */
[----:B------:R-:W-:Y:S04]  /*3add0*/  STL [R1+0x70], R8 ;  /* 0x0000700801007387 */ /* 0x000fe80000100800 */
[----:B------:R-:W-:Y:S04]  /*3ade0*/  STL [R1+0x2758], R0 ;  /* 0x0027580001007387 */ /* 0x000fe80000100800 */
[----:B------:R-:W-:Y:S04]  /*3adf0*/  STL [R1+0x2754], R60 ;  /* 0x0027543c01007387 */ /* 0x000fe80000100800 */
[----:B------:R-:W-:Y:S01]  /*3ae00*/  STL [R1+0x2750], R61 ;  /* 0x0027503d01007387 */ /* 0x000fe20000100800 */
[----:B------:R-:W-:-:S02]  /*3ae10*/  IMAD R2, R2, 0x100, R6 ;  /* 0x0000010002027824 */ /* 0x000fc400078e0206 */
[----:B------:R-:W-:Y:S02]  /*3ae20*/  IMAD R3, R3, 0x100, R7 ;  /* 0x0000010003037824 */ /* 0x000fe400078e0207 */
[----:B0-----:R-:W-:Y:S02]  /*3ae30*/  IMAD.MOV.U32 R16, RZ, RZ, R56 ;  /* 0x000000ffff107224 */ /* 0x001fe400078e0038 */
[----:B------:R-:W-:Y:S02]  /*3ae40*/  IMAD.MOV.U32 R17, RZ, RZ, R57 ;  /* 0x000000ffff117224 */ /* 0x000fe400078e0039 */
[----:B-1----:R-:W-:Y:S02]  /*3ae50*/  IMAD.MOV.U32 R18, RZ, RZ, R58 ;  /* 0x000000ffff127224 */ /* 0x002fe400078e003a */
[----:B------:R-:W-:Y:S01]  /*3ae60*/  IMAD.MOV.U32 R19, RZ, RZ, R59 ;  /* 0x000000ffff137224 */ /* 0x000fe200078e003b */
[C---:B--2---:R-:W-:Y:S08]  /*3ae70*/  HMMA.16816.F32 R40, R28.reuse, R32, R40 ;  /* 0x000000201c28723c */ /* 0x044ff00000001828 */
[C---:B----4-:R-:W-:Y:S08]  /*3ae80*/  HMMA.16816.F32 R44, R28.reuse, R26, R44 ;  /* 0x0000001a1c2c723c */ /* 0x050ff0000000182c */
[----:B---3--:R-:W-:-:S15]  /*3ae90*/  HMMA.16816.F32 R48, R28, R24, R48 ;  /* 0x000000181c30723c */ /* 0x008fde0000001830 */
[----:B------:R-:W-:-:S04]  /*3aea0*/  NOP ;  /* 0x0000000000007918 */ /* 0x000fc80000000000 */
[----:B------:R-:W-:Y:S04]  /*3aeb0*/  STL.64 [R1+0x26d8], R50 ;  /* 0x0026d83201007387 */ /* 0x000fe80000100a00 */
[----:B------:R0:W-:Y:S04]  /*3aec0*/  STL.64 [R1+0x26d0], R48 ;  /* 0x0026d03001007387 */ /* 0x0001e80000100a00 */
[----:B------:R-:W-:Y:S04]  /*3aed0*/  STL.64 [R1+0x26e8], R46 ;  /* 0x0026e82e01007387 */ /* 0x000fe80000100a00 */
[----:B------:R1:W-:Y:S04]  /*3aee0*/  STL.64 [R1+0x26e0], R44 ;  /* 0x0026e02c01007387 */ /* 0x0003e80000100a00 */
[----:B------:R-:W-:Y:S04]  /*3aef0*/  STL.64 [R1+0x26f8], R42 ;  /* 0x0026f82a01007387 */ /* 0x000fe80000100a00 */
[----:B------:R-:W-:Y:S04]  /*3af00*/  STL.64 [R1+0x26f0], R40 ;  /* 0x0026f02801007387 */ /* 0x000fe80000100a00 */
[----:B------:R-:W2:Y:S04]  /*3af10*/  LDL R34, [R1+0x8a8] ;  /* 0x0008a80001227983 */ /* 0x000ea80000100800 */
[----:B0-----:R-:W3:Y:S04]  /*3af20*/  LDL.LU R48, [R1+0x50] ;  /* 0x0000500001307983 */ /* 0x001ee80000300800 */
[----:B------:R-:W3:Y:S04]  /*3af30*/  LDL.LU R49, [R1+0x54] ;  /* 0x0000540001317983 */ /* 0x000ee80000300800 */
[----:B------:R-:W3:Y:S04]  /*3af40*/  LDL.LU R50, [R1+0x58] ;  /* 0x0000580001327983 */ /* 0x000ee80000300800 */
[----:B------:R-:W3:Y:S04]  /*3af50*/  LDL.LU R51, [R1+0x5c] ;  /* 0x00005c0001337983 */ /* 0x000ee80000300800 */
[----:B-1----:R-:W4:Y:S04]  /*3af60*/  LDL.LU R44, [R1+0x10] ;  /* 0x00001000012c7983 */ /* 0x002f280000300800 */
[----:B------:R-:W4:Y:S04]  /*3af70*/  LDL.LU R45, [R1+0x14] ;  /* 0x00001400012d7983 */ /* 0x000f280000300800 */
[----:B------:R-:W4:Y:S04]  /*3af80*/  LDL.LU R46, [R1+0x18] ;  /* 0x00001800012e7983 */ /* 0x000f280000300800 */
[----:B------:R-:W4:Y:S04]  /*3af90*/  LDL.LU R47, [R1+0x1c] ;  /* 0x00001c00012f7983 */ /* 0x000f280000300800 */
[----:B------:R-:W3:Y:S04]  /*3afa0*/  LDL R35, [R1+0x8ac] ;  /* 0x0008ac0001237983 */ /* 0x000ee80000100800 */
[----:B------:R-:W4:Y:S04]  /*3afb0*/  LDL R0, [R1+0x8b8] ;  /* 0x0008b80001007983 */ /* 0x000f280000100800 */
[----:B------:R-:W4:Y:S04]  /*3afc0*/  LDL R14, [R1+0x8bc] ;  /* 0x0008bc00010e7983 */ /* 0x000f280000100800 */
[----:B------:R-:W4:Y:S04]  /*3afd0*/  LDL R15, [R1+0x8c8] ;  /* 0x0008c800010f7983 */ /* 0x000f280000100800 */
[----:B------:R-:W4:Y:S04]  /*3afe0*/  LDL R12, [R1+0x8cc] ;  /* 0x0008cc00010c7983 */ /* 0x000f280000100800 */
[----:B------:R-:W4:Y:S04]  /*3aff0*/  LDL R6, [R1+0x8d8] ;  /* 0x0008d80001067983 */ /* 0x000f280000100800 */
[----:B------:R-:W4:Y:S04]  /*3b000*/  LDL.LU R24, [R1+0x30] ;  /* 0x0000300001187983 */ /* 0x000f280000300800 */
[----:B------:R-:W4:Y:S04]  /*3b010*/  LDL.LU R25, [R1+0x34] ;  /* 0x0000340001197983 */ /* 0x000f280000300800 */
[----:B------:R-:W4:Y:S04]  /*3b020*/  LDL.LU R26, [R1+0x38] ;  /* 0x00003800011a7983 */ /* 0x000f280000300800 */
[----:B------:R-:W4:Y:S04]  /*3b030*/  LDL.LU R27, [R1+0x3c] ;  /* 0x00003c00011b7983 */ /* 0x000f280000300800 */
[----:B------:R-:W4:Y:S04]  /*3b040*/  LDL R7, [R1+0x8dc] ;  /* 0x0008dc0001077983 */ /* 0x000f280000100800 */
[----:B------:R-:W4:Y:S01]  /*3b050*/  LDL R8, [R1+0x8e8] ;  /* 0x0008e80001087983 */ /* 0x000f220000100800 */
        /* <DEDUP_REMOVED lines=8> */
[----:B------:R-:W4:Y:S04]  /*3b0e0*/  LDL R9, [R1+0x8ec] ;  /* 0x0008ec0001097983 */ /* 0x000f280000100800 */
[----:B------:R-:W4:Y:S04]  /*3b0f0*/  LDL R10, [R1+0x8f8] ;  /* 0x0008f800010a7983 */ /* 0x000f280000100800 */
[----:B------:R-:W4:Y:S04]  /*3b100*/  LDL R11, [R1+0x8fc] ;  /* 0x0008fc00010b7983 */ /* 0x000f280000100800 */
[----:B------:R-:W4:Y:S04]  /*3b110*/  LDL R13, [R1+0x908] ;  /* 0x00090800010d7983 */ /* 0x000f280000100800 */
[----:B------:R-:W4:Y:S04]  /*3b120*/  LDL.LU R56, [R1+0x2a74] ;  /* 0x002a740001387983 */ /* 0x000f280000300800 */
[----:B------:R-:W4:Y:S04]  /*3b130*/  LDL.LU R57, [R1+0x2a70] ;  /* 0x002a700001397983 */ /* 0x000f280000300800 */
[----:B------:R-:W4:Y:S04]  /*3b140*/  LDL.LU R58, [R1+0x2a6c] ;  /* 0x002a6c00013a7983 */ /* 0x000f280000300800 */
[----:B------:R-:W4:Y:S01]  /*3b150*/  LDL.LU R59, [R1+0x2a68] ;  /* 0x002a6800013b7983 */ /* 0x000f220000300800 */
[----:B------:R-:W-:-:S02]  /*3b160*/  F2FP.F16.E5M2.UNPACK_B R28, R2 ;  /* 0x00000002ff1c723e */ /* 0x000fc400020004ff */
[----:B------:R-:W-:Y:S02]  /*3b170*/  F2FP.F16.E5M2.UNPACK_B R29, R3 ;  /* 0x00000003ff1d723e */ /* 0x000fe400020004ff */
[----:B------:R-:W-:Y:S02]  /*3b180*/  F2FP.F16.E5M2.UNPACK_B R30, R4 ;  /* 0x00000004ff1e723e */ /* 0x000fe400020004ff */
[----:B------:R-:W-:Y:S02]  /*3b190*/  F2FP.F16.E5M2.UNPACK_B R31, R5 ;  /* 0x00000005ff1f723e */ /* 0x000fe400020004ff */
[----:B------:R-:W-:Y:S02]  /*3b1a0*/  F2FP.F16.E5M2.UNPACK_B R36, R36 ;  /* 0x00000024ff24723e */ /* 0x000fe400020004ff */
[----:B------:R-:W-:Y:S01]  /*3b1b0*/  F2FP.F16.E5M2.UNPACK_B R37, R37 ;  /* 0x00000025ff25723e */ /* 0x000fe200020004ff */
[----:B------:R-:W-:Y:S04]  /*3b1c0*/  STL.64 [R1+0x2a60], R38 ;  /* 0x002a602601007387 */ /* 0x000fe80000100a00 */
[----:B------:R0:W-:Y:S01]  /*3b1d0*/  STL.64 [R1+0x2a58], R36 ;  /* 0x002a582401007387 */ /* 0x0001e20000100a00 */
[----:B--2---:R-:W-:-:S02]  /*3b1e0*/  F2FP.F16.E5M2.UNPACK_B R34, R34 ;  /* 0x00000022ff22723e */ /* 0x004fc400020004ff */
[----:B---3--:R-:W-:Y:S02]  /*3b1f0*/  F2FP.F16.E5M2.UNPACK_B R35, R35 ;  /* 0x00000023ff23723e */ /* 0x008fe400020004ff */
[----:B----4-:R-:W-:Y:S01]  /*3b200*/  F2FP.F16.E5M2.UNPACK_B R2, R0 ;  /* 0x00000000ff02723e */ /* 0x010fe200020004ff */
[C---:B------:R-:W-:Y:S08]  /*3b210*/  HMMA.16816.F32 R52, R28.reuse, R36, R52 ;  /* 0x000000241c34723c */ /* 0x040ff00000001834 */
[----:B0-----:R-:W-:Y:S01]  /*3b220*/  HMMA.16816.F32 R36, R28, R34, R56 ;  /* 0x000000221c24723c */ /* 0x001fe20000001838 */
[----:B------:R-:W-:-:S02]  /*3b230*/  F2FP.F16.E5M2.UNPACK_B R3, R14 ;  /* 0x0000000eff03723e */ /* 0x000fc400020004ff */
[----:B------:R-:W-:Y:S02]  /*3b240*/  F2FP.F16.E5M2.UNPACK_B R4, R15 ;  /* 0x0000000fff04723e */ /* 0x000fe400020004ff */
[----:B------:R-:W-:-:S06]  /*3b250*/  F2FP.F16.E5M2.UNPACK_B R5, R12 ;  /* 0x0000000cff05723e */ /* 0x000fcc00020004ff */
[----:B------:R-:W-:Y:S04]  /*3b260*/  STL [R1+0x26c8], R52 ;  /* 0x0026c83401007387 */ /* 0x000fe80000100800 */
[----:B------:R-:W-:Y:S04]  /*3b270*/  STL [R1+0x26c4], R53 ;  /* 0x0026c43501007387 */ /* 0x000fe80000100800 */
[----:B------:R-:W-:Y:S04]  /*3b280*/  STL [R1+0x26c0], R54 ;  /* 0x0026c03601007387 */ /* 0x000fe80000100800 */
[----:B------:R-:W-:Y:S01]  /*3b290*/  STL [R1+0x26bc], R55 ;  /* 0x0026bc3701007387 */ /* 0x000fe20000100800 */
[C---:B------:R-:W-:Y:S03]  /*3b2a0*/  HMMA.16816.F32 R24, R28.reuse, R4, R24 ;  /* 0x000000041c18723c */ /* 0x040fe60000001818 */
[----:B------:R-:W-:Y:S04]  /*3b2b0*/  STL.64 [R1], R36 ;  /* 0x0000002401007387 */ /* 0x000fe80000100a00 */
[----:B------:R0:W-:Y:S02]  /*3b2c0*/  STL.64 [R1+0x8], R38 ;  /* 0x0000082601007387 */ /* 0x0001e40000100a00 */
[----:B0-----:R-:W-:Y:S01]  /*3b2d0*/  HMMA.16816.F32 R36, R28, R2, R44 ;  /* 0x000000021c24723c */ /* 0x001fe2000000182c */
[----:B------:R-:W-:-:S02]  /*3b2e0*/  F2FP.F16.E5M2.UNPACK_B R6, R6 ;  /* 0x00000006ff06723e */ /* 0x000fc400020004ff */
[----:B------:R-:W-:-:S15]  /*3b2f0*/  F2FP.F16.E5M2.UNPACK_B R7, R7 ;  /* 0x00000007ff07723e */ /* 0x000fde00020004ff */
[----:B------:R-:W-:Y:S01]  /*3b300*/  NOP ;  /* 0x0000000000007918 */ /* 0x000fe20000000000 */
[----:B------:R-:W-:Y:S04]  /*3b310*/  STL.64 [R1+0x20], R36 ;  /* 0x0000202401007387 */ /* 0x000fe80000100a00 */
[----:B------:R-:W-:Y:S04]  /*3b320*/  STL.64 [R1+0x28], R38 ;  /* 0x0000282601007387 */ /* 0x000fe80000100a00 */
[----:B------:R-:W-:Y:S04]  /*3b330*/  STL.64 [R1+0x40], R24 ;  /* 0x0000401801007387 */ /* 0x000fe80000100a00 */
[----:B------:R0:W-:Y:S02]  /*3b340*/  STL.64 [R1+0x48], R26 ;  /* 0x0000481a01007387 */ /* 0x0001e40000100a00 */
[----:B0-----:R-:W-:Y:S01]  /*3b350*/  HMMA.16816.F32 R24, R28, R6, R48 ;  /* 0x000000061c18723c */ /* 0x001fe20000001830 */
[----:B------:R-:W-:-:S02]  /*3b360*/  F2FP.F16.E5M2.UNPACK_B R8, R8 ;  /* 0x00000008ff08723e */ /* 0x000fc400020004ff */
[----:B------:R-:W-:-:S15]  /*3b370*/  F2FP.F16.E5M2.UNPACK_B R9, R9 ;  /* 0x00000009ff09723e */ /* 0x000fde00020004ff */
[----:B------:R-:W-:Y:S01]  /*3b380*/  NOP ;  /* 0x0000000000007918 */ /* 0x000fe20000000000 */
[----:B------:R-:W-:Y:S04]  /*3b390*/  STL [R1+0x60], R24 ;  /* 0x0000601801007387 */ /* 0x000fe80000100800 */
[----:B------:R-:W-:Y:S04]  /*3b3a0*/  STL.64 [R1+0x2a30], R6 ;  /* 0x002a300601007387 */ /* 0x000fe80000100a00 */
[----:B------:R0:W-:Y:S02]  /*3b3b0*/  STL.64 [R1+0x2a28], R4 ;  /* 0x002a280401007387 */ /* 0x0001e40000100a00 */
[----:B0-----:R-:W-:Y:S01]  /*3b3c0*/  HMMA.16816.F32 R4, R28, R8, R20 ;  /* 0x000000081c04723c */ /* 0x001fe20000001814 */
[----:B------:R-:W-:-:S02]  /*3b3d0*/  F2FP.F16.E5M2.UNPACK_B R10, R10 ;  /* 0x0000000aff0a723e */ /* 0x000fc400020004ff */
[----:B------:R-:W-:-:S15]  /*3b3e0*/  F2FP.F16.E5M2.UNPACK_B R11, R11 ;  /* 0x0000000bff0b723e */ /* 0x000fde00020004ff */
[----:B------:R-:W-:Y:S01]  /*3b3f0*/  NOP ;  /* 0x0000000000007918 */ /* 0x000fe20000000000 */
[----:B------:R-:W-:Y:S04]  /*3b400*/  STL.64 [R1+0x90], R4 ;  /* 0x0000900401007387 */ /* 0x000fe80000100a00 */
[----:B------:R0:W-:Y:S02]  /*3b410*/  STL.64 [R1+0x98], R6 ;  /* 0x0000980601007387 */ /* 0x0001e40000100a00 */
[----:B0-----:R-:W-:Y:S01]  /*3b420*/  HMMA.16816.F32 R4, R28, R10, R16 ;  /* 0x0000000a1c04723c */ /* 0x001fe20000001810 */
[----:B------:R-:W-:-:S15]  /*3b430*/  F2FP.F16.E5M2.UNPACK_B R12, R13 ;  /* 0x0000000dff0c723e */ /* 0x000fde00020004ff */
[----:B------:R-:W-:-:S03]  /*3b440*/  NOP ;  /* 0x0000000000007918 */ /* 0x000fc60000000000 */
[----:B------:R0:W-:Y:S04]  /*3b450*/  STL [R1+0xb4], R5 ;  /* 0x0000b40501007387 */ /* 0x0001e80000100800 */
[----:B------:R1:W-:Y:S04]  /*3b460*/  STL.64 [R1+0xb8], R6 ;  /* 0x0000b80601007387 */ /* 0x0003e80000100a00 */
        /* <DEDUP_REMOVED lines=10> */
[----:B------:R-:W4:Y:S01]  /*3b510*/  LDL.LU R38, [R1+0x7f8] ;  /* 0x0007f80001267983 */ /* 0x000f220000300800 */
[----:B------:R-:W-:-:S03]  /*3b520*/  IMAD.MOV.U32 R55, RZ, RZ, R4 ;  /* 0x000000ffff377224 */ /* 0x000fc600078e0004 */
[----:B------:R-:W4:Y:S04]  /*3b530*/  LDL.LU R39, [R1+0x7fc] ;  /* 0x0007fc0001277983 */ /* 0x000f280000300800 */
[----:B------:R-:W2:Y:S04]  /*3b540*/  LDL.LU R4, [R1+0x7d0] ;  /* 0x0007d00001047983 */ /* 0x000ea80000300800 */
[----:B0-----:R-:W2:Y:S04]  /*3b550*/  LDL.LU R5, [R1+0x7d4] ;  /* 0x0007d40001057983 */ /* 0x001ea80000300800 */
[----:B-1----:R-:W2:Y:S04]  /*3b560*/  LDL.LU R6, [R1+0x7d8] ;  /* 0x0007d80001067983 */ /* 0x002ea80000300800 */
[----:B------:R-:W2:Y:S04]  /*3b570*/  LDL.LU R7, [R1+0x7dc] ;  /* 0x0007dc0001077983 */ /* 0x000ea80000300800 */
        /* <DEDUP_REMOVED lines=18> */
[----:B------:R-:W4:Y:S01]  /*3b6a0*/  LDL.LU R42, [R1+0x808] ;  /* 0x00080800012a7983 */ /* 0x000f220000300800 */
[----:B------:R-:W-:-:S02]  /*3b6b0*/  IMAD.MOV.U32 R52, RZ, RZ, R25 ;  /* 0x000000ffff347224 */ /* 0x000fc400078e0019 */
[----:B------:R-:W-:Y:S01]  /*3b6c0*/  IMAD.MOV.U32 R54, RZ, RZ, R27 ;  /* 0x000000ffff367224 */ /* 0x000fe200078e001b */
[----:B------:R-:W4:Y:S04]  /*3b6d0*/  LDL.LU R43, [R1+0x80c] ;  /* 0x00080c00012b7983 */ /* 0x000f280000300800 */
[----:B------:R-:W4:Y:S04]  /*3b6e0*/  LDL R25, [R1+0x96c] ;  /* 0x00096c0001197983 */ /* 0x000f280000100800 */
[----:B------:R-:W4:Y:S04]  /*3b6f0*/  LDL R27, [R1+0x978] ;  /* 0x00097800011b7983 */ /* 0x000f280000100800 */
[----:B------:R-:W4:Y:S04]  /*3b700*/  LDL R61, [R1+0x97c] ;  /* 0x00097c00013d7983 */ /* 0x000f280000100800 */
[----:B------:R-:W4:Y:S04]  /*3b710*/  LDL R60, [R1+0x988] ;  /* 0x00098800013c7983 */ /* 0x000f280000100800 */
[----:B------:R-:W-:Y:S04]  /*3b720*/  STL.64 [R1+0x2a10], R10 ;  /* 0x002a100a01007387 */ /* 0x000fe80000100a00 */
[----:B------:R0:W-:Y:S01]  /*3b730*/  STL.64 [R1+0x2a08], R8 ;  /* 0x002a080801007387 */ /* 0x0001e20000100a00 */
[----:B------:R-:W-:-:S03]  /*3b740*/  IMAD.MOV.U32 R53, RZ, RZ, R26 ;  /* 0x000000ffff357224 */ /* 0x000fc600078e001a */
[----:B0-----:R-:W4:Y:S04]  /*3b750*/  LDL.LU R8, [R1+0x7c0] ;  /* 0x0007c00001087983 */ /* 0x001f280000300800 */
[----:B------:R-:W4:Y:S04]  /*3b760*/  LDL.LU R9, [R1+0x7c4] ;  /* 0x0007c40001097983 */ /* 0x000f280000300800 */
[----:B------:R-:W4:Y:S04]  /*3b770*/  LDL.LU R10, [R1+0x7c8] ;  /* 0x0007c800010a7983 */ /* 0x000f280000300800 */
[----:B------:R-:W4:Y:S04]  /*3b780*/  LDL.LU R11, [R1+0x7cc] ;  /* 0x0007cc00010b7983 */ /* 0x000f280000300800 */
[----:B------:R-:W-:Y:S04]  /*3b790*/  STL.64 [R1+0x2708], R54 ;  /* 0x0027083601007387 */ /* 0x000fe80000100a00 */
[----:B------:R0:W-:Y:S04]  /*3b7a0*/  STL.64 [R1+0x2700], R52 ;  /* 0x0027003401007387 */ /* 0x0001e80000100a00 */
[----:B0-----:R-:W4:Y:S04]  /*3b7b0*/  LDL.LU R52, [R1+0xd0] ;  /* 0x0000d00001347983 */ /* 0x001f280000300800 */
[----:B------:R-:W4:Y:S04]  /*3b7c0*/  LDL.LU R53, [R1+0xd4] ;  /* 0x0000d40001357983 */ /* 0x000f280000300800 */
[----:B------:R-:W4:Y:S04]  /*3b7d0*/  LDL.LU R54, [R1+0xd8] ;  /* 0x0000d80001367983 */ /* 0x000f280000300800 */
[----:B------:R-:W4:Y:S04]  /*3b7e0*/  LDL.LU R55, [R1+0xdc] ;  /* 0x0000dc0001377983 */ /* 0x000f280000300800 */
[----:B------:R-:W4:Y:S01]  /*3b7f0*/  LDL R0, [R1+0x98c] ;  /* 0x00098c0001007983 */ /* 0x000f220000100800 */
[----:B--2---:R-:W-:-:S02]  /*3b800*/  F2FP.F16.E5M2.UNPACK_B R13, R13 ;  /* 0x0000000dff0d723e */ /* 0x004fc400020004ff */
[----:B---3--:R-:W-:Y:S02]  /*3b810*/  F2FP.F16.E5M2.UNPACK_B R14, R14 ;  /* 0x0000000eff0e723e */ /* 0x008fe400020004ff */
[----:B----4-:R-:W-:Y:S02]  /*3b820*/  F2FP.F16.E5M2.UNPACK_B R15, R15 ;  /* 0x0000000fff0f723e */ /* 0x010fe400020004ff */
[----:B------:R-:W-:Y:S02]  /*3b830*/  F2FP.F16.E5M2.UNPACK_B R16, R16 ;  /* 0x00000010ff10723e */ /* 0x000fe400020004ff */
[----:B------:R-:W-:-:S07]  /*3b840*/  F2FP.F16.E5M2.UNPACK_B R17, R17 ;  /* 0x00000011ff11723e */ /* 0x000fce00020004ff */
[----:B------:R-:W-:Y:S01]  /*3b850*/  HMMA.16816.F32 R4, R28, R16, R4 ;  /* 0x000000101c04723c */ /* 0x000fe20000001804 */
[----:B------:R-:W-:Y:S02]  /*3b860*/  F2FP.F16.E5M2.UNPACK_B R18, R18 ;  /* 0x00000012ff12723e */ /* 0x000fe400020004ff */
[----:B------:R-:W-:-:S05]  /*3b870*/  F2FP.F16.E5M2.UNPACK_B R19, R19 ;  /* 0x00000013ff13723e */ /* 0x000fca00020004ff */
[C---:B------:R-:W-:Y:S08]  /*3b880*/  HMMA.16816.F32 R8, R28.reuse, R14, R8 ;  /* 0x0000000e1c08723c */ /* 0x040ff00000001808 */
[----:B------:R-:W-:-:S15]  /*3b890*/  HMMA.16816.F32 R52, R28, R12, R52 ;  /* 0x0000000c1c34723c */ /* 0x000fde0000001834 */
[----:B------:R-:W-:-:S04]  /*3b8a0*/  NOP ;  /* 0x0000000000007918 */ /* 0x000fc80000000000 */
        /* <DEDUP_REMOVED lines=8> */
[----:B0-----:R-:W-:Y:S01]  /*3b930*/  HMMA.16816.F32 R4, R28, R18, R56 ;  /* 0x000000121c04723c */ /* 0x001fe20000001838 */
[----:B------:R-:W-:-:S02]  /*3b940*/  F2FP.F16.E5M2.UNPACK_B R20, R20 ;  /* 0x00000014ff14723e */ /* 0x000fc400020004ff */
[----:B------:R-:W-:Y:S01]  /*3b950*/  F2FP.F16.E5M2.UNPACK_B R21, R21 ;  /* 0x00000015ff15723e */ /* 0x000fe200020004ff */
[----:B------:R-:W-:Y:S04]  /*3b960*/  STL.64 [R1+0x2a20], R18 ;  /* 0x002a201201007387 */ /* 0x000fe80000100a00 */
[----:B------:R-:W-:Y:S11]  /*3b970*/  STL.64 [R1+0x2a18], R16 ;  /* 0x002a181001007387 */ /* 0x000ff60000100a00 */
[----:B------:R-:W-:Y:S04]  /*3b980*/  STL.64 [R1+0x150], R4 ;  /* 0x0001500401007387 */ /* 0x000fe80000100a00 */
[----:B------:R0:W-:Y:S02]  /*3b990*/  STL.64 [R1+0x158], R6 ;  /* 0x0001580601007387 */ /* 0x0001e40000100a00 */
[----:B0-----:R-:W-:Y:S01]  /*3b9a0*/  HMMA.16816.F32 R4, R28, R20, R36 ;  /* 0x000000141c04723c */ /* 0x001fe20000001824 */
[----:B------:R-:W-:-:S02]  /*3b9b0*/  F2FP.F16.E5M2.UNPACK_B R22, R22 ;  /* 0x00000016ff16723e */ /* 0x000fc400020004ff */
[----:B------:R-:W-:Y:S02]  /*3b9c0*/  F2FP.F16.E5M2.UNPACK_B R23, R23 ;  /* 0x00000017ff17723e */ /* 0x000fe400020004ff */
[----:B------:R-:W-:-:S14]  /*3b9d0*/  F2FP.F16.E5M2.UNPACK_B R24, R24 ;  /* 0x00000018ff18723e */ /* 0x000fdc00020004ff */
[----:B------:R-:W-:Y:S04]  /*3b9e0*/  STL.64 [R1+0x170], R4 ;  /* 0x0001700401007387 */ /* 0x000fe80000100a00 */
[----:B------:R0:W-:Y:S02]  /*3b9f0*/  STL.64 [R1+0x178], R6 ;  /* 0x0001780601007387 */ /* 0x0001e40000100a00 */
[----:B0-----:R-:W-:Y:S01]  /*3ba00*/  HMMA.16816.F32 R4, R28, R22, R40 ;  /* 0x000000161c04723c */ /* 0x001fe20000001828 */
[----:B------:R-:W-:Y:S01]  /*3ba10*/  F2FP.F16.E5M2.UNPACK_B R25, R25 ;  /* 0x00000019ff19723e */ /* 0x000fe200020004ff */
[----:B------:R-:W-:Y:S04]  /*3ba20*/  STL.64 [R1+0x2a40], R22 ;  /* 0x002a401601007387 */ /* 0x000fe80000100a00 */
[----:B------:R-:W-:Y:S01]  /*3ba30*/  STL.64 [R1+0x2a38], R20 ;  /* 0x002a381401007387 */ /* 0x000fe20000100a00 */
[----:B------:R-:W-:-:S12]  /*3ba40*/  F2FP.F16.E5M2.UNPACK_B R26, R27 ;  /* 0x0000001bff1a723e */ /* 0x000fd800020004ff */
[----:B------:R-:W-:Y:S04]  /*3ba50*/  STL.64 [R1+0x1a0], R4 ;  /* 0x0001a00401007387 */ /* 0x000fe80000100a00 */
[----:B------:R0:W-:Y:S02]  /*3ba60*/  STL.64 [R1+0x1a8], R6 ;  /* 0x0001a80601007387 */ /* 0x0001e40000100a00 */
[----:B0-----:R-:W-:Y:S01]  /*3ba70*/  HMMA.16816.F32 R4, R28, R24, R44 ;  /* 0x000000181c04723c */ /* 0x001fe2000000182c */
[----:B------:R-:W-:-:S15]  /*3ba80*/  F2FP.F16.E5M2.UNPACK_B R27, R61 ;  /* 0x0000003dff1b723e */ /* 0x000fde00020004ff */
[----:B------:R-:W-:-:S03]  /*3ba90*/  NOP ;  /* 0x0000000000007918 */ /* 0x000fc60000000000 */
[----:B------:R-:W-:Y:S04]  /*3baa0*/  STL.64 [R1+0x240], R4 ;  /* 0x0002400401007387 */ /* 0x000fe80000100a00 */
[----:B------:R0:W-:Y:S02]  /*3bab0*/  STL.64 [R1+0x248], R6 ;  /* 0x0002480601007387 */ /* 0x0001e40000100a00 */
[----:B0-----:R-:W-:Y:S02]  /*3bac0*/  HMMA.16816.F32 R4, R28, R26, R48 ;  /* 0x0000001a1c04723c */ /* 0x001fe40000001830 */
[----:B------:R-:W-:Y:S04]  /*3bad0*/  STL.64 [R1+0x2a50], R26 ;  /* 0x002a501a01007387 */ /* 0x000fe80000100a00 */
[----:B------:R0:W-:-:S13]  /*3bae0*/  STL.64 [R1+0x2a48], R24 ;  /* 0x002a481801007387 */ /* 0x0001da0000100a00 */
[----:B------:R1:W-:Y:S04]  /*3baf0*/  STL.64 [R1+0x7f0], R4 ;  /* 0x0007f00401007387 */ /* 0x0003e80000100a00 */
[----:B------:R2:W-:Y:S04]  /*3bb00*/  STL.64 [R1+0x7f8], R6 ;  /* 0x0007f80601007387 */ /* 0x0005e80000100a00 */
        /* <DEDUP_REMOVED lines=20> */
[----:B------:R-:W4:Y:S01]  /*3bc50*/  LDL.LU R59, [R1+0x10f8] ;  /* 0x0010f800013b7983 */ /* 0x000f220000300800 */
[----:B------:R-:W-:-:S03]  /*3bc60*/  F2FP.F16.E5M2.UNPACK_B R32, R60 ;  /* 0x0000003cff20723e */ /* 0x000fc600020004ff */
[----:B------:R-:W4:Y:S01]  /*3bc70*/  LDL.LU R61, [R1+0x10f4] ;  /* 0x0010f400013d7983 */ /* 0x000f220000300800 */
[----:B------:R-:W-:-:S03]  /*3bc80*/  F2FP.F16.E5M2.UNPACK_B R33, R0 ;  /* 0x00000000ff21723e */ /* 0x000fc600020004ff */
        /* <DEDUP_REMOVED lines=18> */
[----:B-1----:R-:W4:Y:S04]  /*3bdb0*/  LDL.LU R4, [R1+0x850] ;  /* 0x0008500001047983 */ /* 0x002f280000300800 */
        /* <DEDUP_REMOVED lines=10> */
[----:B---3--:R-:W-:Y:S01]  /*3be60*/  HMMA.16816.F32 R28, R28, R32, R36 ;  /* 0x000000201c1c723c */ /* 0x008fe20000001824 */
[----:B----4-:R-:W-:-:S02]  /*3be70*/  IMAD R56, R56, 0x100, R15 ;  /* 0x0000010038387824 */ /* 0x010fc400078e020f */
[----:B------:R-:W3:Y:S04]  /*3be80*/  LDL.LU R15, [R1+0x79c] ;  /* 0x00079c00010f7983 */ /* 0x000ee80000300800 */
[----:B------:R-:W4:Y:S04]  /*3be90*/  LDL.LU.64 R38, [R1+0x2a60] ;  /* 0x002a600001267983 */ /* 0x000f280000300a00 */
[----:B------:R-:W3:Y:S01]  /*3bea0*/  LDL.LU.64 R36, [R1+0x2a58] ;  /* 0x002a580001247983 */ /* 0x000ee20000300a00 */
[----:B------:R-:W-:Y:S02]  /*3beb0*/  IMAD R57, R58, 0x100, R57 ;  /* 0x000001003a397824 */ /* 0x000fe400078e0239 */
[----:B------:R-:W-:-:S02]  /*3bec0*/  IMAD R58, R61, 0x100, R59 ;  /* 0x000001003d3a7824 */ /* 0x000fc400078e023b */
[----:B------:R-:W-:Y:S01]  /*3bed0*/  IMAD R59, R0, 0x100, R60 ;  /* 0x00000100003b7824 */ /* 0x000fe200078e023c */
[----:B------:R-:W-:Y:S04]  /*3bee0*/  STL [R1+0x29d0], R33 ;  /* 0x0029d02101007387 */ /* 0x000fe80000100800 */
[----:B------:R0:W-:Y:S04]  /*3bef0*/  STL.64 [R1+0x230], R28 ;  /* 0x0002301c01007387 */ /* 0x0001e80000100a00 */
[----:B------:R1:W-:Y:S01]  /*3bf00*/  STL.64 [R1+0x238], R30 ;  /* 0x0002381e01007387 */ /* 0x0003e20000100a00 */
[----:B0-----:R-:W-:-:S02]  /*3bf10*/  F2FP.F16.E5M2.UNPACK_B R28, R56 ;  /* 0x00000038ff1c723e */ /* 0x001fc400020004ff */
[----:B------:R-:W-:Y:S02]  /*3bf20*/  F2FP.F16.E5M2.UNPACK_B R29, R57 ;  /* 0x00000039ff1d723e */ /* 0x000fe400020004ff */
[----:B-1----:R-:W-:Y:S02]  /*3bf30*/  F2FP.F16.E5M2.UNPACK_B R30, R58 ;  /* 0x0000003aff1e723e */ /* 0x002fe400020004ff */
[----:B------:R-:W-:Y:S01]  /*3bf40*/  F2FP.F16.E5M2.UNPACK_B R31, R59 ;  /* 0x0000003bff1f723e */ /* 0x000fe200020004ff */
[----:B------:R-:W4:Y:S04]  /*3bf50*/  LDL.LU R56, [R1+0x760] ;  /* 0x0007600001387983 */ /* 0x000f280000300800 */
[----:B------:R-:W4:Y:S04]  /*3bf60*/  LDL.LU R57, [R1+0x764] ;  /* 0x0007640001397983 */ /* 0x000f280000300800 */
[----:B------:R-:W4:Y:S04]  /*3bf70*/  LDL.LU R58, [R1+0x768] ;  /* 0x00076800013a7983 */ /* 0x000f280000300800 */
[----:B------:R-:W4:Y:S01]  /*3bf80*/  LDL.LU R59, [R1+0x76c] ;  /* 0x00076c00013b7983 */ /* 0x000f220000300800 */
[C---:B------:R-:W-:Y:S08]  /*3bf90*/  HMMA.16816.F32 R20, R28.reuse, R34, R20 ;  /* 0x000000221c14723c */ /* 0x040ff00000001814 */
[C---:B--2---:R-:W-:Y:S08]  /*3bfa0*/  HMMA.16816.F32 R4, R28.reuse, R2, R4 ;  /* 0x000000021c04723c */ /* 0x044ff00000001804 */
[----:B---3--:R-:W-:-:S15]  /*3bfb0*/  HMMA.16816.F32 R24, R28, R36, R24 ;  /* 0x000000241c18723c */ /* 0x008fde0000001818 */
[----:B------:R-:W-:-:S04]  /*3bfc0*/  NOP ;  /* 0x0000000000007918 */ /* 0x000fc80000000000 */
[----:B------:R-:W-:Y:S04]  /*3bfd0*/  STL.64 [R1+0x7e0], R24 ;  /* 0x0007e01801007387 */ /* 0x000fe80000100a00 */
[----:B------:R0:W-:Y:S04]  /*3bfe0*/  STL.64 [R1+0x7e8], R26 ;  /* 0x0007e81a01007387 */ /* 0x0001e80000100a00 */
[----:B0-----:R-:W2:Y:S04]  /*3bff0*/  LDL.LU.64 R26, [R1+0x2a50] ;  /* 0x002a5000011a7983 */ /* 0x001ea80000300a00 */
[----:B------:R-:W3:Y:S04]  /*3c000*/  LDL.LU.64 R24, [R1+0x2a48] ;  /* 0x002a480001187983 */ /* 0x000ee80000300a00 */
[----:B----4-:R-:W-:Y:S04]  /*3c010*/  STL.64 [R1+0x29c8], R38 ;  /* 0x0029c82601007387 */ /* 0x010fe80000100a00 */
[----:B------:R0:W-:Y:S04]  /*3c020*/  STL.64 [R1+0x29c0], R36 ;  /* 0x0029c02401007387 */ /* 0x0001e80000100a00 */
[----:B0-----:R-:W4:Y:S04]  /*3c030*/  LDL.LU R36, [R1+0x770] ;  /* 0x0007700001247983 */ /* 0x001f280000300800 */
[----:B------:R-:W4:Y:S04]  /*3c040*/  LDL.LU R37, [R1+0x774] ;  /* 0x0007740001257983 */ /* 0x000f280000300800 */
[----:B------:R-:W4:Y:S04]  /*3c050*/  LDL.LU R38, [R1+0x778] ;  /* 0x0007780001267983 */ /* 0x000f280000300800 */
[----:B------:R-:W4:Y:S04]  /*3c060*/  LDL.LU R39, [R1+0x77c] ;  /* 0x00077c0001277983 */ /* 0x000f280000300800 */
[----:B------:R-:W-:Y:S04]  /*3c070*/  STL.64 [R1+0x7d0], R20 ;  /* 0x0007d01401007387 */ /* 0x000fe80000100a00 */
[----:B------:R0:W-:Y:S04]  /*3c080*/  STL.64 [R1+0x7d8], R22 ;  /* 0x0007d81601007387 */ /* 0x0001e80000100a00 */
[----:B0-----:R-:W2:Y:S04]  /*3c090*/  LDL.LU.64 R22, [R1+0x2a40] ;  /* 0x002a400001167983 */ /* 0x001ea80000300a00 */
        /* <DEDUP_REMOVED lines=26> */
[----:B------:R-:W4:Y:S01]  /*3c240*/  LDL.LU.64 R12, [R1+0x29f8] ;  /* 0x0029f800010c7983 */ /* 0x000f220000300a00 */
[----:B---3--:R-:W-:Y:S03]  /*3c250*/  HMMA.16816.F32 R4, R28, R10, R4 ;  /* 0x0000000a1c04723c */ /* 0x008fe60000001804 */
[----:B------:R-:W-:Y:S04]  /*3c260*/  STL.64 [R1+0x29e0], R10 ;  /* 0x0029e00a01007387 */ /* 0x000fe80000100a00 */
[----:B------:R4:W-:-:S12]  /*3c270*/  STL.64 [R1+0x29d8], R8 ;  /* 0x0029d80801007387 */ /* 0x0009d80000100a00 */
[----:B------:R-:W-:Y:S04]  /*3c280*/  STL.64 [R1+0x780], R4 ;  /* 0x0007800401007387 */ /* 0x000fe80000100a00 */
[----:B------:R2:W-:Y:S01]  /*3c290*/  STL.64 [R1+0x788], R6 ;  /* 0x0007880601007387 */ /* 0x0005e20000100a00 */
[C---:B----4-:R-:W-:Y:S08]  /*3c2a0*/  HMMA.16816.F32 R8, R28.reuse, R12, R36 ;  /* 0x0000000c1c08723c */ /* 0x050ff00000001824 */
        /* <DEDUP_REMOVED lines=8> */
[C---:B------:R-:W-:Y:S08]  /*3c330*/  HMMA.16816.F32 R12, R28.reuse, R18, R40 ;  /* 0x000000121c0c723c */ /* 0x040ff00000001828 */
[C---:B------:R-:W-:Y:S03]  /*3c340*/  HMMA.16816.F32 R8, R28.reuse, R20, R44 ;  /* 0x000000141c08723c */ /* 0x040fe6000000182c */
[----:B------:R-:W-:Y:S04]  /*3c350*/  STL.64 [R1+0x750], R4 ;  /* 0x0007500401007387 */ /* 0x000fe80000100a00 */
[----:B------:R0:W-:Y:S02]  /*3c360*/  STL.64 [R1+0x758], R6 ;  /* 0x0007580601007387 */ /* 0x0001e40000100a00 */
[C---:B0-----:R-:W-:Y:S02]  /*3c370*/  HMMA.16816.F32 R4, R28.reuse, R22, R48 ;  /* 0x000000161c04723c */ /* 0x041fe40000001830 */
[----:B------:R-:W-:Y:S04]  /*3c380*/  STL.64 [R1+0x740], R12 ;  /* 0x0007400c01007387 */ /* 0x000fe80000100a00 */
[----:B------:R-:W-:Y:S04]  /*3c390*/  STL.64 [R1+0x748], R14 ;  /* 0x0007480e01007387 */ /* 0x000fe80000100a00 */
[----:B------:R-:W2:Y:S04]  /*3c3a0*/  LDL.LU R48, [R1+0x670] ;  /* 0x0006700001307983 */ /* 0x000ea80000300800 */
        /* <DEDUP_REMOVED lines=43> */
[----:B------:R-:W-:Y:S04]  /*3c660*/  STL.64 [R1+0x2998], R22 ;  /* 0x0029981601007387 */ /* 0x000fe80000100a00 */
[----:B------:R0:W-:Y:S04]  /*3c670*/  STL.64 [R1+0x2990], R20 ;  /* 0x0029901401007387 */ /* 0x0001e80000100a00 */
[----:B0-----:R-:W3:Y:S04]  /*3c680*/  LDL.LU R20, [R1+0x6b0] ;  /* 0x0006b00001147983 */ /* 0x001ee80000300800 */
[----:B------:R-:W3:Y:S04]  /*3c690*/  LDL.LU R21, [R1+0x6b4] ;  /* 0x0006b40001157983 */ /* 0x000ee80000300800 */
[----:B------:R-:W3:Y:S04]  /*3c6a0*/  LDL.LU R22, [R1+0x6b8] ;  /* 0x0006b80001167983 */ /* 0x000ee80000300800 */
[----:B------:R-:W3:Y:S01]  /*3c6b0*/  LDL.LU R23, [R1+0x6bc] ;  /* 0x0006bc0001177983 */ /* 0x000ee20000300800 */
[C---:B--2---:R-:W-:Y:S08]  /*3c6c0*/  HMMA.16816.F32 R8, R28.reuse, R26, R8 ;  /* 0x0000001a1c08723c */ /* 0x044ff00000001808 */
[----:B------:R-:W-:Y:S01]  /*3c6d0*/  HMMA.16816.F32 R12, R28, R24, R12 ;  /* 0x000000181c0c723c */ /* 0x000fe2000000180c */
[----:B------:R-:W-:-:S15]  /*3c6e0*/  IMAD R56, R56, 0x100, R33 ;  /* 0x0000010038387824 */ /* 0x000fde00078e0221 */
[----:B------:R-:W-:-:S03]  /*3c6f0*/  NOP ;  /* 0x0000000000007918 */ /* 0x000fc60000000000 */
        /* <DEDUP_REMOVED lines=14> */
[----:B------:R-:W2:Y:S01]  /*3c7e0*/  LDL.LU R33, [R1+0x29d0] ;  /* 0x0029d00001217983 */ /* 0x000ea20000300800 */
[----:B------:R-:W-:-:S02]  /*3c7f0*/  IMAD R57, R57, 0x100, R59 ;  /* 0x0000010039397824 */ /* 0x000fc400078e023b */
[----:B------:R-:W-:Y:S02]  /*3c800*/  IMAD R58, R61, 0x100, R58 ;  /* 0x000001003d3a7824 */ /* 0x000fe400078e023a */
[----:B------:R-:W-:Y:S01]  /*3c810*/  IMAD R59, R0, 0x100, R60 ;  /* 0x00000100003b7824 */ /* 0x000fe200078e023c */
[----:B--2---:R-:W-:Y:S01]  /*3c820*/  HMMA.16816.F32 R28, R28, R32, R36 ;  /* 0x000000201c1c723c */ /* 0x004fe20000001824 */
[----:B------:R-:W2:Y:S04]  /*3c830*/  LDL.LU.64 R38, [R1+0x29c8] ;  /* 0x0029c80001267983 */ /* 0x000ea80000300a00 */
[----:B------:R-:W3:-:S14]  /*3c840*/  LDL.LU.64 R36, [R1+0x29c0] ;  /* 0x0029c00001247983 */ /* 0x000edc0000300a00 */
[----:B------:R0:W-:Y:S04]  /*3c850*/  STL.64 [R1+0x220], R28 ;  /* 0x0002201c01007387 */ /* 0x0001e80000100a00 */
[----:B------:R1:W-:Y:S01]  /*3c860*/  STL.64 [R1+0x228], R30 ;  /* 0x0002281e01007387 */ /* 0x0003e20000100a00 */
[----:B0-----:R-:W-:Y:S02]  /*3c870*/  F2FP.F16.E5M2.UNPACK_B R28, R56 ;  /* 0x00000038ff1c723e */ /* 0x001fe400020004ff */
[----:B------:R-:W-:Y:S02]  /*3c880*/  F2FP.F16.E5M2.UNPACK_B R29, R57 ;  /* 0x00000039ff1d723e */ /* 0x000fe400020004ff */
[----:B-1----:R-:W-:Y:S02]  /*3c890*/  F2FP.F16.E5M2.UNPACK_B R30, R58 ;  /* 0x0000003aff1e723e */ /* 0x002fe400020004ff */
[----:B------:R-:W-:Y:S01]  /*3c8a0*/  F2FP.F16.E5M2.UNPACK_B R31, R59 ;  /* 0x0000003bff1f723e */ /* 0x000fe200020004ff */
[----:B------:R-:W2:Y:S04]  /*3c8b0*/  LDL.LU R56, [R1+0x6d0] ;  /* 0x0006d00001387983 */ /* 0x000ea80000300800 */
[----:B------:R-:W2:Y:S04]  /*3c8c0*/  LDL.LU R57, [R1+0x6d4] ;  /* 0x0006d40001397983 */ /* 0x000ea80000300800 */
[----:B------:R-:W2:Y:S04]  /*3c8d0*/  LDL.LU R58, [R1+0x6d8] ;  /* 0x0006d800013a7983 */ /* 0x000ea80000300800 */
        /* <DEDUP_REMOVED lines=15> */
[C---:B---3--:R-:W-:Y:S08]  /*3c9d0*/  HMMA.16816.F32 R24, R28.reuse, R4, R24 ;  /* 0x000000041c18723c */ /* 0x048ff00000001818 */
[C---:B------:R-:W-:Y:S08]  /*3c9e0*/  HMMA.16816.F32 R20, R28.reuse, R6, R20 ;  /* 0x000000061c14723c */ /* 0x040ff00000001814 */
[C---:B--2---:R-:W-:Y:S08]  /*3c9f0*/  HMMA.16816.F32 R36, R28.reuse, R34, R36 ;  /* 0x000000221c24723c */ /* 0x044ff00000001824 */
[C---:B----4-:R-:W-:Y:S11]  /*3ca00*/  HMMA.16816.F32 R32, R28.reuse, R2, R56 ;  /* 0x000000021c20723c */ /* 0x050ff60000001838 */
        /* <DEDUP_REMOVED lines=86> */
[----:B------:R-:W3:Y:S04]  /*3cf70*/  LDL.LU.64 R20, [R1+0x2990] ;  /* 0x0029900001147983 */ /* 0x000ee80000300a00 */
[----:B------:R-:W-:Y:S04]  /*3cf80*/  STL.64 [R1+0x2918], R18 ;  /* 0x0029181201007387 */ /* 0x000fe80000100a00 */
[----:B------:R0:W-:Y:S04]  /*3cf90*/  STL.64 [R1+0x2910], R16 ;  /* 0x0029101001007387 */ /* 0x0001e80000100a00 */
[----:B0-----:R-:W2:Y:S04]  /*3cfa0*/  LDL.LU R16, [R1+0x5d0] ;  /* 0x0005d00001107983 */ /* 0x001ea80000300800 */
[----:B------:R-:W2:Y:S04]  /*3cfb0*/  LDL.LU R17, [R1+0x5d4] ;  /* 0x0005d40001117983 */ /* 0x000ea80000300800 */
[----:B------:R-:W2:Y:S04]  /*3cfc0*/  LDL.LU R18, [R1+0x5d8] ;  /* 0x0005d80001127983 */ /* 0x000ea80000300800 */
[----:B------:R-:W2:Y:S01]  /*3cfd0*/  LDL.LU R19, [R1+0x5dc] ;  /* 0x0005dc0001137983 */ /* 0x000ea20000300800 */
[C---:B---3--:R-:W-:Y:S08]  /*3cfe0*/  HMMA.16816.F32 R4, R28.reuse, R20, R4 ;  /* 0x000000141c04723c */ /* 0x048ff00000001804 */
[C---:B----4-:R-:W-:Y:S11]  /*3cff0*/  HMMA.16816.F32 R24, R28.reuse, R22, R24 ;  /* 0x000000161c18723c */ /* 0x050ff60000001818 */
        /* <DEDUP_REMOVED lines=8> */
[----:B------:R0:W-:Y:S04]  /*3d080*/  STL.64 [R1+0x28f8], R22 ;  /* 0x0028f81601007387 */ /* 0x0001e80000100a00 */
[----:B0-----:R-:W3:Y:S04]  /*3d090*/  LDL.LU R23, [R1+0x2108] ;  /* 0x0021080001177983 */ /* 0x001ee80000300800 */
[----:B------:R-:W-:Y:S01]  /*3d0a0*/  STL.64 [R1+0x28f0], R20 ;  /* 0x0028f01401007387 */ /* 0x000fe20000100a00 */
[C---:B--2---:R-:W-:Y:S08]  /*3d0b0*/  HMMA.16816.F32 R32, R28.reuse, R24, R32 ;  /* 0x000000181c20723c */ /* 0x044ff00000001820 */
[----:B------:R-:W-:Y:S11]  /*3d0c0*/  HMMA.16816.F32 R36, R28, R26, R36 ;  /* 0x0000001a1c24723c */ /* 0x000ff60000001824 */
[----:B------:R-:W-:Y:S04]  /*3d0d0*/  STL.64 [R1+0x620], R32 ;  /* 0x0006202001007387 */ /* 0x000fe80000100a00 */
[----:B------:R0:W-:Y:S04]  /*3d0e0*/  STL.64 [R1+0x628], R34 ;  /* 0x0006282201007387 */ /* 0x0001e80000100a00 */
[----:B0-----:R-:W2:Y:S04]  /*3d0f0*/  LDL.LU.64 R34, [R1+0x2968] ;  /* 0x0029680001227983 */ /* 0x001ea80000300a00 */
[----:B------:R-:W2:Y:S04]  /*3d100*/  LDL.LU.64 R32, [R1+0x2960] ;  /* 0x0029600001207983 */ /* 0x000ea80000300a00 */
[----:B------:R-:W-:Y:S04]  /*3d110*/  STL.64 [R1+0x610], R36 ;  /* 0x0006102401007387 */ /* 0x000fe80000100a00 */
[----:B------:R0:W-:Y:S04]  /*3d120*/  STL.64 [R1+0x618], R38 ;  /* 0x0006182601007387 */ /* 0x0001e80000100a00 */
[----:B0-----:R-:W4:Y:S04]  /*3d130*/  LDL.LU.64 R38, [R1+0x2958] ;  /* 0x0029580001267983 */ /* 0x001f280000300a00 */
[----:B------:R-:W4:Y:S01]  /*3d140*/  LDL.LU.64 R36, [R1+0x2950] ;  /* 0x0029500001247983 */ /* 0x000f220000300a00 */
[----:B------:R-:W-:-:S02]  /*3d150*/  IMAD R57, R57, 0x100, R59 ;  /* 0x0000010039397824 */ /* 0x000fc400078e023b */
[----:B---3--:R-:W-:Y:S02]  /*3d160*/  IMAD R56, R56, 0x100, R23 ;  /* 0x0000010038387824 */ /* 0x008fe400078e0217 */
[----:B------:R-:W-:Y:S02]  /*3d170*/  IMAD R58, R61, 0x100, R58 ;  /* 0x000001003d3a7824 */ /* 0x000fe400078e023a */
[----:B------:R-:W-:Y:S01]  /*3d180*/  IMAD R59, R0, 0x100, R60 ;  /* 0x00000100003b7824 */ /* 0x000fe200078e023c */
[----:B------:R-:W-:Y:S04]  /*3d190*/  STL.64 [R1+0x2908], R26 ;  /* 0x0029081a01007387 */ /* 0x000fe80000100a00 */
[----:B------:R-:W-:Y:S01]  /*3d1a0*/  STL.64 [R1+0x2900], R24 ;  /* 0x0029001801007387 */ /* 0x000fe20000100a00 */
[----:B--2---:R-:W-:Y:S01]  /*3d1b0*/  HMMA.16816.F32 R16, R28, R32, R16 ;  /* 0x000000201c10723c */ /* 0x004fe20000001810 */
[----:B------:R-:W-:-:S02]  /*3d1c0*/  F2FP.F16.E5M2.UNPACK_B R28, R56 ;  /* 0x00000038ff1c723e */ /* 0x000fc400020004ff */
[----:B------:R-:W-:Y:S02]  /*3d1d0*/  F2FP.F16.E5M2.UNPACK_B R29, R57 ;  /* 0x00000039ff1d723e */ /* 0x000fe400020004ff */
[----:B------:R-:W-:Y:S02]  /*3d1e0*/  F2FP.F16.E5M2.UNPACK_B R30, R58 ;  /* 0x0000003aff1e723e */ /* 0x000fe400020004ff */
[----:B------:R-:W-:-:S07]  /*3d1f0*/  F2FP.F16.E5M2.UNPACK_B R31, R59 ;  /* 0x0000003bff1f723e */ /* 0x000fce00020004ff */
[C---:B----4-:R-:W-:Y:S05]  /*3d200*/  HMMA.16816.F32 R12, R28.reuse, R36, R12 ;  /* 0x000000241c0c723c */ /* 0x050fea000000180c */
        /* <DEDUP_REMOVED lines=125> */
[----:B------:R-:W-:Y:S01]  /*3d9e0*/  STL.64 [R1+0x2888], R26 ;  /* 0x0028881a01007387 */ /* 0x000fe20000100a00 */
[----:B------:R-:W-:-:S02]  /*3d9f0*/  IMAD R56, R40, 0x100, R55 ;  /* 0x0000010028387824 */ /* 0x000fc400078e0237 */
[----:B------:R-:W-:Y:S02]  /*3da00*/  IMAD R57, R42, 0x100, R41 ;  /* 0x000001002a397824 */ /* 0x000fe400078e0229 */
[----:B------:R-:W-:-:S05]  /*3da10*/  IMAD R58, R61, 0x100, R43 ;  /* 0x000001003d3a7824 */ /* 0x000fca00078e022b */
[----:B------:R-:W-:Y:S04]  /*3da20*/  STL.64 [R1+0x530], R8 ;  /* 0x0005300801007387 */ /* 0x000fe80000100a00 */
[----:B------:R-:W-:Y:S04]  /*3da30*/  STL.64 [R1+0x538], R10 ;  /* 0x0005380a01007387 */ /* 0x000fe80000100a00 */
[----:B------:R-:W-:Y:S04]  /*3da40*/  STL.64 [R1+0x2880], R24 ;  /* 0x0028801801007387 */ /* 0x000fe80000100a00 */
[----:B------:R-:W-:Y:S04]  /*3da50*/  STL.64 [R1+0x520], R4 ;  /* 0x0005200401007387 */ /* 0x000fe80000100a00 */
[----:B------:R4:W-:Y:S01]  /*3da60*/  STL.64 [R1+0x528], R6 ;  /* 0x0005280601007387 */ /* 0x0009e20000100a00 */
[----:B------:R-:W-:Y:S01]  /*3da70*/  IMAD R59, R0, 0x100, R60 ;  /* 0x00000100003b7824 */ /* 0x000fe200078e023c */
[----:B----4-:R-:W-:Y:S01]  /*3da80*/  HMMA.16816.F32 R4, R28, R32, R44 ;  /* 0x000000201c04723c */ /* 0x010fe2000000182c */
[----:B------:R-:W-:-:S02]  /*3da90*/  F2FP.F16.E5M2.UNPACK_B R28, R56 ;  /* 0x00000038ff1c723e */ /* 0x000fc400020004ff */
[----:B------:R-:W-:Y:S02]  /*3daa0*/  F2FP.F16.E5M2.UNPACK_B R29, R57 ;  /* 0x00000039ff1d723e */ /* 0x000fe400020004ff */
[----:B------:R-:W-:Y:S02]  /*3dab0*/  F2FP.F16.E5M2.UNPACK_B R30, R58 ;  /* 0x0000003aff1e723e */ /* 0x000fe400020004ff */
[----:B------:R-:W-:-:S12]  /*3dac0*/  F2FP.F16.E5M2.UNPACK_B R31, R59 ;  /* 0x0000003bff1f723e */ /* 0x000fd800020004ff */
[----:B------:R-:W-:Y:S04]  /*3dad0*/  STL.64 [R1+0x200], R4 ;  /* 0x0002000401007387 */ /* 0x000fe80000100a00 */
[----:B------:R0:W-:Y:S02]  /*3dae0*/  STL.64 [R1+0x208], R6 ;  /* 0x0002080601007387 */ /* 0x0001e40000100a00 */
[----:B0-----:R-:W-:Y:S02]  /*3daf0*/  HMMA.16816.F32 R4, R28, R36, R48 ;  /* 0x000000241c04723c */ /* 0x001fe40000001830 */
[----:B------:R-:W-:Y:S04]  /*3db00*/  STL.64 [R1+0x28a8], R38 ;  /* 0x0028a82601007387 */ /* 0x000fe80000100a00 */
[----:B------:R-:W-:-:S13]  /*3db10*/  STL.64 [R1+0x28a0], R36 ;  /* 0x0028a02401007387 */ /* 0x000fda0000100a00 */
        /* <DEDUP_REMOVED lines=11> */
[----:B------:R-:W3:Y:S04]  /*3dbd0*/  LDL.LU R59, [R1+0x44c] ;  /* 0x00044c00013b7983 */ /* 0x000ee80000300800 */
        /* <DEDUP_REMOVED lines=14> */
[----:B--2---:R-:W2:Y:S04]  /*3dcc0*/  LDL.LU R56, [R1+0x500] ;  /* 0x0005000001387983 */ /* 0x004ea80000300800 */
[----:B------:R-:W2:Y:S04]  /*3dcd0*/  LDL.LU R57, [R1+0x504] ;  /* 0x0005040001397983 */ /* 0x000ea80000300800 */
[----:B------:R-:W2:Y:S04]  /*3dce0*/  LDL.LU R58, [R1+0x508] ;  /* 0x00050800013a7983 */ /* 0x000ea80000300800 */
[----:B------:R-:W2:Y:S04]  /*3dcf0*/  LDL.LU R59, [R1+0x50c] ;  /* 0x00050c00013b7983 */ /* 0x000ea80000300800 */
        /* <DEDUP_REMOVED lines=114> */
[----:B------:R-:W-:Y:S04]  /*3e420*/  STL.64 [R1+0x448], R10 ;  /* 0x0004480a01007387 */ /* 0x000fe80000100a00 */
[----:B------:R-:W-:Y:S04]  /*3e430*/  STL.64 [R1+0x2840], R24 ;  /* 0x0028401801007387 */ /* 0x000fe80000100a00 */
[----:B------:R-:W-:Y:S04]  /*3e440*/  STL.64 [R1+0x430], R4 ;  /* 0x0004300401007387 */ /* 0x000fe80000100a00 */
[----:B------:R0:W-:Y:S02]  /*3e450*/  STL.64 [R1+0x438], R6 ;  /* 0x0004380601007387 */ /* 0x0001e40000100a00 */
[----:B0-----:R-:W-:Y:S02]  /*3e460*/  HMMA.16816.F32 R4, R28, R32, R48 ;  /* 0x000000201c04723c */ /* 0x001fe40000001830 */
[----:B------:R-:W-:Y:S04]  /*3e470*/  STL.64 [R1+0x2858], R34 ;  /* 0x0028582201007387 */ /* 0x000fe80000100a00 */
[----:B------:R0:W-:Y:S01]  /*3e480*/  STL.64 [R1+0x2850], R32 ;  /* 0x0028502001007387 */ /* 0x0001e20000100a00 */
[----:B------:R-:W-:-:S12]  /*3e490*/  IMAD R56, R44, 0x100, R43 ;  /* 0x000001002c387824 */ /* 0x000fd800078e022b */
[----:B------:R1:W-:Y:S04]  /*3e4a0*/  STL.64 [R1+0x1f0], R4 ;  /* 0x0001f00401007387 */ /* 0x0003e80000100a00 */
[----:B------:R2:W-:Y:S04]  /*3e4b0*/  STL.64 [R1+0x1f8], R6 ;  /* 0x0001f80601007387 */ /* 0x0005e80000100a00 */
        /* <DEDUP_REMOVED lines=20> */
[----:B0-----:R-:W4:Y:S04]  /*3e600*/  LDL.LU R32, [R1+0x420] ;  /* 0x0004200001207983 */ /* 0x001f280000300800 */
[----:B------:R-:W4:Y:S04]  /*3e610*/  LDL.LU R33, [R1+0x424] ;  /* 0x0004240001217983 */ /* 0x000f280000300800 */
[----:B------:R-:W4:Y:S04]  /*3e620*/  LDL.LU R34, [R1+0x428] ;  /* 0x0004280001227983 */ /* 0x000f280000300800 */
[----:B------:R-:W4:Y:S01]  /*3e630*/  LDL.LU R35, [R1+0x42c] ;  /* 0x00042c0001237983 */ /* 0x000f220000300800 */
[----:B------:R-:W-:-:S02]  /*3e640*/  IMAD R57, R46, 0x100, R45 ;  /* 0x000001002e397824 */ /* 0x000fc400078e022d */
[----:B------:R-:W-:Y:S02]  /*3e650*/  IMAD R58, R61, 0x100, R47 ;  /* 0x000001003d3a7824 */ /* 0x000fe400078e022f */
[----:B------:R-:W-:Y:S01]  /*3e660*/  IMAD R59, R0, 0x100, R60 ;  /* 0x00000100003b7824 */ /* 0x000fe200078e023c */
[----:B------:R-:W3:Y:S01]  /*3e670*/  LDL.LU R24, [R1+0x410] ;  /* 0x0004100001187983 */ /* 0x000ee20000300800 */
[----:B------:R-:W-:Y:S02]  /*3e680*/  F2FP.F16.E5M2.UNPACK_B R28, R56 ;  /* 0x00000038ff1c723e */ /* 0x000fe400020004ff */
[----:B------:R-:W-:Y:S02]  /*3e690*/  F2FP.F16.E5M2.UNPACK_B R29, R57 ;  /* 0x00000039ff1d723e */ /* 0x000fe400020004ff */
[----:B------:R-:W-:Y:S02]  /*3e6a0*/  F2FP.F16.E5M2.UNPACK_B R30, R58 ;  /* 0x0000003aff1e723e */ /* 0x000fe400020004ff */
[----:B------:R-:W-:Y:S01]  /*3e6b0*/  F2FP.F16.E5M2.UNPACK_B R31, R59 ;  /* 0x0000003bff1f723e */ /* 0x000fe200020004ff */
[----:B------:R-:W3:Y:S04]  /*3e6c0*/  LDL.LU R25, [R1+0x414] ;  /* 0x0004140001197983 */ /* 0x000ee80000300800 */
[----:B------:R-:W3:Y:S04]  /*3e6d0*/  LDL.LU R26, [R1+0x418] ;  /* 0x00041800011a7983 */ /* 0x000ee80000300800 */
[----:B------:R-:W3:Y:S04]  /*3e6e0*/  LDL.LU R27, [R1+0x41c] ;  /* 0x00041c00011b7983 */ /* 0x000ee80000300800 */
[----:B-1----:R-:W3:Y:S04]  /*3e6f0*/  LDL.LU R4, [R1+0x400] ;  /* 0x0004000001047983 */ /* 0x002ee80000300800 */
[----:B------:R-:W3:Y:S04]  /*3e700*/  LDL.LU R5, [R1+0x404] ;  /* 0x0004040001057983 */ /* 0x000ee80000300800 */
[----:B--2---:R-:W3:Y:S04]  /*3e710*/  LDL.LU R6, [R1+0x408] ;  /* 0x0004080001067983 */ /* 0x004ee80000300800 */
[----:B------:R-:W3:Y:S04]  /*3e720*/  LDL.LU R7, [R1+0x40c] ;  /* 0x00040c0001077983 */ /* 0x000ee80000300800 */
        /* <DEDUP_REMOVED lines=18> */
[----:B----4-:R-:W-:-:S15]  /*3e850*/  HMMA.16816.F32 R32, R28, R36, R32 ;  /* 0x000000241c20723c */ /* 0x010fde0000001820 */
[----:B------:R-:W-:-:S04]  /*3e860*/  NOP ;  /* 0x0000000000007918 */ /* 0x000fc80000000000 */
[----:B------:R-:W-:Y:S04]  /*3e870*/  STL.64 [R1+0x420], R32 ;  /* 0x0004202001007387 */ /* 0x000fe80000100a00 */
[----:B------:R0:W-:Y:S04]  /*3e880*/  STL.64 [R1+0x428], R34 ;  /* 0x0004282201007387 */ /* 0x0001e80000100a00 */
[----:B0-----:R-:W4:Y:S01]  /*3e890*/  LDL.LU.64 R34, [R1+0x2858] ;  /* 0x0028580001227983 */ /* 0x001f220000300a00 */
[C---:B---3--:R-:W-:Y:S03]  /*3e8a0*/  HMMA.16816.F32 R4, R28.reuse, R2, R4 ;  /* 0x000000021c04723c */ /* 0x048fe60000001804 */
[----:B------:R-:W3:Y:S04]  /*3e8b0*/  LDL.LU.64 R32, [R1+0x2850] ;  /* 0x0028500001207983 */ /* 0x000ee80000300a00 */
[----:B------:R-:W-:Y:S04]  /*3e8c0*/  STL.64 [R1+0x27e8], R38 ;  /* 0x0027e82601007387 */ /* 0x000fe80000100a00 */
[----:B------:R0:W-:Y:S04]  /*3e8d0*/  STL.64 [R1+0x27e0], R36 ;  /* 0x0027e02401007387 */ /* 0x0001e80000100a00 */
[----:B0-----:R-:W2:Y:S04]  /*3e8e0*/  LDL.LU R36, [R1+0x390] ;  /* 0x0003900001247983 */ /* 0x001ea80000300800 */
[----:B------:R-:W2:Y:S04]  /*3e8f0*/  LDL.LU R37, [R1+0x394] ;  /* 0x0003940001257983 */ /* 0x000ea80000300800 */
[----:B------:R-:W2:Y:S04]  /*3e900*/  LDL.LU R38, [R1+0x398] ;  /* 0x0003980001267983 */ /* 0x000ea80000300800 */
[----:B------:R-:W2:Y:S01]  /*3e910*/  LDL.LU R39, [R1+0x39c] ;  /* 0x00039c0001277983 */ /* 0x000ea20000300800 */
[----:B----4-:R-:W-:-:S15]  /*3e920*/  HMMA.16816.F32 R24, R28, R34, R24 ;  /* 0x000000221c18723c */ /* 0x010fde0000001818 */
[----:B------:R-:W-:-:S04]  /*3e930*/  NOP ;  /* 0x0000000000007918 */ /* 0x000fc80000000000 */
        /* <DEDUP_REMOVED lines=40> */
[C---:B---3--:R-:W-:Y:S08]  /*3ebc0*/  HMMA.16816.F32 R4, R28.reuse, R14, R4 ;  /* 0x0000000e1c04723c */ /* 0x048ff00000001804 */
        /* <DEDUP_REMOVED lines=25> */
[----:B----4-:R-:W-:Y:S01]  /*3ed60*/  HMMA.16816.F32 R4, R28, R26, R48 ;  /* 0x0000001a1c04723c */ /* 0x010fe20000001830 */
[----:B------:R-:W-:Y:S10]  /*3ed70*/  STL.64 [R1+0x2788], R26 ;  /* 0x0027881a01007387 */ /* 0x000ff40000100a00 */
[----:B------:R-:W-:Y:S04]  /*3ed80*/  STL.64 [R1+0x350], R8 ;  /* 0x0003500801007387 */ /* 0x000fe80000100a00 */
[----:B------:R-:W-:Y:S04]  /*3ed90*/  STL.64 [R1+0x358], R10 ;  /* 0x0003580a01007387 */ /* 0x000fe80000100a00 */
[----:B------:R0:W-:Y:S04]  /*3eda0*/  STL.64 [R1+0x2780], R24 ;  /* 0x0027801801007387 */ /* 0x0001e80000100a00 */
        /* <DEDUP_REMOVED lines=20> */
[----:B------:R-:W4:Y:S01]  /*3eef0*/  LDL.LU R58, [R1+0x2178] ;  /* 0x00217800013a7983 */ /* 0x000f220000300800 */
[----:B------:R-:W-:-:S03]  /*3ef00*/  IMAD R56, R0, 0x100, R60 ;  /* 0x0000010000387824 */ /* 0x000fc600078e023c */
        /* <DEDUP_REMOVED lines=31> */
[----:B---3--:R-:W-:Y:S03]  /*3f100*/  HMMA.16816.F32 R28, R28, R32, R36 ;  /* 0x000000201c1c723c */ /* 0x008fe60000001824 */
[----:B------:R-:W3:Y:S04]  /*3f110*/  LDL.LU.64 R38, [R1+0x27e8] ;  /* 0x0027e80001267983 */ /* 0x000ee80000300a00 */
[----:B------:R-:W3:Y:S01]  /*3f120*/  LDL.LU.64 R36, [R1+0x27e0] ;  /* 0x0027e00001247983 */ /* 0x000ee20000300a00 */
[----:B----4-:R-:W-:-:S02]  /*3f130*/  IMAD R57, R57, 0x100, R59 ;  /* 0x0000010039397824 */ /* 0x010fc400078e023b */
[----:B------:R-:W-:Y:S02]  /*3f140*/  IMAD R58, R61, 0x100, R58 ;  /* 0x000001003d3a7824 */ /* 0x000fe400078e023a */
[----:B------:R-:W-:Y:S01]  /*3f150*/  IMAD R59, R0, 0x100, R60 ;  /* 0x00000100003b7824 */ /* 0x000fe200078e023c */
[----:B------:R-:W-:Y:S06]  /*3f160*/  STL [R1+0x275c], R33 ;  /* 0x00275c2101007387 */ /* 0x000fec0000100800 */
        /* <DEDUP_REMOVED lines=10> */
[C---:B--2---:R-:W-:Y:S08]  /*3f210*/  HMMA.16816.F32 R16, R28.reuse, R34, R16 ;  /* 0x000000221c10723c */ /* 0x044ff00000001810 */
[C---:B------:R-:W-:Y:S08]  /*3f220*/  HMMA.16816.F32 R4, R28.reuse, R2, R4 ;  /* 0x000000021c04723c */ /* 0x040ff00000001804 */
[----:B---3--:R-:W-:-:S15]  /*3f230*/  HMMA.16816.F32 R20, R28, R36, R20 ;  /* 0x000000241c14723c */ /* 0x008fde0000001814 */
[----:B------:R-:W-:-:S04]  /*3f240*/  NOP ;  /* 0x0000000000007918 */ /* 0x000fc80000000000 */
[----:B------:R-:W-:Y:S04]  /*3f250*/  STL.64 [R1+0x330], R20 ;  /* 0x0003301401007387 */ /* 0x000fe80000100a00 */
[----:B------:R0:W-:Y:S04]  /*3f260*/  STL.64 [R1+0x338], R22 ;  /* 0x0003381601007387 */ /* 0x0001e80000100a00 */
[----:B0-----:R-:W2:Y:S04]  /*3f270*/  LDL.LU.64 R22, [R1+0x27d8] ;  /* 0x0027d80001167983 */ /* 0x001ea80000300a00 */
[----:B------:R-:W3:Y:S04]  /*3f280*/  LDL.LU.64 R20, [R1+0x27d0] ;  /* 0x0027d00001147983 */ /* 0x000ee80000300a00 */
[----:B------:R-:W-:Y:S04]  /*3f290*/  STL.64 [R1+0x2748], R38 ;  /* 0x0027482601007387 */ /* 0x000fe80000100a00 */
[----:B------:R0:W-:Y:S04]  /*3f2a0*/  STL.64 [R1+0x2740], R36 ;  /* 0x0027402401007387 */ /* 0x0001e80000100a00 */
[----:B0-----:R-:W2:Y:S04]  /*3f2b0*/  LDL.LU R36, [R1+0x2e0] ;  /* 0x0002e00001247983 */ /* 0x001ea80000300800 */
[----:B------:R-:W2:Y:S04]  /*3f2c0*/  LDL.LU R37, [R1+0x2e4] ;  /* 0x0002e40001257983 */ /* 0x000ea80000300800 */
[----:B------:R-:W2:Y:S04]  /*3f2d0*/  LDL.LU R38, [R1+0x2e8] ;  /* 0x0002e80001267983 */ /* 0x000ea80000300800 */
[----:B------:R-:W2:Y:S04]  /*3f2e0*/  LDL.LU R39, [R1+0x2ec] ;  /* 0x0002ec0001277983 */ /* 0x000ea80000300800 */
        /* <DEDUP_REMOVED lines=19> */
[----:B------:R4:W-:Y:S01]  /*3f420*/  STL.64 [R1+0x2710], R4 ;  /* 0x0027100401007387 */ /* 0x0009e20000100a00 */
[C---:B--2---:R-:W-:Y:S08]  /*3f430*/  HMMA.16816.F32 R36, R28.reuse, R8, R36 ;  /* 0x000000081c24723c */ /* 0x044ff00000001824 */
[C---:B----4-:R-:W-:Y:S01]  /*3f440*/  HMMA.16816.F32 R4, R28.reuse, R10, R56 ;  /* 0x0000000a1c04723c */ /* 0x050fe20000001838 */
        /* <DEDUP_REMOVED lines=21> */
[----:B------:R3:W-:Y:S04]  /*3f5a0*/  STL.64 [R1+0x298], R6 ;  /* 0x0002980601007387 */ /* 0x0007e80000100a00 */
[----:B------:R-:W2:Y:S01]  /*3f5b0*/  LDL.LU R40, [R1+0x110] ;  /* 0x0001100001287983 */ /* 0x000ea20000300800 */
[----:B---3--:R-:W-:-:S15]  /*3f5c0*/  HMMA.16816.F32 R4, R28, R20, R48 ;  /* 0x000000141c04723c */ /* 0x008fde0000001830 */
        /* <DEDUP_REMOVED lines=16> */
[----:B0-----:R-:W4:Y:S04]  /*3f6d0*/  LDL.LU R40, [R1+0x260] ;  /* 0x0002600001287983 */ /* 0x001f280000300800 */
[----:B------:R-:W4:Y:S04]  /*3f6e0*/  LDL.LU R41, [R1+0x264] ;  /* 0x0002640001297983 */ /* 0x000f280000300800 */
[----:B------:R-:W4:Y:S04]  /*3f6f0*/  LDL.LU R42, [R1+0x268] ;  /* 0x00026800012a7983 */ /* 0x000f280000300800 */
[----:B------:R-:W4:Y:S04]  /*3f700*/  LDL.LU R43, [R1+0x26c] ;  /* 0x00026c00012b7983 */ /* 0x000f280000300800 */
        /* <DEDUP_REMOVED lines=41> */
[----:B------:R-:W4:Y:S01]  /*3f9a0*/  LDL.LU.64 R24, [R1+0x2780] ;  /* 0x0027800001187983 */ /* 0x000f220000300a00 */
[----:B---3--:R-:W-:Y:S01]  /*3f9b0*/  IMAD R56, R56, 0x100, R33 ;  /* 0x0000010038387824 */ /* 0x008fe200078e0221 */
[C---:B----4-:R-:W-:Y:S08]  /*3f9c0*/  HMMA.16816.F32 R40, R28.reuse, R24, R40 ;  /* 0x000000181c28723c */ /* 0x050ff00000001828 */
[----:B--2---:R-:W-:Y:S11]  /*3f9d0*/  HMMA.16816.F32 R16, R28, R26, R16 ;  /* 0x0000001a1c10723c */ /* 0x004ff60000001810 */
[----:B------:R-:W-:Y:S04]  /*3f9e0*/  STL.64 [R1+0x260], R40 ;  /* 0x0002602801007387 */ /* 0x000fe80000100a00 */
[----:B------:R0:W-:Y:S04]  /*3f9f0*/  STL.64 [R1+0x268], R42 ;  /* 0x0002682a01007387 */ /* 0x0001e80000100a00 */
[----:B0-----:R-:W2:Y:S04]  /*3fa00*/  LDL.LU.64 R42, [R1+0x2778] ;  /* 0x00277800012a7983 */ /* 0x001ea80000300a00 */
[----:B------:R-:W2:Y:S04]  /*3fa10*/  LDL.LU.64 R40, [R1+0x2770] ;  /* 0x0027700001287983 */ /* 0x000ea80000300a00 */
[----:B------:R-:W-:Y:S04]  /*3fa20*/  STL.64 [R1+0x250], R16 ;  /* 0x0002501001007387 */ /* 0x000fe80000100a00 */
[----:B------:R0:W-:Y:S04]  /*3fa30*/  STL.64 [R1+0x258], R18 ;  /* 0x0002581201007387 */ /* 0x0001e80000100a00 */
[----:B0-----:R-:W3:Y:S04]  /*3fa40*/  LDL.LU.64 R18, [R1+0x2768] ;  /* 0x0027680001127983 */ /* 0x001ee80000300a00 */
[----:B------:R-:W4:Y:S04]  /*3fa50*/  LDL.LU.64 R16, [R1+0x2760] ;  /* 0x0027600001107983 */ /* 0x000f280000300a00 */
[----:B------:R-:W2:Y:S01]  /*3fa60*/  LDL.LU R33, [R1+0x275c] ;  /* 0x00275c0001217983 */ /* 0x000ea20000300800 */
[----:B------:R-:W-:-:S02]  /*3fa70*/  IMAD R57, R57, 0x100, R0 ;  /* 0x0000010039397824 */ /* 0x000fc400078e0200 */
[----:B------:R-:W-:Y:S01]  /*3fa80*/  IMAD R58, R58, 0x100, R60 ;  /* 0x000001003a3a7824 */ /* 0x000fe200078e023c */
[----:B------:R-:W3:Y:S04]  /*3fa90*/  LDL.LU R0, [R1+0x2758] ;  /* 0x0027580001007983 */ /* 0x000ee80000300800 */
[----:B------:R-:W3:Y:S01]  /*3faa0*/  LDL.LU R60, [R1+0x2754] ;  /* 0x00275400013c7983 */ /* 0x000ee20000300800 */
[----:B------:R-:W-:-:S03]  /*3fab0*/  IMAD R59, R59, 0x100, R61 ;  /* 0x000001003b3b7824 */ /* 0x000fc600078e023d */
[----:B------:R-:W3:Y:S01]  /*3fac0*/  LDL.LU R61, [R1+0x2750] ;  /* 0x00275000013d7983 */ /* 0x000ee20000300800 */
[----:B--2---:R-:W-:Y:S03]  /*3fad0*/  HMMA.16816.F32 R28, R28, R32, R36 ;  /* 0x000000201c1c723c */ /* 0x004fe60000001824 */
[----:B------:R-:W4:Y:S04]  /*3fae0*/  LDL.LU.64 R38, [R1+0x2748] ;  /* 0x0027480001267983 */ /* 0x000f280000300a00 */
[----:B------:R-:W2:-:S12]  /*3faf0*/  LDL.LU.64 R36, [R1+0x2740] ;  /* 0x0027400001247983 */ /* 0x000e980000300a00 */
[----:B------:R0:W-:Y:S04]  /*3fb00*/  STL.64 [R1+0x1d0], R28 ;  /* 0x0001d01c01007387 */ /* 0x0001e80000100a00 */
[----:B------:R1:W-:Y:S01]  /*3fb10*/  STL.64 [R1+0x1d8], R30 ;  /* 0x0001d81e01007387 */ /* 0x0003e20000100a00 */
[----:B0-----:R-:W-:Y:S02]  /*3fb20*/  F2FP.F16.E5M2.UNPACK_B R28, R56 ;  /* 0x00000038ff1c723e */ /* 0x001fe400020004ff */
[----:B------:R-:W-:Y:S02]  /*3fb30*/  F2FP.F16.E5M2.UNPACK_B R29, R57 ;  /* 0x00000039ff1d723e */ /* 0x000fe400020004ff */
[----:B-1----:R-:W-:Y:S02]  /*3fb40*/  F2FP.F16.E5M2.UNPACK_B R30, R58 ;  /* 0x0000003aff1e723e */ /* 0x002fe400020004ff */
[----:B------:R-:W-:Y:S01]  /*3fb50*/  F2FP.F16.E5M2.UNPACK_B R31, R59 ;  /* 0x0000003bff1f723e */ /* 0x000fe200020004ff */
[----:B------:R-:W3:Y:S04]  /*3fb60*/  LDL.LU R56, [R1+0x1b0] ;  /* 0x0001b00001387983 */ /* 0x000ee80000300800 */
[----:B------:R-:W3:Y:S04]  /*3fb70*/  LDL.LU R57, [R1+0x1b4] ;  /* 0x0001b40001397983 */ /* 0x000ee80000300800 */
[----:B------:R-:W3:Y:S04]  /*3fb80*/  LDL.LU R58, [R1+0x1b8] ;  /* 0x0001b800013a7983 */ /* 0x000ee80000300800 */
[----:B------:R-:W3:Y:S01]  /*3fb90*/  LDL.LU R59, [R1+0x1bc] ;  /* 0x0001bc00013b7983 */ /* 0x000ee20000300800 */
[C---:B------:R-:W-:Y:S08]  /*3fba0*/  HMMA.16816.F32 R8, R28.reuse, R34, R8 ;  /* 0x000000221c08723c */ /* 0x040ff00000001808 */
[C---:B------:R-:W-:Y:S08]  /*3fbb0*/  HMMA.16816.F32 R4, R28.reuse, R2, R4 ;  /* 0x000000021c04723c */ /* 0x040ff00000001804 */
[----:B--2---:R-:W-:-:S15]  /*3fbc0*/  HMMA.16816.F32 R12, R28, R36, R12 ;  /* 0x000000241c0c723c */ /* 0x004fde000000180c */
[----:B------:R-:W-:-:S04]  /*3fbd0*/  NOP ;  /* 0x0000000000007918 */ /* 0x000fc80000000000 */
[----:B------:R-:W-:Y:S04]  /*3fbe0*/  STL.64 [R1+0x1c0], R12 ;  /* 0x0001c00c01007387 */ /* 0x000fe80000100a00 */
[----:B------:R0:W-:Y:S04]  /*3fbf0*/  STL.64 [R1+0x1c8], R14 ;  /* 0x0001c80e01007387 */ /* 0x0001e80000100a00 */
[----:B0-----:R-:W3:Y:S04]  /*3fc00*/  LDL.LU.64 R14, [R1+0x2738] ;  /* 0x00273800010e7983 */ /* 0x001ee80000300a00 */
[----:B------:R-:W2:Y:S04]  /*3fc10*/  LDL.LU.64 R12, [R1+0x2730] ;  /* 0x00273000010c7983 */ /* 0x000ea80000300a00 */
        /* <DEDUP_REMOVED lines=20> */
[----:B0-----:R-:W2:Y:S04]  /*3fd60*/  LDL.LU R4, [R1+0xa0] ;  /* 0x0000a00001047983 */ /* 0x001ea80000300800 */
[----:B------:R-:W2:Y:S04]  /*3fd70*/  LDL.LU R5, [R1+0xa4] ;  /* 0x0000a40001057983 */ /* 0x000ea80000300800 */
[----:B-1----:R-:W2:Y:S04]  /*3fd80*/  LDL.LU R6, [R1+0xa8] ;  /* 0x0000a80001067983 */ /* 0x002ea80000300800 */
[----:B------:R-:W2:Y:S01]  /*3fd90*/  LDL.LU R7, [R1+0xac] ;  /* 0x0000ac0001077983 */ /* 0x000ea20000300800 */
[C---:B------:R-:W-:Y:S08]  /*3fda0*/  HMMA.16816.F32 R44, R28.reuse, R8, R44 ;  /* 0x000000081c2c723c */ /* 0x040ff0000000182c */
[C---:B------:R-:W-:Y:S11]  /*3fdb0*/  HMMA.16816.F32 R8, R28.reuse, R10, R48 ;  /* 0x0000000a1c08723c */ /* 0x040ff60000001830 */
[----:B------:R-:W-:Y:S04]  /*3fdc0*/  STL.64 [R1+0xf0], R44 ;  /* 0x0000f02c01007387 */ /* 0x000fe80000100a00 */
[----:B------:R0:W-:Y:S04]  /*3fdd0*/  STL.64 [R1+0xf8], R46 ;  /* 0x0000f82e01007387 */ /* 0x0001e80000100a00 */
[----:B0-----:R-:W4:Y:S04]  /*3fde0*/  LDL.LU.64 R46, [R1+0x26e8] ;  /* 0x0026e800012e7983 */ /* 0x001f280000300a00 */
[----:B------:R-:W4:Y:S04]  /*3fdf0*/  LDL.LU.64 R44, [R1+0x26e0] ;  /* 0x0026e000012c7983 */ /* 0x000f280000300a00 */
[----:B------:R-:W4:Y:S04]  /*3fe00*/  LDL.LU.64 R50, [R1+0x26d8] ;  /* 0x0026d80001327983 */ /* 0x000f280000300a00 */
[----:B------:R-:W4:Y:S04]  /*3fe10*/  LDL.LU.64 R48, [R1+0x26d0] ;  /* 0x0026d00001307983 */ /* 0x000f280000300a00 */
[----:B------:R0:W-:Y:S04]  /*3fe20*/  STL.64 [R1+0xc0], R8 ;  /* 0x0000c00801007387 */ /* 0x0001e80000100a00 */
[----:B------:R1:W-:Y:S04]  /*3fe30*/  STL.64 [R1+0xc8], R10 ;  /* 0x0000c80a01007387 */ /* 0x0003e80000100a00 */
[----:B0-----:R-:W4:Y:S04]  /*3fe40*/  LDL.LU R8, [R1+0xe0] ;  /* 0x0000e00001087983 */ /* 0x001f280000300800 */
[----:B------:R-:W4:Y:S04]  /*3fe50*/  LDL.LU R9, [R1+0xe4] ;  /* 0x0000e40001097983 */ /* 0x000f280000300800 */
[----:B-1----:R-:W4:Y:S04]  /*3fe60*/  LDL.LU R10, [R1+0xe8] ;  /* 0x0000e800010a7983 */ /* 0x002f280000300800 */
[----:B------:R-:W4:Y:S01]  /*3fe70*/  LDL.LU R11, [R1+0xec] ;  /* 0x0000ec00010b7983 */ /* 0x000f220000300800 */
[----:B--2---:R-:W-:-:S15]  /*3fe80*/  HMMA.16816.F32 R4, R28, R12, R4 ;  /* 0x0000000c1c04723c */ /* 0x004fde0000001804 */
[----:B------:R-:W-:-:S04]  /*3fe90*/  NOP ;  /* 0x0000000000007918 */ /* 0x000fc80000000000 */
[----:B------:R-:W-:Y:S04]  /*3fea0*/  STL.64 [R1+0xa0], R4 ;  /* 0x0000a00401007387 */ /* 0x000fe80000100a00 */
[----:B------:R3:W-:Y:S04]  /*3feb0*/  STL.64 [R1+0xa8], R6 ;  /* 0x0000a80601007387 */ /* 0x0007e80000100a00 */
[----:B------:R-:W2:Y:S01]  /*3fec0*/  LDL.LU R12, [R1+0x130] ;  /* 0x00013000010c7983 */ /* 0x000ea20000300800 */
[----:B---3--:R-:W-:-:S15]  /*3fed0*/  HMMA.16816.F32 R4, R28, R14, R56 ;  /* 0x0000000e1c04723c */ /* 0x008fde0000001838 */
[----:B------:R-:W-:-:S04]  /*3fee0*/  NOP ;  /* 0x0000000000007918 */ /* 0x000fc80000000000 */
[----:B------:R-:W-:Y:S04]  /*3fef0*/  STL.64 [R1+0x80], R4 ;  /* 0x0000800401007387 */ /* 0x000fe80000100a00 */
[----:B------:R4:W-:Y:S04]  /*3ff00*/  STL.64 [R1+0x88], R6 ;  /* 0x0000880601007387 */ /* 0x0009e80000100a00 */
[----:B------:R-:W2:Y:S04]  /*3ff10*/  LDL.LU R13, [R1+0x134] ;  /* 0x00013400010d7983 */ /* 0x000ea80000300800 */
[----:B------:R-:W2:Y:S04]  /*3ff20*/  LDL.LU R14, [R1+0x138] ;  /* 0x00013800010e7983 */ /* 0x000ea80000300800 */
[----:B------:R-:W2:Y:S04]  /*3ff30*/  LDL.LU R15, [R1+0x13c] ;  /* 0x00013c00010f7983 */ /* 0x000ea80000300800 */
[----:B------:R-:W3:Y:S01]  /*3ff40*/  LDL.LU R56, [R1+0x70] ;  /* 0x0000700001387983 */ /* 0x000ee20000300800 */
[----:B----4-:R-:W-:Y:S01]  /*3ff50*/  HMMA.16816.F32 R4, R28, R16, R36 ;  /* 0x000000101c04723c */ /* 0x010fe20000001824 */
[----:B------:R-:W-:-:S02]  /*3ff60*/  IMAD.MOV.U32 R57, RZ, RZ, R61 ;  /* 0x000000ffff397224 */ /* 0x000fc400078e003d */
[----:B------:R-:W-:-:S15]  /*3ff70*/  IMAD.MOV.U32 R58, RZ, RZ, R60 ;  /* 0x000000ffff3a7224 */ /* 0x000fde00078e003c */
[----:B------:R-:W-:Y:S01]  /*3ff80*/  NOP ;  /* 0x0000000000007918 */ /* 0x000fe20000000000 */
[----:B------:R-:W-:Y:S02]  /*3ff90*/  IMAD.MOV.U32 R61, RZ, RZ, R6 ;  /* 0x000000ffff3d7224 */ /* 0x000fe400078e0006 */
[----:B------:R-:W-:Y:S01]  /*3ffa0*/  IMAD.MOV.U32 R39, RZ, RZ, R7 ;  /* 0x000000ffff277224 */ /* 0x000fe200078e0007 */
        /* <DEDUP_REMOVED lines=10> */
[----:B------:R-:W-:Y:S01]  /*40050*/  HMMA.16816.F32 R8, R28, R20, R8 ;  /* 0x000000141c08723c */ /* 0x000fe20000001808 */
[----:B------:R-:W-:-:S07]  /*40060*/  IMAD.MOV.U32 R59, RZ, RZ, R0 ;  /* 0x000000ffff3b7224 */ /* 0x000fce00078e0000 */
[C---:B------:R-:W-:Y:S01]  /*40070*/  HMMA.16816.F32 R48, R28.reuse, R24, R48 ;  /* 0x000000181c30723c */ /* 0x040fe20000001830 */
[----:B------:R-:W4:Y:S07]  /*40080*/  LDL.LU R36, [R1+0x898] ;  /* 0x0008980001247983 */ /* 0x000f2e0000300800 */
[C---:B------:R-:W-:Y:S01]  /*40090*/  HMMA.16816.F32 R44, R28.reuse, R26, R44 ;  /* 0x0000001a1c2c723c */ /* 0x040fe2000000182c */
[----:B------:R-:W4:Y:S04]  /*400a0*/  LDL.LU R37, [R1+0x89c] ;  /* 0x00089c0001257983 */ /* 0x000f280000300800 */
[----:B------:R-:W-:Y:S03]  /*400b0*/  STL [R1+0x231c], R39 ;  /* 0x00231c2701007387 */ /* 0x000fe60000100800 */
[----:B------:R-:W-:Y:S01]  /*400c0*/  HMMA.16816.F32 R40, R28, R32, R40 ;  /* 0x000000201c28723c */ /* 0x000fe20000001828 */
[----:B------:R-:W-:Y:S04]  /*400d0*/  STL [R1+0x2318], R61 ;  /* 0x0023183d01007387 */ /* 0x000fe80000100800 */
[----:B------:R0:W-:Y:S04]  /*400e0*/  STL [R1+0x2314], R38 ;  /* 0x0023142601007387 */ /* 0x0001e80000100800 */
[----:B------:R1:W-:Y:S01]  /*400f0*/  STL [R1+0x2310], R60 ;  /* 0x0023103c01007387 */ /* 0x0003e20000100800 */
[----:B0-----:R-:W-:-:S02]  /*40100*/  IMAD.MOV.U32 R38, RZ, RZ, R10 ;  /* 0x000000ffff267224 */ /* 0x001fc400078e000a */
[----:B-1----:R-:W-:Y:S02]  /*40110*/  IMAD.MOV.U32 R60, RZ, RZ, R11 ;  /* 0x000000ffff3c7224 */ /* 0x002fe400078e000b */
[----:B------:R-:W-:Y:S02]  /*40120*/  IMAD.MOV.U32 R61, RZ, RZ, R9 ;  /* 0x000000ffff3d7224 */ /* 0x000fe400078e0009 */
[----:B------:R-:W-:Y:S02]  /*40130*/  IMAD.MOV.U32 R39, RZ, RZ, R8 ;  /* 0x000000ffff277224 */ /* 0x000fe400078e0008 */
[----:B------:R-:W-:Y:S01]  /*40140*/  IMAD.MOV.U32 R16, RZ, RZ, R55 ;  /* 0x000000ffff107224 */ /* 0x000fe200078e0037 */
[C---:B--2---:R-:W-:Y:S08]  /*40150*/  HMMA.16816.F32 R12, R28.reuse, R18, R12 ;  /* 0x000000121c0c723c */ /* 0x044ff0000000180c */
[----:B---3--:R-:W-:Y:S11]  /*40160*/  HMMA.16816.F32 R56, R28, R22, R56 ;  /* 0x000000161c38723c */ /* 0x008ff60000001838 */
[----:B------:R-:W-:Y:S01]  /*40170*/  IMAD.MOV.U32 R0, RZ, RZ, R15 ;  /* 0x000000ffff007224 */ /* 0x000fe200078e000f */
[----:B------:R-:W-:Y:S04]  /*40180*/  STL.64 [R1+0x30], R12 ;  /* 0x0000300c01007387 */ /* 0x000fe80000100a00 */
        /* <DEDUP_REMOVED lines=8> */
[----:B------:R-:W-:Y:S04]  /*40210*/  STL.64 [R1+0x22e0], R50 ;  /* 0x0022e03201007387 */ /* 0x000fe80000100a00 */
[----:B------:R0:W-:Y:S04]  /*40220*/  STL.64 [R1+0x22d8], R48 ;  /* 0x0022d83001007387 */ /* 0x0001e80000100a00 */
[----:B------:R-:W-:Y:S04]  /*40230*/  STL.64 [R1+0x22f8], R46 ;  /* 0x0022f82e01007387 */ /* 0x000fe80000100a00 */
[----:B------:R1:W-:Y:S04]  /*40240*/  STL.64 [R1+0x22f0], R44 ;  /* 0x0022f02c01007387 */ /* 0x0003e80000100a00 */
[----:B------:R-:W-:Y:S04]  /*40250*/  STL.64 [R1+0x2308], R42 ;  /* 0x0023082a01007387 */ /* 0x000fe80000100a00 */
[----:B------:R-:W-:Y:S04]  /*40260*/  STL.64 [R1+0x2300], R40 ;  /* 0x0023002801007387 */ /* 0x000fe80000100a00 */
[----:B------:R-:W2:Y:S04]  /*40270*/  LDL.LU R20, [R1+0x90] ;  /* 0x0000900001147983 */ /* 0x000ea80000300800 */
[----:B------:R-:W2:Y:S04]  /*40280*/  LDL.LU R21, [R1+0x94] ;  /* 0x0000940001157983 */ /* 0x000ea80000300800 */
[----:B------:R-:W2:Y:S04]  /*40290*/  LDL.LU R22, [R1+0x98] ;  /* 0x0000980001167983 */ /* 0x000ea80000300800 */
[----:B------:R-:W2:Y:S01]  /*402a0*/  LDL.LU R23, [R1+0x9c] ;  /* 0x00009c0001177983 */ /* 0x000ea20000300800 */
[----:B----4-:R-:W-:-:S03]  /*402b0*/  IMAD R4, R5, 0x100, R4 ;  /* 0x0000010005047824 */ /* 0x010fc600078e0204 */
[----:B0-----:R-:W3:Y:S04]  /*402c0*/  LDL.LU R48, [R1+0x40] ;  /* 0x0000400001307983 */ /* 0x001ee80000300800 */
[----:B------:R-:W3:Y:S04]  /*402d0*/  LDL.LU R49, [R1+0x44] ;  /* 0x0000440001317983 */ /* 0x000ee80000300800 */
[----:B------:R-:W3:Y:S01]  /*402e0*/  LDL.LU R50, [R1+0x48] ;  /* 0x0000480001327983 */ /* 0x000ee20000300800 */
[----:B------:R-:W-:-:S03]  /*402f0*/  IMAD R5, R35, 0x100, R34 ;  /* 0x0000010023057824 */ /* 0x000fc600078e0222 */
[----:B------:R-:W3:Y:S04]  /*40300*/  LDL.LU R51, [R1+0x4c] ;  /* 0x00004c0001337983 */ /* 0x000ee80000300800 */
[----:B------:R-:W4:Y:S04]  /*40310*/  LDL.LU R34, [R1+0x8a8] ;  /* 0x0008a80001227983 */ /* 0x000f280000300800 */
[----:B------:R-:W2:Y:S04]  /*40320*/  LDL.LU R24, [R1+0x20] ;  /* 0x0000200001187983 */ /* 0x000ea80000300800 */
[----:B------:R-:W2:Y:S04]  /*40330*/  LDL.LU R25, [R1+0x24] ;  /* 0x0000240001197983 */ /* 0x000ea80000300800 */
[----:B------:R-:W2:Y:S04]  /*40340*/  LDL.LU R26, [R1+0x28] ;  /* 0x00002800011a7983 */ /* 0x000ea80000300800 */
[----:B------:R-:W2:Y:S04]  /*40350*/  LDL.LU R27, [R1+0x2c] ;  /* 0x00002c00011b7983 */ /* 0x000ea80000300800 */
[----:B------:R-:W2:Y:S04]  /*40360*/  LDL.LU R35, [R1+0x8ac] ;  /* 0x0008ac0001237983 */ /* 0x000ea80000300800 */
[----:B------:R-:W3:Y:S04]  /*40370*/  LDL.LU R0, [R1+0x8b8] ;  /* 0x0008b80001007983 */ /* 0x000ee80000300800 */
[----:B-1----:R-:W3:Y:S04]  /*40380*/  LDL.LU R44, [R1] ;  /* 0x00000000012c7983 */ /* 0x002ee80000300800 */
[----:B------:R-:W3:Y:S04]  /*40390*/  LDL.LU R45, [R1+0x4] ;  /* 0x00000400012d7983 */ /* 0x000ee80000300800 */
[----:B------:R-:W3:Y:S04]  /*403a0*/  LDL.LU R46, [R1+0x8] ;  /* 0x00000800012e7983 */ /* 0x000ee80000300800 */
[----:B------:R-:W3:Y:S04]  /*403b0*/  LDL.LU R47, [R1+0xc] ;  /* 0x00000c00012f7983 */ /* 0x000ee80000300800 */
[----:B------:R-:W3:Y:S04]  /*403c0*/  LDL.LU R14, [R1+0x8bc] ;  /* 0x0008bc00010e7983 */ /* 0x000ee80000300800 */
[----:B------:R-:W3:Y:S01]  /*403d0*/  LDL.LU R15, [R1+0x8c8] ;  /* 0x0008c800010f7983 */ /* 0x000ee20000300800 */
[----:B------:R-:W-:-:S03]  /*403e0*/  IMAD R2, R2, 0x100, R6 ;  /* 0x0000010002027824 */ /* 0x000fc600078e0206 */
[----:B------:R-:W3:Y:S01]  /*403f0*/  LDL.LU R12, [R1+0x8cc] ;  /* 0x0008cc00010c7983 */ /* 0x000ee20000300800 */
[----:B------:R-:W-:-:S03]  /*40400*/  IMAD R3, R3, 0x100, R7 ;  /* 0x0000010003037824 */ /* 0x000fc600078e0207 */
[----:B------:R-:W3:Y:S04]  /*40410*/  LDL.LU R6, [R1+0x8d8] ;  /* 0x0008d80001067983 */ /* 0x000ee80000300800 */
[----:B------:R-:W3:Y:S04]  /*40420*/  LDL.LU R7, [R1+0x8dc] ;  /* 0x0008dc0001077983 */ /* 0x000ee80000300800 */
[----:B------:R-:W3:Y:S04]  /*40430*/  LDL.LU R8, [R1+0x8e8] ;  /* 0x0008e80001087983 */ /* 0x000ee80000300800 */
[----:B------:R-:W3:Y:S01]  /*40440*/  LDL.LU R56, [R1+0x60] ;  /* 0x0000600001387983 */ /* 0x000ee20000300800 */
[----:B------:R-:W-:-:S02]  /*40450*/  IMAD.MOV.U32 R57, RZ, RZ, R52 ;  /* 0x000000ffff397224 */ /* 0x000fc400078e0034 */
[----:B------:R-:W-:Y:S01]  /*40460*/  IMAD.MOV.U32 R58, RZ, RZ, R53 ;  /* 0x000000ffff3a7224 */ /* 0x000fe200078e0035 */
[----:B------:R-:W3:Y:S04]  /*40470*/  LDL.LU R52, [R1+0x26c8] ;  /* 0x0026c80001347983 */ /* 0x000ee80000300800 */
[----:B------:R-:W3:Y:S01]  /*40480*/  LDL.LU R53, [R1+0x26c4] ;  /* 0x0026c40001357983 */ /* 0x000ee20000300800 */
[----:B------:R-:W-:-:S03]  /*40490*/  IMAD.MOV.U32 R59, RZ, RZ, R54 ;  /* 0x000000ffff3b7224 */ /* 0x000fc600078e0036 */
        /* <DEDUP_REMOVED lines=10> */
[----:B------:R-:W-:Y:S02]  /*40540*/  F2FP.F16.E5M2.UNPACK_B R37, R37.H1 ;  /* 0x00000025ff25723e */ /* 0x000fe400030004ff */
[----:B------:R-:W-:Y:S02]  /*40550*/  F2FP.F16.E5M2.UNPACK_B R28, R2 ;  /* 0x00000002ff1c723e */ /* 0x000fe400020004ff */
[----:B------:R-:W-:Y:S02]  /*40560*/  F2FP.F16.E5M2.UNPACK_B R29, R3 ;  /* 0x00000003ff1d723e */ /* 0x000fe400020004ff */
[----:B------:R-:W-:Y:S02]  /*40570*/  F2FP.F16.E5M2.UNPACK_B R30, R4 ;  /* 0x00000004ff1e723e */ /* 0x000fe400020004ff */
[----:B------:R-:W-:Y:S01]  /*40580*/  F2FP.F16.E5M2.UNPACK_B R31, R5 ;  /* 0x00000005ff1f723e */ /* 0x000fe200020004ff */
[----:B------:R-:W-:Y:S04]  /*40590*/  STL [R1+0x26b4], R36 ;  /* 0x0026b42401007387 */ /* 0x000fe80000100800 */
[----:B------:R0:W-:Y:S01]  /*405a0*/  STL [R1+0x26b0], R37 ;  /* 0x0026b02501007387 */ /* 0x0001e20000100800 */
[----:B----4-:R-:W-:-:S02]  /*405b0*/  F2FP.F16.E5M2.UNPACK_B R34, R34.H1 ;  /* 0x00000022ff22723e */ /* 0x010fc400030004ff */
[----:B--2---:R-:W-:Y:S02]  /*405c0*/  F2FP.F16.E5M2.UNPACK_B R35, R35.H1 ;  /* 0x00000023ff23723e */ /* 0x004fe400030004ff */
[----:B---3--:R-:W-:Y:S02]  /*405d0*/  F2FP.F16.E5M2.UNPACK_B R2, R0.H1 ;  /* 0x00000000ff02723e */ /* 0x008fe400030004ff */
[----:B------:R-:W-:-:S07]  /*405e0*/  F2FP.F16.E5M2.UNPACK_B R3, R14.H1 ;  /* 0x0000000eff03723e */ /* 0x000fce00030004ff */
[C---:B------:R-:W-:Y:S08]  /*405f0*/  HMMA.16816.F32 R24, R28.reuse, R2, R24 ;  /* 0x000000021c18723c */ /* 0x040ff00000001818 */
[C---:B------:R-:W-:Y:S08]  /*40600*/  HMMA.16816.F32 R52, R28.reuse, R36, R52 ;  /* 0x000000241c34723c */ /* 0x040ff00000001834 */
[----:B0-----:R-:W-:Y:S01]  /*40610*/  HMMA.16816.F32 R36, R28, R34, R44 ;  /* 0x000000221c24723c */ /* 0x001fe2000000182c */
[----:B------:R-:W-:-:S02]  /*40620*/  F2FP.F16.E5M2.UNPACK_B R4, R15.H1 ;  /* 0x0000000fff04723e */ /* 0x000fc400030004ff */
[----:B------:R-:W-:-:S08]  /*40630*/  F2FP.F16.E5M2.UNPACK_B R5, R12.H1 ;  /* 0x0000000cff05723e */ /* 0x000fd000030004ff */
[----:B------:R-:W-:Y:S04]  /*40640*/  STL.64 [R1+0x2328], R54 ;  /* 0x0023283601007387 */ /* 0x000fe80000100a00 */
[----:B------:R-:W-:Y:S04]  /*40650*/  STL.64 [R1+0x2320], R52 ;  /* 0x0023203401007387 */ /* 0x000fe80000100a00 */
[----:B------:R-:W-:Y:S04]  /*40660*/  STL [R1+0x26b8], R35 ;  /* 0x0026b82301007387 */ /* 0x000fe80000100800 */
[----:B------:R-:W-:Y:S04]  /*40670*/  STL.64 [R1+0x70], R36 ;  /* 0x0000702401007387 */ /* 0x000fe80000100a00 */
[----:B------:R-:W-:Y:S04]  /*40680*/  STL.64 [R1+0x78], R38 ;  /* 0x0000782601007387 */ /* 0x000fe80000100a00 */
[----:B------:R-:W-:Y:S04]  /*40690*/  STL.64 [R1+0xe0], R24 ;  /* 0x0000e01801007387 */ /* 0x000fe80000100a00 */
[----:B------:R0:W-:Y:S02]  /*406a0*/  STL.64 [R1+0xe8], R26 ;  /* 0x0000e81a01007387 */ /* 0x0001e40000100a00 */
[----:B0-----:R-:W-:Y:S01]  /*406b0*/  HMMA.16816.F32 R24, R28, R4, R48 ;  /* 0x000000041c18723c */ /* 0x001fe20000001830 */
[----:B------:R-:W-:-:S02]  /*406c0*/  F2FP.F16.E5M2.UNPACK_B R6, R6.H1 ;  /* 0x00000006ff06723e */ /* 0x000fc400030004ff */
[----:B------:R-:W-:Y:S02]  /*406d0*/  F2FP.F16.E5M2.UNPACK_B R7, R7.H1 ;  /* 0x00000007ff07723e */ /* 0x000fe400030004ff */
[----:B------:R-:W-:Y:S02]  /*406e0*/  F2FP.F16.E5M2.UNPACK_B R8, R8.H1 ;  /* 0x00000008ff08723e */ /* 0x000fe400030004ff */
[----:B------:R-:W-:-:S12]  /*406f0*/  F2FP.F16.E5M2.UNPACK_B R9, R9.H1 ;  /* 0x00000009ff09723e */ /* 0x000fd800030004ff */
[----:B------:R-:W-:Y:S04]  /*40700*/  STL.64 [R1+0x130], R24 ;  /* 0x0001301801007387 */ /* 0x000fe80000100a00 */
[----:B------:R0:W-:Y:S04]  /*40710*/  STL.64 [R1+0x138], R26 ;  /* 0x0001381a01007387 */ /* 0x0001e80000100a00 */
[----:B------:R-:W-:Y:S04]  /*40720*/  STL.64 [R1+0x2678], R6 ;  /* 0x0026780601007387 */ /* 0x000fe80000100a00 */
[----:B------:R1:W-:Y:S01]  /*40730*/  STL.64 [R1+0x2670], R4 ;  /* 0x0026700401007387 */ /* 0x0003e20000100a00 */
[C---:B0-----:R-:W-:Y:S08]  /*40740*/  HMMA.16816.F32 R24, R28.reuse, R6, R56 ;  /* 0x000000061c18723c */ /* 0x041ff00000001838 */
[----:B-1----:R-:W-:Y:S01]  /*40750*/  HMMA.16816.F32 R4, R28, R8, R20 ;  /* 0x000000081c04723c */ /* 0x002fe20000001814 */
[----:B------:R-:W-:-:S02]  /*40760*/  F2FP.F16.E5M2.UNPACK_B R10, R10.H1 ;  /* 0x0000000aff0a723e */ /* 0x000fc400030004ff */
[----:B------:R-:W-:-:S08]  /*40770*/  F2FP.F16.E5M2.UNPACK_B R11, R11.H1 ;  /* 0x0000000bff0b723e */ /* 0x000fd000030004ff */
[----:B------:R-:W-:Y:S04]  /*40780*/  STL.64 [R1+0x180], R24 ;  /* 0x0001801801007387 */ /* 0x000fe80000100a00 */
[----:B------:R-:W-:Y:S04]  /*40790*/  STL.64 [R1+0x188], R26 ;  /* 0x0001881a01007387 */ /* 0x000fe80000100a00 */
[----:B------:R-:W-:Y:S04]  /*407a0*/  STL.64 [R1+0x90], R4 ;  /* 0x0000900401007387 */ /* 0x000fe80000100a00 */
[----:B------:R0:W-:Y:S04]  /*407b0*/  STL.64 [R1+0x98], R6 ;  /* 0x0000980601007387 */ /* 0x0001e80000100a00 */
[----:B------:R-:W2:Y:S01]  /*407c0*/  LDL.LU R56, [R1+0x7f0] ;  /* 0x0007f00001387983 */ /* 0x000ea20000300800 */
[----:B0-----:R-:W-:Y:S01]  /*407d0*/  HMMA.16816.F32 R4, R28, R10, R16 ;  /* 0x0000000a1c04723c */ /* 0x001fe20000001810 */
[----:B------:R-:W-:-:S15]  /*407e0*/  F2FP.F16.E5M2.UNPACK_B R12, R13.H1 ;  /* 0x0000000dff0c723e */ /* 0x000fde00030004ff */
[----:B------:R-:W-:-:S03]  /*407f0*/  NOP ;  /* 0x0000000000007918 */ /* 0x000fc60000000000 */
[----:B------:R0:W-:Y:S04]  /*40800*/  STL.64 [R1+0xb0], R4 ;  /* 0x0000b00401007387 */ /* 0x0001e80000100a00 */
[----:B------:R1:W-:Y:S04]  /*40810*/  STL.64 [R1+0xb8], R6 ;  /* 0x0000b80601007387 */ /* 0x0003e80000100a00 */
        /* <DEDUP_REMOVED lines=11> */
[----:B0-----:R-:W2:Y:S04]  /*408d0*/  LDL.LU R4, [R1+0x100] ;  /* 0x0001000001047983 */ /* 0x001ea80000300800 */
[----:B------:R-:W2:Y:S04]  /*408e0*/  LDL.LU R5, [R1+0x104] ;  /* 0x0001040001057983 */ /* 0x000ea80000300800 */
[----:B-1----:R-:W2:Y:S04]  /*408f0*/  LDL.LU R6, [R1+0x108] ;  /* 0x0001080001067983 */ /* 0x002ea80000300800 */
[----:B------:R-:W2:Y:S04]  /*40900*/  LDL.LU R7, [R1+0x10c] ;  /* 0x00010c0001077983 */ /* 0x000ea80000300800 */
[----:B------:R-:W2:Y:S04]  /*40910*/  LDL.LU R13, [R1+0x90c] ;  /* 0x00090c00010d7983 */ /* 0x000ea80000300800 */
        /* <DEDUP_REMOVED lines=32> */
[----:B------:R-:W4:Y:S01]  /*40b20*/  LDL.LU R11, [R1+0xdc] ;  /* 0x0000dc00010b7983 */ /* 0x000f220000300800 */
[----:B--2---:R-:W-:-:S02]  /*40b30*/  F2FP.F16.E5M2.UNPACK_B R13, R13.H1 ;  /* 0x0000000dff0d723e */ /* 0x004fc400030004ff */
[----:B---3--:R-:W-:Y:S02]  /*40b40*/  F2FP.F16.E5M2.UNPACK_B R14, R14.H1 ;  /* 0x0000000eff0e723e */ /* 0x008fe400030004ff */
[----:B----4-:R-:W-:-:S07]  /*40b50*/  F2FP.F16.E5M2.UNPACK_B R15, R15.H1 ;  /* 0x0000000fff0f723e */ /* 0x010fce00030004ff */
[----:B------:R-:W-:Y:S01]  /*40b60*/  HMMA.16816.F32 R4, R28, R14, R4 ;  /* 0x0000000e1c04723c */ /* 0x000fe20000001804 */
[----:B------:R-:W-:Y:S02]  /*40b70*/  F2FP.F16.E5M2.UNPACK_B R16, R16.H1 ;  /* 0x00000010ff10723e */ /* 0x000fe400030004ff */
[----:B------:R-:W-:-:S05]  /*40b80*/  F2FP.F16.E5M2.UNPACK_B R17, R17.H1 ;  /* 0x00000011ff11723e */ /* 0x000fca00030004ff */
[----:B------:R-:W-:-:S15]  /*40b90*/  HMMA.16816.F32 R8, R28, R12, R8 ;  /* 0x0000000c1c08723c */ /* 0x000fde0000001808 */
[----:B------:R-:W-:-:S04]  /*40ba0*/  NOP ;  /* 0x0000000000007918 */ /* 0x000fc80000000000 */
        /* <DEDUP_REMOVED lines=8> */
[----:B------:R-:W-:Y:S02]  /*40c30*/  F2FP.F16.E5M2.UNPACK_B R19, R19.H1 ;  /* 0x00000013ff13723e */ /* 0x000fe400030004ff */
[----:B------:R-:W-:-:S14]  /*40c40*/  F2FP.F16.E5M2.UNPACK_B R20, R20.H1 ;  /* 0x00000014ff14723e */ /* 0x000fdc00030004ff */
[----:B------:R-:W-:Y:S04]  /*40c50*/  STL.64 [R1+0x120], R4 ;  /* 0x0001200401007387 */ /* 0x000fe80000100a00 */
[----:B------:R0:W-:Y:S02]  /*40c60*/  STL.64 [R1+0x128], R6 ;  /* 0x0001280601007387 */ /* 0x0001e40000100a00 */
[----:B0-----:R-:W-:Y:S01]  /*40c70*/  HMMA.16816.F32 R4, R28, R18, R40 ;  /* 0x000000121c04723c */ /* 0x001fe20000001828 */
[----:B------:R-:W-:Y:S01]  /*40c80*/  F2FP.F16.E5M2.UNPACK_B R21, R21.H1 ;  /* 0x00000015ff15723e */ /* 0x000fe200030004ff */
[----:B------:R-:W-:Y:S04]  /*40c90*/  STL.64 [R1+0x2688], R18 ;  /* 0x0026881201007387 */ /* 0x000fe80000100a00 */
[----:B------:R-:W-:-:S13]  /*40ca0*/  STL.64 [R1+0x2680], R16 ;  /* 0x0026801001007387 */ /* 0x000fda0000100a00 */
[----:B------:R-:W-:Y:S04]  /*40cb0*/  STL.64 [R1+0x150], R4 ;  /* 0x0001500401007387 */ /* 0x000fe80000100a00 */
[----:B------:R0:W-:Y:S02]  /*40cc0*/  STL.64 [R1+0x158], R6 ;  /* 0x0001580601007387 */ /* 0x0001e40000100a00 */
[----:B0-----:R-:W-:Y:S01]  /*40cd0*/  HMMA.16816.F32 R4, R28, R20, R24 ;  /* 0x000000141c04723c */ /* 0x001fe20000001818 */
[----:B------:R-:W-:Y:S02]  /*40ce0*/  F2FP.F16.E5M2.UNPACK_B R22, R22.H1 ;  /* 0x00000016ff16723e */ /* 0x000fe400030004ff */
        /* <DEDUP_REMOVED lines=12> */
[----:B------:R-:W-:-:S15]  /*40db0*/  F2FP.F16.E5M2.UNPACK_B R27, R60.H1 ;  /* 0x0000003cff1b723e */ /* 0x000fde00030004ff */
[----:B------:R-:W-:Y:S01]  /*40dc0*/  NOP ;  /* 0x0000000000007918 */ /* 0x000fe20000000000 */
[----:B------:R-:W-:Y:S04]  /*40dd0*/  STL.64 [R1+0x840], R4 ;  /* 0x0008400401007387 */ /* 0x000fe80000100a00 */
[----:B------:R0:W-:Y:S02]  /*40de0*/  STL.64 [R1+0x848], R6 ;  /* 0x0008480601007387 */ /* 0x0001e40000100a00 */
[----:B0-----:R-:W-:Y:S02]  /*40df0*/  HMMA.16816.F32 R4, R28, R26, R56 ;  /* 0x0000001a1c04723c */ /* 0x001fe40000001838 */
[----:B------:R-:W2:-:S15]  /*40e00*/  LDL.LU R56, [R1+0x740] ;  /* 0x0007400001387983 */ /* 0x000e9e0000300800 */
[----:B------:R-:W-:Y:S02]  /*40e10*/  NOP ;  /* 0x0000000000007918 */ /* 0x000fe40000000000 */
[----:B------:R0:W-:Y:S04]  /*40e20*/  STL.64 [R1+0xef0], R4 ;  /* 0x000ef00401007387 */ /* 0x0001e80000100a00 */
[----:B------:R1:W-:Y:S04]  /*40e30*/  STL.64 [R1+0xef8], R6 ;  /* 0x000ef80601007387 */ /* 0x0003e80000100a00 */
[----:B------:R-:W2:Y:S04]  /*40e40*/  LDL.LU R57, [R1+0x744] ;  /* 0x0007440001397983 */ /* 0x000ea80000300800 */
[----:B------:R-:W3:Y:S04]  /*40e50*/  LDL.LU R58, [R1+0x748] ;  /* 0x00074800013a7983 */ /* 0x000ee80000300800 */
[----:B------:R-:W3:Y:S01]  /*40e60*/  LDL.LU R59, [R1+0x74c] ;  /* 0x00074c00013b7983 */ /* 0x000ee20000300800 */
[----:B------:R-:W-:-:S03]  /*40e70*/  F2FP.F16.E5M2.UNPACK_B R32, R0.H1 ;  /* 0x00000000ff20723e */ /* 0x000fc600030004ff */
        /* <DEDUP_REMOVED lines=22> */
[----:B------:R-:W2:Y:S04]  /*40fe0*/  LDL.LU R33, [R1+0x98c] ;  /* 0x00098c0001217983 */ /* 0x000ea80000300800 */
[----:B------:R-:W2:Y:S04]  /*40ff0*/  LDL.LU R35, [R1+0x21c8] ;  /* 0x0021c80001237983 */ /* 0x000ea80000300800 */
[----:B------:R-:W2:Y:S04]  /*41000*/  LDL.LU R60, [R1+0x21c4] ;  /* 0x0021c400013c7983 */ /* 0x000ea80000300800 */
        /* <DEDUP_REMOVED lines=32> */
[----:B--2---:R-:W-:-:S03]  /*41210*/  IMAD R60, R60, 0x100, R35 ;  /* 0x000001003c3c7824 */ /* 0x004fc600078e0223 */
[----:B------:R-:W2:Y:S01]  /*41220*/  LDL.LU R35, [R1+0x26b8] ;  /* 0x0026b80001237983 */ /* 0x000ea20000300800 */
[----:B---3--:R-:W-:-:S03]  /*41230*/  IMAD R39, R39, 0x100, R36 ;  /* 0x0000010027277824 */ /* 0x008fc600078e0224 */
[----:B------:R-:W3:Y:S01]  /*41240*/  LDL.LU R36, [R1+0x26b4] ;  /* 0x0026b40001247983 */ /* 0x000ee20000300800 */
[----:B----4-:R-:W-:-:S03]  /*41250*/  IMAD R38, R38, 0x100, R37 ;  /* 0x0000010026267824 */ /* 0x010fc600078e0225 */
[----:B------:R-:W3:Y:S01]  /*41260*/  LDL.LU R37, [R1+0x26b0] ;  /* 0x0026b00001257983 */ /* 0x000ee20000300800 */
[----:B------:R-:W-:-:S07]  /*41270*/  F2FP.F16.E5M2.UNPACK_B R33, R33.H1 ;  /* 0x00000021ff21723e */ /* 0x000fce00030004ff */
[----:B------:R-:W-:Y:S01]  /*41280*/  HMMA.16816.F32 R28, R28, R32, R56 ;  /* 0x000000201c1c723c */ /* 0x000fe20000001838 */
[----:B------:R-:W4:Y:S01]  /*41290*/  LDL.LU.64 R58, [R1+0x26a8] ;  /* 0x0026a800013a7983 */ /* 0x000f220000300a00 */
[----:B------:R-:W-:-:S03]  /*412a0*/  IMAD R0, R0, 0x100, R61 ;  /* 0x0000010000007824 */ /* 0x000fc600078e023d */
[----:B------:R-:W4:Y:S04]  /*412b0*/  LDL.LU.64 R56, [R1+0x26a0] ;  /* 0x0026a00001387983 */ /* 0x000f280000300a00 */
[----:B------:R-:W-:Y:S04]  /*412c0*/  STL [R1+0x2604], R32 ;  /* 0x0026042001007387 */ /* 0x000fe80000100800 */
[----:B------:R-:W-:Y:S06]  /*412d0*/  STL [R1+0x2600], R33 ;  /* 0x0026002101007387 */ /* 0x000fec0000100800 */
[----:B------:R0:W-:Y:S04]  /*412e0*/  STL.64 [R1+0x830], R28 ;  /* 0x0008301c01007387 */ /* 0x0001e80000100a00 */
[----:B------:R1:W-:Y:S01]  /*412f0*/  STL.64 [R1+0x838], R30 ;  /* 0x0008381e01007387 */ /* 0x0003e20000100a00 */
[----:B0-----:R-:W-:-:S02]  /*41300*/  F2FP.F16.E5M2.UNPACK_B R28, R60 ;  /* 0x0000003cff1c723e */ /* 0x001fc400020004ff */
[----:B------:R-:W-:Y:S02]  /*41310*/  F2FP.F16.E5M2.UNPACK_B R29, R39 ;  /* 0x00000027ff1d723e */ /* 0x000fe400020004ff */
[----:B-1----:R-:W-:Y:S02]  /*41320*/  F2FP.F16.E5M2.UNPACK_B R30, R38 ;  /* 0x00000026ff1e723e */ /* 0x002fe400020004ff */
[----:B------:R-:W-:-:S07]  /*41330*/  F2FP.F16.E5M2.UNPACK_B R31, R0 ;  /* 0x00000000ff1f723e */ /* 0x000fce00020004ff */
        /* <DEDUP_REMOVED lines=28> */
[----:B------:R0:W-:Y:S01]  /*41500*/  STL.64 [R1+0x25f0], R4 ;  /* 0x0025f00401007387 */ /* 0x0001e20000100a00 */
[C---:B--2---:R-:W-:Y:S08]  /*41510*/  HMMA.16816.F32 R24, R28.reuse, R8, R24 ;  /* 0x000000081c18723c */ /* 0x044ff00000001818 */
[C---:B0-----:R-:W-:Y:S01]  /*41520*/  HMMA.16816.F32 R4, R28.reuse, R10, R52 ;  /* 0x0000000a1c04723c */ /* 0x041fe20000001834 */
        /* <DEDUP_REMOVED lines=15> */
[C---:B----4-:R-:W-:Y:S01]  /*41620*/  HMMA.16816.F32 R4, R28.reuse, R18, R56 ;  /* 0x000000121c04723c */ /* 0x050fe20000001838 */
[----:B------:R-:W2:Y:S10]  /*41630*/  LDL.LU R48, [R1+0x690] ;  /* 0x0006900001307983 */ /* 0x000eb40000300800 */
[----:B------:R-:W-:Y:S04]  /*41640*/  STL.64 [R1+0xe50], R8 ;  /* 0x000e500801007387 */ /* 0x000fe80000100a00 */
[----:B------:R-:W-:Y:S04]  /*41650*/  STL.64 [R1+0xe58], R10 ;  /* 0x000e580a01007387 */ /* 0x000fe80000100a00 */
[----:B------:R-:W-:Y:S04]  /*41660*/  STL.64 [R1+0xe40], R4 ;  /* 0x000e400401007387 */ /* 0x000fe80000100a00 */
[----:B------:R-:W-:Y:S04]  /*41670*/  STL.64 [R1+0xe48], R6 ;  /* 0x000e480601007387 */ /* 0x000fe80000100a00 */
[----:B------:R-:W2:Y:S04]  /*41680*/  LDL.LU R49, [R1+0x694] ;  /* 0x0006940001317983 */ /* 0x000ea80000300800 */
[----:B------:R-:W4:Y:S04]  /*41690*/  LDL.LU R50, [R1+0x698] ;  /* 0x0006980001327983 */ /* 0x000f280000300800 */
[----:B------:R-:W4:Y:S04]  /*416a0*/  LDL.LU R51, [R1+0x69c] ;  /* 0x00069c0001337983 */ /* 0x000f280000300800 */
[----:B----4-:R-:W-:Y:S04]  /*416b0*/  STL.64 [R1+0x2648], R50 ;  /* 0x0026483201007387 */ /* 0x010fe80000100a00 */
[----:B--2---:R0:W-:Y:S04]  /*416c0*/  STL.64 [R1+0x2640], R48 ;  /* 0x0026403001007387 */ /* 0x0041e80000100a00 */
        /* <DEDUP_REMOVED lines=16> */
[----:B0-----:R-:W3:Y:S04]  /*417d0*/  LDL.LU R48, [R1+0x730] ;  /* 0x0007300001307983 */ /* 0x001ee80000300800 */
        /* <DEDUP_REMOVED lines=33> */
[C---:B--2---:R-:W-:Y:S08]  /*419f0*/  HMMA.16816.F32 R24, R28.reuse, R22, R24 ;  /* 0x000000161c18723c */ /* 0x044ff00000001818 */
[----:B---3--:R-:W-:-:S15]  /*41a00*/  HMMA.16816.F32 R48, R28, R20, R48 ;  /* 0x000000141c30723c */ /* 0x008fde0000001830 */
        /* <DEDUP_REMOVED lines=11> */
[----:B0-----:R-:W3:Y:S04]  /*41ac0*/  LDL.LU R20, [R1+0x6e0] ;  /* 0x0006e00001147983 */ /* 0x001ee80000300800 */
[----:B------:R-:W3:Y:S04]  /*41ad0*/  LDL.LU R21, [R1+0x6e4] ;  /* 0x0006e40001157983 */ /* 0x000ee80000300800 */
[----:B------:R-:W3:Y:S04]  /*41ae0*/  LDL.LU R22, [R1+0x6e8] ;  /* 0x0006e80001167983 */ /* 0x000ee80000300800 */
[----:B------:R-:W3:Y:S01]  /*41af0*/  LDL.LU R23, [R1+0x6ec] ;  /* 0x0006ec0001177983 */ /* 0x000ee20000300800 */
[----:B----4-:R-:W-:-:S02]  /*41b00*/  IMAD R60, R60, 0x100, R37 ;  /* 0x000001003c3c7824 */ /* 0x010fc400078e0225 */
[----:B------:R-:W-:Y:S02]  /*41b10*/  IMAD R39, R39, 0x100, R32 ;  /* 0x0000010027277824 */ /* 0x000fe400078e0220 */
[----:B------:R-:W-:Y:S01]  /*41b20*/  IMAD R38, R38, 0x100, R33 ;  /* 0x0000010026267824 */ /* 0x000fe200078e0221 */
        /* <DEDUP_REMOVED lines=12> */
[----:B0-----:R-:W2:Y:S04]  /*41bf0*/  LDL.LU R24, [R1+0x6f0] ;  /* 0x0006f00001187983 */ /* 0x001ea80000300800 */
[----:B------:R-:W2:Y:S04]  /*41c00*/  LDL.LU R25, [R1+0x6f4] ;  /* 0x0006f40001197983 */ /* 0x000ea80000300800 */
[----:B------:R-:W2:Y:S04]  /*41c10*/  LDL.LU R26, [R1+0x6f8] ;  /* 0x0006f800011a7983 */ /* 0x000ea80000300800 */
[----:B------:R-:W2:Y:S04]  /*41c20*/  LDL.LU R27, [R1+0x6fc] ;  /* 0x0006fc00011b7983 */ /* 0x000ea80000300800 */
[----:B------:R-:W2:Y:S04]  /*41c30*/  LDL.LU R37, [R1+0x2608] ;  /* 0x0026080001257983 */ /* 0x000ea80000300800 */
[----:B------:R-:W2:Y:S04]  /*41c40*/  LDL.LU R32, [R1+0x2604] ;  /* 0x0026040001207983 */ /* 0x000ea80000300800 */
[----:B------:R-:W2:Y:S01]  /*41c50*/  LDL.LU R33, [R1+0x2600] ;  /* 0x0026000001217983 */ /* 0x000ea20000300800 */
[----:B------:R-:W-:Y:S01]  /*41c60*/  IMAD R0, R0, 0x100, R61 ;  /* 0x0000010000007824 */ /* 0x000fe200078e023d */
[----:B--2---:R-:W-:Y:S02]  /*41c70*/  HMMA.16816.F32 R28, R28, R32, R4 ;  /* 0x000000201c1c723c */ /* 0x004fe40000001804 */
[----:B------:R-:W2:Y:S04]  /*41c80*/  LDL.LU.64 R6, [R1+0x25f8] ;  /* 0x0025f80001067983 */ /* 0x000ea80000300a00 */
[----:B------:R-:W2:-:S13]  /*41c90*/  LDL.LU.64 R4, [R1+0x25f0] ;  /* 0x0025f00001047983 */ /* 0x000e9a0000300a00 */
[----:B------:R0:W-:Y:S04]  /*41ca0*/  STL.64 [R1+0x240], R28 ;  /* 0x0002401c01007387 */ /* 0x0001e80000100a00 */
[----:B------:R1:W-:Y:S01]  /*41cb0*/  STL.64 [R1+0x248], R30 ;  /* 0x0002481e01007387 */ /* 0x0003e20000100a00 */
[----:B0-----:R-:W-:Y:S02]  /*41cc0*/  F2FP.F16.E5M2.UNPACK_B R28, R60 ;  /* 0x0000003cff1c723e */ /* 0x001fe400020004ff */
[----:B------:R-:W-:Y:S02]  /*41cd0*/  F2FP.F16.E5M2.UNPACK_B R29, R39 ;  /* 0x00000027ff1d723e */ /* 0x000fe400020004ff */
[----:B-1----:R-:W-:Y:S02]  /*41ce0*/  F2FP.F16.E5M2.UNPACK_B R30, R38 ;  /* 0x00000026ff1e723e */ /* 0x002fe400020004ff */
[----:B------:R-:W-:-:S07]  /*41cf0*/  F2FP.F16.E5M2.UNPACK_B R31, R0 ;  /* 0x00000000ff1f723e */ /* 0x000fce00020004ff */
[C---:B------:R-:W-:Y:S08]  /*41d00*/  HMMA.16816.F32 R24, R28.reuse, R36, R24 ;  /* 0x000000241c18723c */ /* 0x040ff00000001818 */
[C---:B------:R-:W-:Y:S01]  /*41d10*/  HMMA.16816.F32 R20, R28.reuse, R34, R20 ;  /* 0x000000221c14723c */ /* 0x040fe20000001814 */
[----:B------:R-:W-:Y:S10]  /*41d20*/  STL.64 [R1+0x2598], R34 ;  /* 0x0025982201007387 */ /* 0x000ff40000100a00 */
[----:B------:R-:W-:Y:S04]  /*41d30*/  STL.64 [R1+0xdf0], R24 ;  /* 0x000df01801007387 */ /* 0x000fe80000100a00 */
[----:B------:R0:W-:Y:S04]  /*41d40*/  STL.64 [R1+0xdf8], R26 ;  /* 0x000df81a01007387 */ /* 0x0001e80000100a00 */
[----:B------:R-:W-:Y:S04]  /*41d50*/  STL.64 [R1+0x2590], R32 ;  /* 0x0025902001007387 */ /* 0x000fe80000100a00 */
[----:B------:R-:W-:Y:S04]  /*41d60*/  STL.64 [R1+0xde0], R20 ;  /* 0x000de01401007387 */ /* 0x000fe80000100a00 */
[----:B------:R2:W-:Y:S01]  /*41d70*/  STL.64 [R1+0xde8], R22 ;  /* 0x000de81601007387 */ /* 0x0005e20000100a00 */
[----:B0-----:R-:W-:-:S15]  /*41d80*/  HMMA.16816.F32 R24, R28, R2, R16 ;  /* 0x000000021c18723c */ /* 0x001fde0000001810 */
[----:B------:R-:W-:-:S04]  /*41d90*/  NOP ;  /* 0x0000000000007918 */ /* 0x000fc80000000000 */
[----:B------:R-:W-:Y:S04]  /*41da0*/  STL.64 [R1+0xdd0], R24 ;  /* 0x000dd01801007387 */ /* 0x000fe80000100a00 */
[----:B------:R-:W-:Y:S01]  /*41db0*/  STL.64 [R1+0xdd8], R26 ;  /* 0x000dd81a01007387 */ /* 0x000fe20000100a00 */
[C---:B--2---:R-:W-:Y:S08]  /*41dc0*/  HMMA.16816.F32 R20, R28.reuse, R4, R52 ;  /* 0x000000041c14723c */ /* 0x044ff00000001834 */
        /* <DEDUP_REMOVED lines=8> */
[C---:B----4-:R-:W-:Y:S01]  /*41e50*/  HMMA.16816.F32 R4, R28.reuse, R10, R48 ;  /* 0x0000000a1c04723c */ /* 0x050fe20000001830 */
        /* <DEDUP_REMOVED lines=64> */
[----:B------:R-:W3:Y:S04]  /*42260*/  LDL.LU.64 R16, [R1+0x25e0] ;  /* 0x0025e00001107983 */ /* 0x000ee80000300a00 */
[----:B------:R0:W-:Y:S04]  /*42270*/  STL.64 [R1+0x2578], R14 ;  /* 0x0025780e01007387 */ /* 0x0001e80000100a00 */
[----:B0-----:R-:W4:Y:S04]  /*42280*/  LDL.LU R14, [R1+0x2204] ;  /* 0x00220400010e7983 */ /* 0x001f280000300800 */
[----:B------:R-:W4:Y:S04]  /*42290*/  LDL.LU R15, [R1+0x2210] ;  /* 0x00221000010f7983 */ /* 0x000f280000300800 */
[----:B------:R0:W-:Y:S04]  /*422a0*/  STL.64 [R1+0x2570], R12 ;  /* 0x0025700c01007387 */ /* 0x0001e80000100a00 */
[----:B0-----:R-:W4:Y:S01]  /*422b0*/  LDL.LU R13, [R1+0x2208] ;  /* 0x00220800010d7983 */ /* 0x001f220000300800 */
        /* <DEDUP_REMOVED lines=38> */
[----:B---3--:R-:W-:Y:S01]  /*42520*/  HMMA.16816.F32 R20, R28, R26, R20 ;  /* 0x0000001a1c14723c */ /* 0x008fe20000001814 */
[----:B----4-:R-:W-:-:S02]  /*42530*/  IMAD R14, R14, 0x100, R13 ;  /* 0x000001000e0e7824 */ /* 0x010fc400078e020d */
[----:B------:R-:W-:Y:S02]  /*42540*/  IMAD R13, R39, 0x100, R15 ;  /* 0x00000100270d7824 */ /* 0x000fe400078e020f */
[----:B------:R-:W-:Y:S02]  /*42550*/  IMAD R12, R38, 0x100, R61 ;  /* 0x00000100260c7824 */ /* 0x000fe400078e023d */
[----:B------:R-:W-:Y:S01]  /*42560*/  IMAD R0, R0, 0x100, R60 ;  /* 0x0000010000007824 */ /* 0x000fe200078e023c */
[----:B------:R-:W-:Y:S04]  /*42570*/  STL.64 [R1+0x2568], R26 ;  /* 0x0025681a01007387 */ /* 0x000fe80000100a00 */
[----:B------:R-:W-:Y:S07]  /*42580*/  STL.64 [R1+0x2560], R24 ;  /* 0x0025601801007387 */ /* 0x000fee0000100a00 */
[----:B------:R-:W-:Y:S04]  /*42590*/  STL.64 [R1+0xd10], R20 ;  /* 0x000d101401007387 */ /* 0x000fe80000100a00 */
[----:B------:R-:W-:Y:S01]  /*425a0*/  STL.64 [R1+0xd18], R22 ;  /* 0x000d181601007387 */ /* 0x000fe20000100a00 */
[----:B--2---:R-:W-:Y:S01]  /*425b0*/  HMMA.16816.F32 R16, R28, R32, R16 ;  /* 0x000000201c10723c */ /* 0x004fe20000001810 */
[----:B------:R-:W-:-:S02]  /*425c0*/  F2FP.F16.E5M2.UNPACK_B R28, R14 ;  /* 0x0000000eff1c723e */ /* 0x000fc400020004ff */
[----:B------:R-:W-:Y:S02]  /*425d0*/  F2FP.F16.E5M2.UNPACK_B R29, R13 ;  /* 0x0000000dff1d723e */ /* 0x000fe400020004ff */
[----:B------:R-:W-:Y:S02]  /*425e0*/  F2FP.F16.E5M2.UNPACK_B R30, R12 ;  /* 0x0000000cff1e723e */ /* 0x000fe400020004ff */
[----:B------:R-:W-:-:S07]  /*425f0*/  F2FP.F16.E5M2.UNPACK_B R31, R0 ;  /* 0x00000000ff1f723e */ /* 0x000fce00020004ff */
[C---:B------:R-:W-:Y:S05]  /*42600*/  HMMA.16816.F32 R12, R28.reuse, R34, R40 ;  /* 0x000000221c0c723c */ /* 0x040fea0000001828 */
[----:B------:R-:W-:Y:S04]  /*42610*/  STL.64 [R1+0x230], R16 ;  /* 0x0002301001007387 */ /* 0x000fe80000100a00 */
[----:B------:R0:W-:Y:S02]  /*42620*/  STL.64 [R1+0x238], R18 ;  /* 0x0002381201007387 */ /* 0x0001e40000100a00 */
[C---:B0-----:R-:W-:Y:S02]  /*42630*/  HMMA.16816.F32 R16, R28.reuse, R36, R52 ;  /* 0x000000241c10723c */ /* 0x041fe40000001834 */
[----:B------:R-:W-:Y:S06]  /*42640*/  STL.64 [R1+0x2588], R34 ;  /* 0x0025882201007387 */ /* 0x000fec0000100a00 */
[C---:B------:R-:W-:Y:S11]  /*42650*/  HMMA.16816.F32 R20, R28.reuse, R2, R44 ;  /* 0x000000021c14723c */ /* 0x040ff6000000182c */
[----:B------:R-:W-:Y:S04]  /*42660*/  STL.64 [R1+0xd00], R16 ;  /* 0x000d001001007387 */ /* 0x000fe80000100a00 */
[----:B------:R0:W-:Y:S04]  /*42670*/  STL.64 [R1+0xd08], R18 ;  /* 0x000d081201007387 */ /* 0x0001e80000100a00 */
[----:B------:R-:W-:Y:S04]  /*42680*/  STL.64 [R1+0x2580], R32 ;  /* 0x0025802001007387 */ /* 0x000fe80000100a00 */
[----:B------:R-:W-:Y:S04]  /*42690*/  STL.64 [R1+0xcf0], R12 ;  /* 0x000cf00c01007387 */ /* 0x000fe80000100a00 */
[----:B------:R1:W-:Y:S01]  /*426a0*/  STL.64 [R1+0xcf8], R14 ;  /* 0x000cf80e01007387 */ /* 0x0003e20000100a00 */
[C---:B0-----:R-:W-:Y:S08]  /*426b0*/  HMMA.16816.F32 R16, R28.reuse, R4, R48 ;  /* 0x000000041c10723c */ /* 0x041ff00000001830 */
[C---:B-1----:R-:W-:Y:S01]  /*426c0*/  HMMA.16816.F32 R12, R28.reuse, R6, R56 ;  /* 0x000000061c0c723c */ /* 0x042fe20000001838 */
        /* <DEDUP_REMOVED lines=100> */
[----:B------:R-:W-:Y:S01]  /*42d10*/  IMAD R0, R0, 0x100, R60 ;  /* 0x0000010000007824 */ /* 0x000fe200078e023c */
        /* <DEDUP_REMOVED lines=18> */
[----:B------:R-:W-:Y:S01]  /*42e40*/  IMAD R4, R38, 0x100, R61 ;  /* 0x0000010026047824 */ /* 0x000fe200078e023d */
[----:B----4-:R-:W-:Y:S01]  /*42e50*/  HMMA.16816.F32 R8, R28, R32, R48 ;  /* 0x000000201c08723c */ /* 0x010fe20000001830 */
[----:B------:R-:W-:Y:S02]  /*42e60*/  F2FP.F16.E5M2.UNPACK_B R31, R0 ;  /* 0x00000000ff1f723e */ /* 0x000fe400020004ff */
[----:B------:R-:W-:Y:S02]  /*42e70*/  F2FP.F16.E5M2.UNPACK_B R29, R5 ;  /* 0x00000005ff1d723e */ /* 0x000fe400020004ff */
[----:B------:R-:W-:Y:S02]  /*42e80*/  F2FP.F16.E5M2.UNPACK_B R28, R6 ;  /* 0x00000006ff1c723e */ /* 0x000fe400020004ff */
[----:B------:R-:W-:-:S07]  /*42e90*/  F2FP.F16.E5M2.UNPACK_B R30, R4 ;  /* 0x00000004ff1e723e */ /* 0x000fce00020004ff */
[C---:B------:R-:W-:Y:S05]  /*42ea0*/  HMMA.16816.F32 R4, R28.reuse, R36, R56 ;  /* 0x000000241c04723c */ /* 0x040fea0000001838 */
[----:B------:R0:W-:Y:S04]  /*42eb0*/  STL.64 [R1+0x220], R8 ;  /* 0x0002200801007387 */ /* 0x0001e80000100a00 */
[----:B------:R1:W-:Y:S04]  /*42ec0*/  STL.64 [R1+0x228], R10 ;  /* 0x0002280a01007387 */ /* 0x0003e80000100a00 */
[----:B------:R-:W2:Y:S06]  /*42ed0*/  LDL.LU R44, [R1+0x430] ;  /* 0x00043000012c7983 */ /* 0x000eac0000300800 */
[----:B------:R3:W-:Y:S04]  /*42ee0*/  STL.64 [R1+0xc10], R4 ;  /* 0x000c100401007387 */ /* 0x0007e80000100a00 */
[----:B------:R4:W-:Y:S04]  /*42ef0*/  STL.64 [R1+0xc18], R6 ;  /* 0x000c180601007387 */ /* 0x0009e80000100a00 */
[----:B------:R-:W2:Y:S04]  /*42f00*/  LDL.LU R45, [R1+0x434] ;  /* 0x00043400012d7983 */ /* 0x000ea80000300800 */
[----:B------:R-:W2:Y:S04]  /*42f10*/  LDL.LU R46, [R1+0x438] ;  /* 0x00043800012e7983 */ /* 0x000ea80000300800 */
[----:B------:R-:W2:Y:S04]  /*42f20*/  LDL.LU R47, [R1+0x43c] ;  /* 0x00043c00012f7983 */ /* 0x000ea80000300800 */
[----:B--2---:R-:W-:Y:S04]  /*42f30*/  STL.64 [R1+0x2518], R46 ;  /* 0x0025182e01007387 */ /* 0x004fe80000100a00 */
[----:B------:R-:W-:Y:S04]  /*42f40*/  STL.64 [R1+0x2510], R44 ;  /* 0x0025102c01007387 */ /* 0x000fe80000100a00 */
[----:B------:R-:W2:Y:S04]  /*42f50*/  LDL.LU R40, [R1+0x440] ;  /* 0x0004400001287983 */ /* 0x000ea80000300800 */
[----:B------:R-:W2:Y:S04]  /*42f60*/  LDL.LU R41, [R1+0x444] ;  /* 0x0004440001297983 */ /* 0x000ea80000300800 */
[----:B------:R-:W2:Y:S04]  /*42f70*/  LDL.LU R42, [R1+0x448] ;  /* 0x00044800012a7983 */ /* 0x000ea80000300800 */
[----:B------:R-:W2:Y:S04]  /*42f80*/  LDL.LU R43, [R1+0x44c] ;  /* 0x00044c00012b7983 */ /* 0x000ea80000300800 */
[----:B--2---:R-:W-:Y:S04]  /*42f90*/  STL.64 [R1+0x2538], R42 ;  /* 0x0025382a01007387 */ /* 0x004fe80000100a00 */
[----:B------:R2:W-:Y:S04]  /*42fa0*/  STL.64 [R1+0x2530], R40 ;  /* 0x0025302801007387 */ /* 0x0005e80000100a00 */
        /* <DEDUP_REMOVED lines=107> */
[----:B------:R-:W-:-:S02]  /*43660*/  IMAD R60, R60, 0x100, R49 ;  /* 0x000001003c3c7824 */ /* 0x000fc400078e0231 */
[----:B------:R-:W-:Y:S02]  /*43670*/  IMAD R39, R39, 0x100, R50 ;  /* 0x0000010027277824 */ /* 0x000fe400078e0232 */
        /* <DEDUP_REMOVED lines=22> */
[----:B------:R-:W-:Y:S04]  /*437e0*/  STL.64 [R1+0xb48], R10 ;  /* 0x000b480a01007387 */ /* 0x000fe80000100a00 */
[----:B------:R-:W-:Y:S04]  /*437f0*/  STL.64 [R1+0x24a0], R24 ;  /* 0x0024a01801007387 */ /* 0x000fe80000100a00 */
[----:B------:R-:W-:Y:S04]  /*43800*/  STL.64 [R1+0xb30], R4 ;  /* 0x000b300401007387 */ /* 0x000fe80000100a00 */
[----:B------:R0:W-:Y:S04]  /*43810*/  STL.64 [R1+0xb38], R6 ;  /* 0x000b380601007387 */ /* 0x0001e80000100a00 */
[----:B------:R-:W2:Y:S01]  /*43820*/  LDL.LU R48, [R1+0x360] ;  /* 0x0003600001307983 */ /* 0x000ea20000300800 */
[----:B0-----:R-:W-:-:S15]  /*43830*/  HMMA.16816.F32 R4, R28, R32, R56 ;  /* 0x000000201c04723c */ /* 0x001fde0000001838 */
[----:B------:R-:W-:-:S04]  /*43840*/  NOP ;  /* 0x0000000000007918 */ /* 0x000fc80000000000 */
[----:B------:R0:W-:Y:S04]  /*43850*/  STL.64 [R1+0x1b0], R4 ;  /* 0x0001b00401007387 */ /* 0x0001e80000100a00 */
[----:B------:R1:W-:Y:S04]  /*43860*/  STL.64 [R1+0x1b8], R6 ;  /* 0x0001b80601007387 */ /* 0x0003e80000100a00 */
        /* <DEDUP_REMOVED lines=21> */
[----:B--2---:R-:W2:Y:S04]  /*439c0*/  LDL.LU R48, [R1+0x420] ;  /* 0x0004200001307983 */ /* 0x004ea80000300800 */
[----:B------:R-:W2:Y:S04]  /*439d0*/  LDL.LU R49, [R1+0x424] ;  /* 0x0004240001317983 */ /* 0x000ea80000300800 */
[----:B------:R-:W2:Y:S04]  /*439e0*/  LDL.LU R50, [R1+0x428] ;  /* 0x0004280001327983 */ /* 0x000ea80000300800 */
[----:B------:R-:W2:Y:S01]  /*439f0*/  LDL.LU R51, [R1+0x42c] ;  /* 0x00042c0001337983 */ /* 0x000ea20000300800 */
[----:B------:R-:W-:-:S03]  /*43a00*/  IMAD R0, R0, 0x100, R61 ;  /* 0x0000010000007824 */ /* 0x000fc600078e023d */
[----:B------:R-:W3:Y:S01]  /*43a10*/  LDL.LU R20, [R1+0x3f0] ;  /* 0x0003f00001147983 */ /* 0x000ee20000300800 */
[----:B------:R-:W-:Y:S02]  /*43a20*/  F2FP.F16.E5M2.UNPACK_B R28, R60 ;  /* 0x0000003cff1c723e */ /* 0x000fe400020004ff */
[----:B------:R-:W-:Y:S02]  /*43a30*/  F2FP.F16.E5M2.UNPACK_B R29, R39 ;  /* 0x00000027ff1d723e */ /* 0x000fe400020004ff */
[----:B------:R-:W-:Y:S02]  /*43a40*/  F2FP.F16.E5M2.UNPACK_B R30, R38 ;  /* 0x00000026ff1e723e */ /* 0x000fe400020004ff */
[----:B------:R-:W-:Y:S01]  /*43a50*/  F2FP.F16.E5M2.UNPACK_B R31, R0 ;  /* 0x00000000ff1f723e */ /* 0x000fe200020004ff */
        /* <DEDUP_REMOVED lines=23> */
[----:B------:R-:W-:Y:S04]  /*43bd0*/  STL [R1+0x2434], R32 ;  /* 0x0024342001007387 */ /* 0x000fe80000100800 */
[----:B------:R-:W-:Y:S01]  /*43be0*/  STL [R1+0x2430], R33 ;  /* 0x0024302101007387 */ /* 0x000fe20000100800 */
[C---:B--2---:R-:W-:Y:S08]  /*43bf0*/  HMMA.16816.F32 R48, R28.reuse, R36, R48 ;  /* 0x000000241c30723c */ /* 0x044ff00000001830 */
[C---:B---3--:R-:W-:Y:S08]  /*43c00*/  HMMA.16816.F32 R24, R28.reuse, R34, R24 ;  /* 0x000000221c18723c */ /* 0x048ff00000001818 */
[C---:B------:R-:W-:Y:S03]  /*43c10*/  HMMA.16816.F32 R4, R28.reuse, R2, R4 ;  /* 0x000000021c04723c */ /* 0x040fe60000001804 */
[----:B------:R-:W-:Y:S04]  /*43c20*/  STL.64 [R1+0xb20], R48 ;  /* 0x000b203001007387 */ /* 0x000fe80000100a00 */
[----:B------:R0:W-:Y:S04]  /*43c30*/  STL.64 [R1+0xb28], R50 ;  /* 0x000b283201007387 */ /* 0x0001e80000100a00 */
[----:B0-----:R-:W2:Y:S04]  /*43c40*/  LDL.LU.64 R50, [R1+0x24b8] ;  /* 0x0024b80001327983 */ /* 0x001ea80000300a00 */
[----:B------:R-:W2:Y:S04]  /*43c50*/  LDL.LU.64 R48, [R1+0x24b0] ;  /* 0x0024b00001307983 */ /* 0x000ea80000300a00 */
[----:B------:R-:W-:Y:S04]  /*43c60*/  STL [R1+0x2438], R37 ;  /* 0x0024382501007387 */ /* 0x000fe80000100800 */
[----:B------:R-:W-:Y:S04]  /*43c70*/  STL.64 [R1+0xb10], R24 ;  /* 0x000b101801007387 */ /* 0x000fe80000100a00 */
[----:B------:R0:W-:Y:S04]  /*43c80*/  STL.64 [R1+0xb18], R26 ;  /* 0x000b181a01007387 */ /* 0x0001e80000100a00 */
[----:B0-----:R-:W3:Y:S04]  /*43c90*/  LDL.LU.64 R26, [R1+0x24a8] ;  /* 0x0024a800011a7983 */ /* 0x001ee80000300a00 */
[----:B------:R-:W2:Y:S04]  /*43ca0*/  LDL.LU.64 R24, [R1+0x24a0] ;  /* 0x0024a00001187983 */ /* 0x000ea80000300a00 */
[----:B------:R-:W-:Y:S04]  /*43cb0*/  STL.64 [R1+0xb00], R4 ;  /* 0x000b000401007387 */ /* 0x000fe80000100a00 */
[----:B------:R0:W-:Y:S04]  /*43cc0*/  STL.64 [R1+0xb08], R6 ;  /* 0x000b080601007387 */ /* 0x0001e80000100a00 */
[----:B0-----:R-:W2:Y:S04]  /*43cd0*/  LDL.LU.64 R6, [R1+0x2498] ;  /* 0x0024980001067983 */ /* 0x001ea80000300a00 */
[----:B------:R-:W4:Y:S02]  /*43ce0*/  LDL.LU.64 R4, [R1+0x2490] ;  /* 0x0024900001047983 */ /* 0x000f240000300a00 */
[C---:B----4-:R-:W-:Y:S08]  /*43cf0*/  HMMA.16816.F32 R20, R28.reuse, R4, R20 ;  /* 0x000000041c14723c */ /* 0x050ff00000001814 */
        /* <DEDUP_REMOVED lines=114> */
[----:B--2---:R-:W-:Y:S01]  /*44420*/  HMMA.16816.F32 R48, R28, R26, R48 ;  /* 0x0000001a1c30723c */ /* 0x004fe20000001830 */
[----:B---3--:R-:W-:-:S02]  /*44430*/  IMAD R60, R60, 0x100, R37 ;  /* 0x000001003c3c7824 */ /* 0x008fc400078e0225 */
[----:B----4-:R-:W-:-:S15]  /*44440*/  IMAD R39, R39, 0x100, R32 ;  /* 0x0000010027277824 */ /* 0x010fde00078e0220 */
[----:B------:R-:W-:Y:S01]  /*44450*/  NOP ;  /* 0x0000000000007918 */ /* 0x000fe20000000000 */
[----:B------:R-:W-:Y:S04]  /*44460*/  STL.64 [R1+0xa40], R48 ;  /* 0x000a403001007387 */ /* 0x000fe80000100a00 */
[----:B------:R0:W-:Y:S01]  /*44470*/  STL.64 [R1+0xa48], R50 ;  /* 0x000a483201007387 */ /* 0x0001e20000100a00 */
[----:B------:R-:W-:-:S03]  /*44480*/  IMAD R38, R38, 0x100, R33 ;  /* 0x0000010026267824 */ /* 0x000fc600078e0221 */
[----:B0-----:R-:W2:Y:S04]  /*44490*/  LDL.LU.64 R50, [R1+0x2448] ;  /* 0x0024480001327983 */ /* 0x001ea80000300a00 */
[----:B------:R-:W2:Y:S04]  /*444a0*/  LDL.LU.64 R48, [R1+0x2440] ;  /* 0x0024400001307983 */ /* 0x000ea80000300a00 */
[----:B------:R-:W-:Y:S04]  /*444b0*/  STL.64 [R1+0x23c8], R26 ;  /* 0x0023c81a01007387 */ /* 0x000fe80000100a00 */
[----:B------:R0:W-:Y:S04]  /*444c0*/  STL.64 [R1+0x23c0], R24 ;  /* 0x0023c01801007387 */ /* 0x0001e80000100a00 */
[----:B0-----:R-:W3:Y:S04]  /*444d0*/  LDL.LU R24, [R1+0x300] ;  /* 0x0003000001187983 */ /* 0x001ee80000300800 */
[----:B------:R-:W3:Y:S04]  /*444e0*/  LDL.LU R25, [R1+0x304] ;  /* 0x0003040001197983 */ /* 0x000ee80000300800 */
[----:B------:R-:W3:Y:S04]  /*444f0*/  LDL.LU R26, [R1+0x308] ;  /* 0x00030800011a7983 */ /* 0x000ee80000300800 */
[----:B------:R-:W3:Y:S04]  /*44500*/  LDL.LU R27, [R1+0x30c] ;  /* 0x00030c00011b7983 */ /* 0x000ee80000300800 */
[----:B------:R-:W4:Y:S04]  /*44510*/  LDL.LU R37, [R1+0x2438] ;  /* 0x0024380001257983 */ /* 0x000f280000300800 */
[----:B------:R-:W2:Y:S04]  /*44520*/  LDL.LU R32, [R1+0x2434] ;  /* 0x0024340001207983 */ /* 0x000ea80000300800 */
[----:B------:R-:W2:Y:S01]  /*44530*/  LDL.LU R33, [R1+0x2430] ;  /* 0x0024300001217983 */ /* 0x000ea20000300800 */
[----:B------:R-:W-:Y:S01]  /*44540*/  IMAD R0, R0, 0x100, R61 ;  /* 0x0000010000007824 */ /* 0x000fe200078e023d */
        /* <DEDUP_REMOVED lines=11> */
[C---:B----4-:R-:W-:Y:S08]  /*44600*/  HMMA.16816.F32 R12, R28.reuse, R36, R12 ;  /* 0x000000241c0c723c */ /* 0x050ff0000000180c */
[C---:B------:R-:W-:Y:S08]  /*44610*/  HMMA.16816.F32 R8, R28.reuse, R34, R8 ;  /* 0x000000221c08723c */ /* 0x040ff00000001808 */
[C---:B------:R-:W-:Y:S03]  /*44620*/  HMMA.16816.F32 R4, R28.reuse, R2, R4 ;  /* 0x000000021c04723c */ /* 0x040fe60000001804 */
[----:B------:R-:W-:Y:S04]  /*44630*/  STL.64 [R1+0xa30], R12 ;  /* 0x000a300c01007387 */ /* 0x000fe80000100a00 */
[----:B------:R0:W-:Y:S04]  /*44640*/  STL.64 [R1+0xa38], R14 ;  /* 0x000a380e01007387 */ /* 0x0001e80000100a00 */
[----:B0-----:R-:W4:Y:S04]  /*44650*/  LDL.LU.64 R14, [R1+0x2418] ;  /* 0x00241800010e7983 */ /* 0x001f280000300a00 */
[----:B------:R-:W2:Y:S04]  /*44660*/  LDL.LU.64 R12, [R1+0x2410] ;  /* 0x00241000010c7983 */ /* 0x000ea80000300a00 */
[----:B------:R-:W-:Y:S04]  /*44670*/  STL [R1+0x239c], R37 ;  /* 0x00239c2501007387 */ /* 0x000fe80000100800 */
[----:B------:R-:W-:Y:S04]  /*44680*/  STL.64 [R1+0xa20], R8 ;  /* 0x000a200801007387 */ /* 0x000fe80000100a00 */
[----:B------:R0:W-:Y:S04]  /*44690*/  STL.64 [R1+0xa28], R10 ;  /* 0x000a280a01007387 */ /* 0x0001e80000100a00 */
[----:B0-----:R-:W2:Y:S04]  /*446a0*/  LDL.LU.64 R10, [R1+0x2408] ;  /* 0x00240800010a7983 */ /* 0x001ea80000300a00 */
[----:B------:R-:W2:Y:S04]  /*446b0*/  LDL.LU.64 R8, [R1+0x2400] ;  /* 0x0024000001087983 */ /* 0x000ea80000300a00 */
[----:B------:R-:W-:Y:S04]  /*446c0*/  STL.64 [R1+0xa10], R4 ;  /* 0x000a100401007387 */ /* 0x000fe80000100a00 */
[----:B------:R0:W-:Y:S04]  /*446d0*/  STL.64 [R1+0xa18], R6 ;  /* 0x000a180601007387 */ /* 0x0001e80000100a00 */
[----:B0-----:R-:W2:Y:S04]  /*446e0*/  LDL.LU.64 R6, [R1+0x23f8] ;  /* 0x0023f80001067983 */ /* 0x001ea80000300a00 */
[----:B------:R-:W3:Y:S02]  /*446f0*/  LDL.LU.64 R4, [R1+0x23f0] ;  /* 0x0023f00001047983 */ /* 0x000ee40000300a00 */
        /* <DEDUP_REMOVED lines=40> */
[----:B0-----:R-:W3:Y:S04]  /*44980*/  LDL.LU R4, [R1+0x160] ;  /* 0x0001600001047983 */ /* 0x001ee80000300800 */
[----:B------:R-:W3:Y:S04]  /*44990*/  LDL.LU R5, [R1+0x164] ;  /* 0x0001640001057983 */ /* 0x000ee80000300800 */
[----:B-1----:R-:W4:Y:S04]  /*449a0*/  LDL.LU R6, [R1+0x168] ;  /* 0x0001680001067983 */ /* 0x002f280000300800 */
[----:B------:R-:W4:Y:S04]  /*449b0*/  LDL.LU R7, [R1+0x16c] ;  /* 0x00016c0001077983 */ /* 0x000f280000300800 */
[----:B----4-:R-:W-:Y:S04]  /*449c0*/  STL.64 [R1+0x23a8], R6 ;  /* 0x0023a80601007387 */ /* 0x010fe80000100a00 */
[----:B---3--:R0:W-:Y:S04]  /*449d0*/  STL.64 [R1+0x23a0], R4 ;  /* 0x0023a00401007387 */ /* 0x0081e80000100a00 */
[----:B--2---:R-:W2:Y:S04]  /*449e0*/  LDL.LU R8, [R1+0x1d0] ;  /* 0x0001d00001087983 */ /* 0x004ea80000300800 */
[----:B------:R-:W2:Y:S04]  /*449f0*/  LDL.LU R9, [R1+0x1d4] ;  /* 0x0001d40001097983 */ /* 0x000ea80000300800 */
[----:B------:R-:W3:Y:S04]  /*44a00*/  LDL.LU R10, [R1+0x1d8] ;  /* 0x0001d800010a7983 */ /* 0x000ee80000300800 */
[----:B------:R-:W3:Y:S04]  /*44a10*/  LDL.LU R11, [R1+0x1dc] ;  /* 0x0001dc00010b7983 */ /* 0x000ee80000300800 */
[----:B---3--:R-:W-:Y:S04]  /*44a20*/  STL.64 [R1+0x23b8], R10 ;  /* 0x0023b80a01007387 */ /* 0x008fe80000100a00 */
[----:B--2---:R1:W-:Y:S04]  /*44a30*/  STL.64 [R1+0x23b0], R8 ;  /* 0x0023b00801007387 */ /* 0x0043e80000100a00 */
[----:B0-----:R-:W2:Y:S04]  /*44a40*/  LDL.LU R4, [R1+0x250] ;  /* 0x0002500001047983 */ /* 0x001ea80000300800 */
[----:B------:R-:W2:Y:S04]  /*44a50*/  LDL.LU R5, [R1+0x254] ;  /* 0x0002540001057983 */ /* 0x000ea80000300800 */
[----:B------:R-:W3:Y:S04]  /*44a60*/  LDL.LU R6, [R1+0x258] ;  /* 0x0002580001067983 */ /* 0x000ee80000300800 */
[----:B------:R-:W3:Y:S04]  /*44a70*/  LDL.LU R7, [R1+0x25c] ;  /* 0x00025c0001077983 */ /* 0x000ee80000300800 */
[----:B---3--:R-:W-:Y:S04]  /*44a80*/  STL.64 [R1+0x23d8], R6 ;  /* 0x0023d80601007387 */ /* 0x008fe80000100a00 */
[----:B--2---:R0:W-:Y:S04]  /*44a90*/  STL.64 [R1+0x23d0], R4 ;  /* 0x0023d00401007387 */ /* 0x0041e80000100a00 */
[----:B-1----:R-:W2:Y:S04]  /*44aa0*/  LDL.LU R8, [R1+0x260] ;  /* 0x0002600001087983 */ /* 0x002ea80000300800 */
        /* <DEDUP_REMOVED lines=51> */
[----:B0-----:R-:W3:Y:S04]  /*44de0*/  LDL.LU.64 R22, [R1+0x23e8] ;  /* 0x0023e80001167983 */ /* 0x001ee80000300a00 */
[----:B------:R-:W4:Y:S02]  /*44df0*/  LDL.LU.64 R20, [R1+0x23e0] ;  /* 0x0023e00001147983 */ /* 0x000f240000300a00 */
[C---:B----4-:R-:W-:Y:S08]  /*44e00*/  HMMA.16816.F32 R4, R28.reuse, R20, R4 ;  /* 0x000000141c04723c */ /* 0x050ff00000001804 */
[----:B---3--:R-:W-:Y:S11]  /*44e10*/  HMMA.16816.F32 R24, R28, R22, R24 ;  /* 0x000000161c18723c */ /* 0x008ff60000001818 */
[----:B------:R-:W-:Y:S04]  /*44e20*/  STL.64 [R1+0x880], R4 ;  /* 0x0008800401007387 */ /* 0x000fe80000100a00 */
[----:B------:R0:W-:Y:S04]  /*44e30*/  STL.64 [R1+0x888], R6 ;  /* 0x0008880601007387 */ /* 0x0001e80000100a00 */
[----:B0-----:R-:W2:Y:S04]  /*44e40*/  LDL.LU.64 R6, [R1+0x23d8] ;  /* 0x0023d80001067983 */ /* 0x001ea80000300a00 */
[----:B------:R-:W2:Y:S04]  /*44e50*/  LDL.LU.64 R4, [R1+0x23d0] ;  /* 0x0023d00001047983 */ /* 0x000ea80000300a00 */
[----:B------:R-:W-:Y:S04]  /*44e60*/  STL.64 [R1+0x870], R24 ;  /* 0x0008701801007387 */ /* 0x000fe80000100a00 */
[----:B------:R0:W-:Y:S04]  /*44e70*/  STL.64 [R1+0x878], R26 ;  /* 0x0008781a01007387 */ /* 0x0001e80000100a00 */
[----:B0-----:R-:W2:Y:S04]  /*44e80*/  LDL.LU.64 R26, [R1+0x23c8] ;  /* 0x0023c800011a7983 */ /* 0x001ea80000300a00 */
[----:B------:R-:W3:Y:S01]  /*44e90*/  LDL.LU.64 R24, [R1+0x23c0] ;  /* 0x0023c00001187983 */ /* 0x000ee20000300a00 */
[----:B------:R-:W-:-:S02]  /*44ea0*/  IMAD R38, R38, 0x100, R37 ;  /* 0x0000010026267824 */ /* 0x000fc400078e0225 */
[----:B------:R-:W-:Y:S02]  /*44eb0*/  IMAD R61, R61, 0x100, R32 ;  /* 0x000001003d3d7824 */ /* 0x000fe400078e0220 */
[----:B------:R-:W-:Y:S01]  /*44ec0*/  IMAD R39, R39, 0x100, R33 ;  /* 0x0000010027277824 */ /* 0x000fe200078e0221 */
[C---:B---3--:R-:W-:Y:S08]  /*44ed0*/  HMMA.16816.F32 R8, R28.reuse, R24, R8 ;  /* 0x000000181c08723c */ /* 0x048ff00000001808 */
        /* <DEDUP_REMOVED lines=8> */
[----:B------:R-:W3:Y:S04]  /*44f60*/  LDL.LU.64 R4, [R1+0x23a0] ;  /* 0x0023a00001047983 */ /* 0x000ee80000300a00 */
[----:B------:R-:W4:Y:S04]  /*44f70*/  LDL.LU R37, [R1+0x239c] ;  /* 0x00239c0001257983 */ /* 0x000f280000300800 */
        /* <DEDUP_REMOVED lines=16> */
[----:B------:R-:W2:Y:S01]  /*45080*/  LDL.LU R0, [R1+0x2370] ;  /* 0x0023700001007983 */ /* 0x000ea20000300800 */
[C---:B----4-:R-:W-:Y:S08]  /*45090*/  HMMA.16816.F32 R44, R28.reuse, R36, R44 ;  /* 0x000000241c2c723c */ /* 0x050ff0000000182c */
[C---:B------:R-:W-:Y:S08]  /*450a0*/  HMMA.16816.F32 R12, R28.reuse, R34, R12 ;  /* 0x000000221c0c723c */ /* 0x040ff0000000180c */
[C---:B---3--:R-:W-:Y:S03]  /*450b0*/  HMMA.16816.F32 R4, R28.reuse, R2, R4 ;  /* 0x000000021c04723c */ /* 0x048fe60000001804 */
        /* <DEDUP_REMOVED lines=16> */
[----:B0-----:R-:W3:Y:S04]  /*451c0*/  LDL.LU.64 R10, [R1+0x2338] ;  /* 0x00233800010a7983 */ /* 0x001ee80000300a00 */
[----:B------:R-:W2:Y:S01]  /*451d0*/  LDL.LU.64 R8, [R1+0x2330] ;  /* 0x0023300001087983 */ /* 0x000ea20000300a00 */
[C---:B------:R-:W-:Y:S03]  /*451e0*/  HMMA.16816.F32 R4, R28.reuse, R6, R52 ;  /* 0x000000061c04723c */ /* 0x040fe60000001834 */
[----:B------:R0:W5:Y:S04]  /*451f0*/  LDL.LU.64 R54, [R1+0x2328] ;  /* 0x0023280001367983 */ /* 0x0001680000300a00 */
[----:B------:R0:W5:Y:S01]  /*45200*/  LDL.LU.64 R52, [R1+0x2320] ;  /* 0x0023200001347983 */ /* 0x0001620000300a00 */
[----:B------:R-:W-:Y:S11]  /*45210*/  HMMA.16816.F32 R48, R28, R12, R48 ;  /* 0x0000000c1c30723c */ /* 0x000ff60000001830 */
[----:B------:R1:W-:Y:S04]  /*45220*/  STL.64 [R1+0x7d0], R4 ;  /* 0x0007d00401007387 */ /* 0x0003e80000100a00 */
[----:B------:R0:W-:Y:S01]  /*45230*/  STL.64 [R1+0x7d8], R6 ;  /* 0x0007d80601007387 */ /* 0x0001e20000100a00 */
[----:B-1----:R-:W-:-:S02]  /*45240*/  IMAD.MOV.U32 R4, RZ, RZ, R39 ;  /* 0x000000ffff047224 */ /* 0x002fc400078e0027 */
[----:B------:R-:W-:Y:S01]  /*45250*/  IMAD.MOV.U32 R5, RZ, RZ, R61 ;  /* 0x000000ffff057224 */ /* 0x000fe200078e003d */
[----:B------:R-:W3:Y:S04]  /*45260*/  LDL.LU R39, [R1+0x231c] ;  /* 0x00231c0001277983 */ /* 0x000ee80000300800 */
[----:B------:R-:W3:Y:S01]  /*45270*/  LDL.LU R61, [R1+0x2318] ;  /* 0x00231800013d7983 */ /* 0x000ee20000300800 */
[----:B0-----:R-:W-:Y:S02]  /*45280*/  IMAD.MOV.U32 R6, RZ, RZ, R38 ;  /* 0x000000ffff067224 */ /* 0x001fe400078e0026 */
[----:B------:R-:W-:Y:S01]  /*45290*/  IMAD.MOV.U32 R7, RZ, RZ, R60 ;  /* 0x000000ffff077224 */ /* 0x000fe200078e003c */
[----:B------:R-:W3:Y:S04]  /*452a0*/  LDL.LU R38, [R1+0x2314] ;  /* 0x0023140001267983 */ /* 0x000ee80000300800 */
[----:B------:R-:W3:Y:S01]  /*452b0*/  LDL.LU R60, [R1+0x2310] ;  /* 0x00231000013c7983 */ /* 0x000ee20000300800 */
[C---:B----4-:R-:W-:Y:S08]  /*452c0*/  HMMA.16816.F32 R12, R28.reuse, R14, R56 ;  /* 0x0000000e1c0c723c */ /* 0x050ff00000001838 */
[C---:B--2---:R-:W-:Y:S08]  /*452d0*/  HMMA.16816.F32 R40, R28.reuse, R8, R40 ;  /* 0x000000081c28723c */ /* 0x044ff00000001828 */
[----:B---3--:R-:W-:Y:S11]  /*452e0*/  HMMA.16816.F32 R8, R28, R10, R44 ;  /* 0x0000000a1c08723c */ /* 0x008ff6000000182c */
[----:B------:R-:W-:Y:S04]  /*452f0*/  STL.64 [R1+0x7c0], R40 ;  /* 0x0007c02801007387 */ /* 0x000fe80000100a00 */
[----:B------:R0:W-:Y:S04]  /*45300*/  STL.64 [R1+0x7c8], R42 ;  /* 0x0007c82a01007387 */ /* 0x0001e80000100a00 */
[----:B0-----:R-:W2:Y:S04]  /*45310*/  LDL.LU.64 R42, [R1+0x2308] ;  /* 0x00230800012a7983 */ /* 0x001ea80000300a00 */
[----:B------:R-:W2:Y:S04]  /*45320*/  LDL.LU.64 R40, [R1+0x2300] ;  /* 0x0023000001287983 */ /* 0x000ea80000300a00 */
[----:B------:R-:W3:Y:S04]  /*45330*/  LDL.LU.64 R46, [R1+0x22f8] ;  /* 0x0022f800012e7983 */ /* 0x000ee80000300a00 */
[----:B------:R-:W3:Y:S04]  /*45340*/  LDL.LU.64 R44, [R1+0x22f0] ;  /* 0x0022f000012c7983 */ /* 0x000ee80000300a00 */
[----:B------:R0:W-:Y:S04]  /*45350*/  STL.64 [R1+0xc0], R8 ;  /* 0x0000c00801007387 */ /* 0x0001e80000100a00 */
[----:B------:R1:W-:Y:S04]  /*45360*/  STL.64 [R1+0xc8], R10 ;  /* 0x0000c80a01007387 */ /* 0x0003e80000100a00 */
[----:B0-----:R-:W4:Y:S04]  /*45370*/  LDL.LU R8, [R1+0x30] ;  /* 0x0000300001087983 */ /* 0x001f280000300800 */
[----:B------:R-:W4:Y:S04]  /*45380*/  LDL.LU R9, [R1+0x34] ;  /* 0x0000340001097983 */ /* 0x000f280000300800 */
[----:B-1----:R-:W4:Y:S01]  /*45390*/  LDL.LU R10, [R1+0x38] ;  /* 0x00003800010a7983 */ /* 0x002f220000300800 */
[----:B------:R-:W-:-:S03]  /*453a0*/  IMAD.MOV.U32 R11, RZ, RZ, R0 ;  /* 0x000000ffff0b7224 */ /* 0x000fc600078e0000 */
[----:B------:R0:W5:Y:S04]  /*453b0*/  LDL.LU R0, [R1+0x22e8] ;  /* 0x0022e80001007983 */ /* 0x0001680000300800 */
[----:B------:R-:W-:Y:S04]  /*453c0*/  STL.64 [R1+0xa0], R48 ;  /* 0x0000a03001007387 */ /* 0x000fe80000100a00 */
[----:B------:R1:W-:Y:S04]  /*453d0*/  STL.64 [R1+0xa8], R50 ;  /* 0x0000a83201007387 */ /* 0x0003e80000100a00 */
[----:B-1----:R-:W2:Y:S04]  /*453e0*/  LDL.LU.64 R50, [R1+0x22e0] ;  /* 0x0022e00001327983 */ /* 0x002ea80000300a00 */
[----:B------:R-:W2:Y:S04]  /*453f0*/  LDL.LU.64 R48, [R1+0x22d8] ;  /* 0x0022d80001307983 */ /* 0x000ea80000300a00 */
[----:B------:R-:W2:Y:S04]  /*45400*/  LDL.LU.64 R58, [R1+0x22d0] ;  /* 0x0022d000013a7983 */ /* 0x000ea80000300a00 */
[----:B------:R-:W2:Y:S04]  /*45410*/  LDL.LU.64 R56, [R1+0x22c8] ;  /* 0x0022c80001387983 */ /* 0x000ea80000300a00 */
[----:B------:R1:W-:Y:S04]  /*45420*/  STL.64 [R1+0x80], R12 ;  /* 0x0000800c01007387 */ /* 0x0003e80000100a00 */
[----:B------:R0:W-:Y:S01]  /*45430*/  STL.64 [R1+0x88], R14 ;  /* 0x0000880e01007387 */ /* 0x0001e20000100a00 */
[----:B-1----:R-:W-:-:S02]  /*45440*/  IMAD.MOV.U32 R12, RZ, RZ, R60 ;  /* 0x000000ffff0c7224 */ /* 0x002fc400078e003c */
[----:B------:R-:W-:Y:S02]  /*45450*/  IMAD.MOV.U32 R13, RZ, RZ, R38 ;  /* 0x000000ffff0d7224 */ /* 0x000fe400078e0026 */
[----:B0-----:R-:W-:Y:S02]  /*45460*/  IMAD.MOV.U32 R14, RZ, RZ, R61 ;  /* 0x000000ffff0e7224 */ /* 0x001fe400078e003d */
[----:B------:R-:W-:Y:S01]  /*45470*/  IMAD.MOV.U32 R15, RZ, RZ, R39 ;  /* 0x000000ffff0f7224 */ /* 0x000fe200078e0027 */
[----:B------:R-:W3:Y:S04]  /*45480*/  LDL.LU R60, [R1+0x22c0] ;  /* 0x0022c000013c7983 */ /* 0x000ee80000300800 */
[----:B------:R-:W3:Y:S04]  /*45490*/  LDL.LU R38, [R1+0x22bc] ;  /* 0x0022bc0001267983 */ /* 0x000ee80000300800 */
[----:B------:R-:W3:Y:S01]  /*454a0*/  LDL.LU R61, [R1+0x22b8] ;  /* 0x0022b800013d7983 */ /* 0x000ee20000300800 */
[----:B------:R-:W-:-:S15]  /*454b0*/  HMMA.16816.F32 R12, R28, R16, R12 ;  /* 0x000000101c0c723c */ /* 0x000fde000000180c */
[----:B------:R-:W-:-:S04]  /*454c0*/  NOP ;  /* 0x0000000000007918 */ /* 0x000fc80000000000 */
[----:B------:R-:W-:Y:S04]  /*454d0*/  STL.64 [R1+0x60], R12 ;  /* 0x0000600c01007387 */ /* 0x000fe80000100a00 */
[----:B------:R4:W-:Y:S02]  /*454e0*/  STL.64 [R1+0x68], R14 ;  /* 0x0000680e01007387 */ /* 0x0009e40000100a00 */
[C---:B----4-:R-:W-:Y:S08]  /*454f0*/  HMMA.16816.F32 R12, R28.reuse, R18, R8 ;  /* 0x000000121c0c723c */ /* 0x050ff00000001808 */
[C---:B------:R-:W-:Y:S08]  /*45500*/  HMMA.16816.F32 R8, R28.reuse, R20, R4 ;  /* 0x000000141c08723c */ /* 0x040ff00000001804 */
[----:B--2---:R-:W-:Y:S03]  /*45510*/  HMMA.16816.F32 R4, R28, R22, R56 ;  /* 0x000000161c04723c */ /* 0x004fe60000001838 */
[----:B------:R-:W-:Y:S04]  /*45520*/  STL.64 [R1+0x40], R12 ;  /* 0x0000400c01007387 */ /* 0x000fe80000100a00 */
[----:B------:R0:W-:Y:S04]  /*45530*/  STL.64 [R1+0x48], R14 ;  /* 0x0000480e01007387 */ /* 0x0001e80000100a00 */
[----:B------:R-:W2:Y:S04]  /*45540*/  LDL.LU R57, [R1+0x1080] ;  /* 0x0010800001397983 */ /* 0x000ea80000300800 */
[----:B------:R-:W-:Y:S04]  /*45550*/  STL.64 [R1+0x20], R8 ;  /* 0x0000200801007387 */ /* 0x000fe80000100a00 */
[----:B------:R1:W-:Y:S04]  /*45560*/  STL.64 [R1+0x28], R10 ;  /* 0x0000280a01007387 */ /* 0x0003e80000100a00 */
[----:B------:R-:W4:Y:S04]  /*45570*/  LDL.LU R58, [R1+0xf1c] ;  /* 0x000f1c00013a7983 */ /* 0x000f280000300800 */
[----:B------:R-:W-:Y:S04]  /*45580*/  STL.64 [R1], R4 ;  /* 0x0000000401007387 */ /* 0x000fe80000100a00 */
        /* <DEDUP_REMOVED lines=10> */
[----:B------:R-:W3:Y:S04]  /*45630*/  LDL.LU R15, [R1+0xf28] ;  /* 0x000f2800010f7983 */ /* 0x000ee80000300800 */
[----:B------:R-:W3:Y:S04]  /*45640*/  LDL.LU R12, [R1+0x18e4] ;  /* 0x0018e400010c7983 */ /* 0x000ee80000300800 */
        /* <DEDUP_REMOVED lines=14> */
[----:B--2---:R-:W-:Y:S01]  /*45730*/  VIADD R57, R57, 0x1 ;  /* 0x0000000139397836 */ /* 0x004fe20000000000 */
[----:B----4-:R-:W-:-:S04]  /*45740*/  IADD3 R58, P6, PT, R58, UR21, RZ ;  /* 0x000000153a3a7c10 */ /* 0x010fc8000ffde0ff */
[----:B------:R-:W-:Y:S04]  /*45750*/  STL [R1+0x1080], R57 ;  /* 0x0010803901007387 */ /* 0x000fe80000100800 */
[----:B------:R-:W-:Y:S01]  /*45760*/  STL [R1+0xf1c], R58 ;  /* 0x000f1c3a01007387 */ /* 0x000fe20000100800 */
[----:B---3--:R-:W-:Y:S02]  /*45770*/  IADD3 R59, P1, PT, R59, UR21, RZ ;  /* 0x000000153b3b7c10 */ /* 0x008fe4000ff3e0ff */
[----:B------:R-:W-:Y:S02]  /*45780*/  IADD3 R20, P2, PT, R20, UR21, RZ ;  /* 0x0000001514147c10 */ /* 0x000fe4000ff5e0ff */
[----:B------:R-:W-:Y:S02]  /*45790*/  IADD3 R21, P3, PT, R21, UR21, RZ ;  /* 0x0000001515157c10 */ /* 0x000fe4000ff7e0ff */
[----:B------:R-:W-:-:S02]  /*457a0*/  IADD3 R18, P4, PT, R18, UR21, RZ ;  /* 0x0000001512127c10 */ /* 0x000fc4000ff9e0ff */
[----:B------:R-:W-:Y:S01]  /*457b0*/  IADD3 R19, P5, PT, R19, UR21, RZ ;  /* 0x0000001513137c10 */ /* 0x000fe2000ffbe0ff */
[----:B------:R-:W-:Y:S01]  /*457c0*/  STL [R1+0xf24], R59 ;  /* 0x000f243b01007387 */ /* 0x000fe20000100800 */
[----:B------:R-:W-:Y:S02]  /*457d0*/  IADD3.X R16, PT, PT, R16, UR22, RZ, P6, !PT ;  /* 0x0000001610107c10 */ /* 0x000fe4000b7fe4ff */
[----:B------:R-:W-:Y:S01]  /*457e0*/  IADD3.X R14, PT, PT, R14, UR22, RZ, P1, !PT ;  /* 0x000000160e0e7c10 */ /* 0x000fe20008ffe4ff */
[----:B------:R-:W-:Y:S01]  /*457f0*/  STL [R1+0xf2c], R20 ;  /* 0x000f2c1401007387 */ /* 0x000fe20000100800 */
[----:B------:R-:W-:-:S03]  /*45800*/  IADD3 R36, P1, PT, R36, UR21, RZ ;  /* 0x0000001524247c10 */ /* 0x000fc6000ff3e0ff */
[----:B------:R-:W-:Y:S01]  /*45810*/  STL [R1+0xf34], R21 ;  /* 0x000f341501007387 */ /* 0x000fe20000100800 */
[----:B------:R-:W-:-:S03]  /*45820*/  IADD3 R17, P6, PT, R17, UR21, RZ ;  /* 0x0000001511117c10 */ /* 0x000fc6000ffde0ff */
[----:B------:R-:W-:Y:S04]  /*45830*/  STL [R1+0x1904], R18 ;  /* 0x0019041201007387 */ /* 0x000fe80000100800 */
[----:B------:R-:W-:Y:S04]  /*45840*/  STL [R1+0x18fc], R19 ;  /* 0x0018fc1301007387 */ /* 0x000fe80000100800 */
[----:B------:R-:W-:Y:S04]  /*45850*/  STL [R1+0xf18], R16 ;  /* 0x000f181001007387 */ /* 0x000fe80000100800 */
[----:B------:R0:W-:Y:S04]  /*45860*/  STL [R1+0x18ec], R36 ;  /* 0x0018ec2401007387 */ /* 0x0001e80000100800 */
[----:B------:R-:W-:Y:S01]  /*45870*/  STL [R1+0x18f4], R17 ;  /* 0x0018f41101007387 */ /* 0x000fe20000100800 */
[----:B------:R-:W-:-:S02]  /*45880*/  IADD3.X R15, PT, PT, R15, UR22, RZ, P2, !PT ;  /* 0x000000160f0f7c10 */ /* 0x000fc400097fe4ff */
[----:B------:R-:W-:Y:S01]  /*45890*/  IADD3 R12, P2, PT, R12, UR21, RZ ;  /* 0x000000150c0c7c10 */ /* 0x000fe2000ff5e0ff */
[----:B0-----:R-:W2:Y:S01]  /*458a0*/  LDL.LU R36, [R1+0x18d0] ;  /* 0x0018d00001247983 */ /* 0x001ea20000300800 */
[----:B------:R-:W-:Y:S02]  /*458b0*/  IADD3.X R13, PT, PT, R13, UR22, RZ, P3, !PT ;  /* 0x000000160d0d7c10 */ /* 0x000fe40009ffe4ff */
[----:B------:R-:W-:Y:S01]  /*458c0*/  IADD3 R10, P3, PT, R10, UR21, RZ ;  /* 0x000000150a0a7c10 */ /* 0x000fe2000ff7e0ff */
[----:B------:R-:W-:Y:S01]  /*458d0*/  STL [R1+0xf20], R14 ;  /* 0x000f200e01007387 */ /* 0x000fe20000100800 */
[----:B------:R-:W-:-:S03]  /*458e0*/  IADD3.X R11, PT, PT, R11, UR22, RZ, P4, !PT ;  /* 0x000000160b0b7c10 */ /* 0x000fc6000a7fe4ff */
[----:B------:R-:W-:Y:S01]  /*458f0*/  STL [R1+0xf28], R15 ;  /* 0x000f280f01007387 */ /* 0x000fe20000100800 */
[----:B------:R-:W-:Y:S02]  /*45900*/  IADD3 R8, P4, PT, R8, UR21, RZ ;  /* 0x0000001508087c10 */ /* 0x000fe4000ff9e0ff */
[----:B------:R-:W-:Y:S01]  /*45910*/  IADD3.X R9, PT, PT, R9, UR22, RZ, P5, !PT ;  /* 0x0000001609097c10 */ /* 0x000fe2000affe4ff */
[----:B------:R-:W-:Y:S01]  /*45920*/  STL [R1+0x18e4], R12 ;  /* 0x0018e40c01007387 */ /* 0x000fe20000100800 */
[----:B------:R-:W-:-:S03]  /*45930*/  IADD3 R34, P5, PT, R34, UR21, RZ ;  /* 0x0000001522227c10 */ /* 0x000fc6000ffbe0ff */
[----:B------:R-:W-:Y:S04]  /*45940*/  STL [R1+0xf30], R13 ;  /* 0x000f300d01007387 */ /* 0x000fe80000100800 */
[----:B------:R-:W-:Y:S04]  /*45950*/  STL [R1+0x18dc], R10 ;  /* 0x0018dc0a01007387 */ /* 0x000fe80000100800 */
[----:B------:R-:W-:Y:S01]  /*45960*/  STL [R1+0x1900], R11 ;  /* 0x0019000b01007387 */ /* 0x000fe20000100800 */
[----:B------:R-:W-:-:S03]  /*45970*/  IADD3.X R37, PT, PT, R37, UR22, RZ, P6, !PT ;  /* 0x0000001625257c10 */ /* 0x000fc6000b7fe4ff */
[----:B------:R-:W-:Y:S04]  /*45980*/  STL [R1+0x18d4], R8 ;  /* 0x0018d40801007387 */ /* 0x000fe80000100800 */
[----:B------:R0:W-:Y:S04]  /*45990*/  STL [R1+0x18cc], R34 ;  /* 0x0018cc2201007387 */ /* 0x0001e80000100800 */
[----:B------:R-:W-:Y:S04]  /*459a0*/  STL [R1+0x18f8], R9 ;  /* 0x0018f80901007387 */ /* 0x000fe80000100800 */
[----:B0-----:R-:W3:Y:S04]  /*459b0*/  LDL.LU R34, [R1+0x18a4] ;  /* 0x0018a40001227983 */ /* 0x001ee80000300800 */
[----:B------:R0:W-:Y:S04]  /*459c0*/  STL [R1+0x18f0], R37 ;  /* 0x0018f02501007387 */ /* 0x0001e80000100800 */
[----:B0-----:R-:W4:Y:S01]  /*459d0*/  LDL.LU R37, [R1+0x18c8] ;  /* 0x0018c80001257983 */ /* 0x001f220000300800 */
[----:B------:R-:W-:-:S02]  /*459e0*/  IADD3 R6, P6, PT, R6, UR21, RZ ;  /* 0x0000001506067c10 */ /* 0x000fc4000ffde0ff */
[----:B------:R-:W-:Y:S02]  /*459f0*/  IADD3.X R7, PT, PT, R7, UR22, RZ, P1, !PT ;  /* 0x0000001607077c10 */ /* 0x000fe40008ffe4ff */
[----:B------:R-:W-:Y:S02]  /*45a00*/  IADD3 R4, P1, PT, R4, UR21, RZ ;  /* 0x0000001504047c10 */ /* 0x000fe4000ff3e0ff */
[----:B------:R-:W-:Y:S02]  /*45a10*/  IADD3.X R5, PT, PT, R5, UR22, RZ, P2, !PT ;  /* 0x0000001605057c10 */ /* 0x000fe400097fe4ff */
[----:B------:R-:W-:Y:S01]  /*45a20*/  IADD3 R2, P2, PT, R2, UR21, RZ ;  /* 0x0000001502027c10 */ /* 0x000fe2000ff5e0ff */
[----:B------:R-:W-:Y:S04]  /*45a30*/  STL [R1+0x18c4], R6 ;  /* 0x0018c40601007387 */ /* 0x000fe80000100800 */
[----:B------:R-:W-:Y:S01]  /*45a40*/  STL [R1+0x18e8], R7 ;  /* 0x0018e80701007387 */ /* 0x000fe20000100800 */
[----:B------:R-:W-:-:S03]  /*45a50*/  IADD3.X R3, PT, PT, R3, UR22, RZ, P3, !PT ;  /* 0x0000001603037c10 */ /* 0x000fc60009ffe4ff */
[----:B------:R-:W-:Y:S04]  /*45a60*/  STL [R1+0x18bc], R4 ;  /* 0x0018bc0401007387 */ /* 0x000fe80000100800 */
[----:B------:R-:W-:Y:S01]  /*45a70*/  STL [R1+0x18e0], R5 ;  /* 0x0018e00501007387 */ /* 0x000fe20000100800 */
[----:B------:R-:W-:-:S03]  /*45a80*/  IADD3 R35, P3, PT, R35, UR21, RZ ;  /* 0x0000001523237c10 */ /* 0x000fc6000ff7e0ff */
[----:B------:R-:W4:Y:S01]  /*45a90*/  LDL.LU R56, [R1+0x189c] ;  /* 0x00189c0001387983 */ /* 0x000f220000300800 */
[----:B------:R-:W-:-:S03]  /*45aa0*/  ISETP.NE.U32.AND P0, PT, R57, UR20, PT ;  /* 0x0000001439007c0c */ /* 0x000fc6000bf05070 */
[----:B------:R-:W-:Y:S04]  /*45ab0*/  STL [R1+0x18b4], R2 ;  /* 0x0018b40201007387 */ /* 0x000fe80000100800 */
[----:B------:R-:W4:Y:S04]  /*45ac0*/  LDL.LU R57, [R1+0x18c0] ;  /* 0x0018c00001397983 */ /* 0x000f280000300800 */
[----:B------:R-:W-:Y:S04]  /*45ad0*/  STL [R1+0x18d8], R3 ;  /* 0x0018d80301007387 */ /* 0x000fe80000100800 */
        /* <DEDUP_REMOVED lines=14> */
[----:B--2---:R-:W-:-:S05]  /*45bc0*/  IADD3.X R36, PT, PT, R36, UR22, RZ, P4, !PT ;  /* 0x0000001624247c10 */ /* 0x004fca000a7fe4ff */
[----:B------:R0:W-:Y:S04]  /*45bd0*/  STL [R1+0x18d0], R36 ;  /* 0x0018d02401007387 */ /* 0x0001e80000100800 */
[----:B------:R-:W2:Y:S04]  /*45be0*/  LDL.LU R10, [R1+0x1888] ;  /* 0x00188800010a7983 */ /* 0x000ea80000300800 */
[----:B------:R-:W2:Y:S04]  /*45bf0*/  LDL.LU R11, [R1+0x185c] ;  /* 0x00185c00010b7983 */ /* 0x000ea80000300800 */
[----:B------:R-:W2:Y:S04]  /*45c00*/  LDL.LU R8, [R1+0x1880] ;  /* 0x0018800001087983 */ /* 0x000ea80000300800 */
[----:B------:R-:W2:Y:S04]  /*45c10*/  LDL.LU R9, [R1+0x1854] ;  /* 0x0018540001097983 */ /* 0x000ea80000300800 */
[----:B------:R-:W2:Y:S04]  /*45c20*/  LDL.LU R3, [R1+0x1878] ;  /* 0x0018780001037983 */ /* 0x000ea80000300800 */
[----:B0-----:R-:W2:Y:S04]  /*45c30*/  LDL.LU R36, [R1+0x184c] ;  /* 0x00184c0001247983 */ /* 0x001ea80000300800 */
[----:B------:R-:W2:Y:S04]  /*45c40*/  LDL.LU R6, [R1+0x1870] ;  /* 0x0018700001067983 */ /* 0x000ea80000300800 */
[----:B------:R-:W2:Y:S01]  /*45c50*/  LDL.LU R7, [R1+0x1844] ;  /* 0x0018440001077983 */ /* 0x000ea20000300800 */
[----:B---3--:R-:W-:-:S05]  /*45c60*/  IADD3 R34, P4, PT, R34, UR21, RZ ;  /* 0x0000001522227c10 */ /* 0x008fca000ff9e0ff */
[----:B------:R0:W-:Y:S04]  /*45c70*/  STL [R1+0x18a4], R34 ;  /* 0x0018a42201007387 */ /* 0x0001e80000100800 */
[----:B------:R-:W3:Y:S01]  /*45c80*/  LDL.LU R4, [R1+0x1868] ;  /* 0x0018680001047983 */ /* 0x000ee20000300800 */
[----:B----4-:R-:W-:-:S05]  /*45c90*/  IADD3.X R37, PT, PT, R37, UR22, RZ, P5, !PT ;  /* 0x0000001625257c10 */ /* 0x010fca000affe4ff */
[----:B------:R1:W-:Y:S04]  /*45ca0*/  STL [R1+0x18c8], R37 ;  /* 0x0018c82501007387 */ /* 0x0003e80000100800 */
[----:B------:R-:W4:Y:S04]  /*45cb0*/  LDL.LU R5, [R1+0x183c] ;  /* 0x00183c0001057983 */ /* 0x000f280000300800 */
[----:B------:R-:W4:Y:S04]  /*45cc0*/  LDL.LU R2, [R1+0x1860] ;  /* 0x0018600001027983 */ /* 0x000f280000300800 */
[----:B0-----:R-:W4:Y:S04]  /*45cd0*/  LDL.LU R34, [R1+0x1834] ;  /* 0x0018340001227983 */ /* 0x001f280000300800 */
[----:B-1----:R-:W4:Y:S01]  /*45ce0*/  LDL.LU R37, [R1+0x1858] ;  /* 0x0018580001257983 */ /* 0x002f220000300800 */
[----:B------:R-:W-:-:S02]  /*45cf0*/  IADD3 R56, P5, PT, R56, UR21, RZ ;  /* 0x0000001538387c10 */ /* 0x000fc4000ffbe0ff */
[----:B------:R-:W-:Y:S02]  /*45d00*/  IADD3.X R57, PT, PT, R57, UR22, RZ, P6, !PT ;  /* 0x0000001639397c10 */ /* 0x000fe4000b7fe4ff */
[----:B------:R-:W-:Y:S02]  /*45d10*/  IADD3 R58, P6, PT, R58, UR21, RZ ;  /* 0x000000153a3a7c10 */ /* 0x000fe4000ffde0ff */
[----:B------:R-:W-:Y:S02]  /*45d20*/  IADD3.X R59, PT, PT, R59, UR22, RZ, P1, !PT ;  /* 0x000000163b3b7c10 */ /* 0x000fe40008ffe4ff */
[----:B------:R-:W-:Y:S01]  /*45d30*/  IADD3 R20, P1, PT, R20, UR21, RZ ;  /* 0x0000001514147c10 */ /* 0x000fe2000ff3e0ff */
[----:B------:R-:W-:Y:S01]  /*45d40*/  STL [R1+0x189c], R56 ;  /* 0x00189c3801007387 */ /* 0x000fe20000100800 */
[----:B------:R-:W-:-:S03]  /*45d50*/  IADD3.X R21, PT, PT, R21, UR22, RZ, P2, !PT ;  /* 0x0000001615157c10 */ /* 0x000fc600097fe4ff */
[----:B------:R-:W-:Y:S01]  /*45d60*/  STL [R1+0x18c0], R57 ;  /* 0x0018c03901007387 */ /* 0x000fe20000100800 */
[----:B------:R-:W-:-:S03]  /*45d70*/  IADD3 R18, P2, PT, R18, UR21, RZ ;  /* 0x0000001512127c10 */ /* 0x000fc6000ff5e0ff */
[----:B------:R-:W-:Y:S01]  /*45d80*/  STL [R1+0x1894], R58 ;  /* 0x0018943a01007387 */ /* 0x000fe20000100800 */
[----:B------:R-:W-:-:S03]  /*45d90*/  IADD3.X R19, PT, PT, R19, UR22, RZ, P3, !PT ;  /* 0x0000001613137c10 */ /* 0x000fc60009ffe4ff */
[----:B------:R-:W-:Y:S01]  /*45da0*/  STL [R1+0x18b8], R59 ;  /* 0x0018b83b01007387 */ /* 0x000fe20000100800 */
[----:B------:R-:W-:-:S03]  /*45db0*/  IADD3 R16, P3, PT, R16, UR21, RZ ;  /* 0x0000001510107c10 */ /* 0x000fc6000ff7e0ff */
[----:B------:R-:W-:Y:S01]  /*45dc0*/  STL [R1+0x188c], R20 ;  /* 0x00188c1401007387 */ /* 0x000fe20000100800 */
[----:B------:R-:W-:-:S03]  /*45dd0*/  IADD3.X R35, PT, PT, R35, UR22, RZ, P5, !PT ;  /* 0x0000001623237c10 */ /* 0x000fc6000affe4ff */
[----:B------:R-:W-:Y:S01]  /*45de0*/  STL [R1+0x18b0], R21 ;  /* 0x0018b01501007387 */ /* 0x000fe20000100800 */
[----:B------:R-:W-:-:S03]  /*45df0*/  IADD3.X R17, PT, PT, R17, UR22, RZ, P4, !PT ;  /* 0x0000001611117c10 */ /* 0x000fc6000a7fe4ff */
[----:B------:R-:W-:Y:S04]  /*45e00*/  STL [R1+0x1884], R18 ;  /* 0x0018841201007387 */ /* 0x000fe80000100800 */
[----:B------:R-:W-:Y:S04]  /*45e10*/  STL [R1+0x18a8], R19 ;  /* 0x0018a81301007387 */ /* 0x000fe80000100800 */
[----:B------:R-:W-:Y:S04]  /*45e20*/  STL [R1+0x187c], R16 ;  /* 0x00187c1001007387 */ /* 0x000fe80000100800 */
[----:B------:R0:W-:Y:S04]  /*45e30*/  STL [R1+0x1898], R35 ;  /* 0x0018982301007387 */ /* 0x0001e80000100800 */
[----:B------:R-:W-:Y:S04]  /*45e40*/  STL [R1+0x18a0], R17 ;  /* 0x0018a01101007387 */ /* 0x000fe80000100800 */
[----:B0-----:R-:W4:Y:S01]  /*45e50*/  LDL.LU R35, [R1+0x182c] ;  /* 0x00182c0001237983 */ /* 0x001f220000300800 */
[----:B------:R-:W-:-:S02]  /*45e60*/  IADD3 R14, P4, PT, R14, UR21, RZ ;  /* 0x000000150e0e7c10 */ /* 0x000fc4000ff9e0ff */
[----:B------:R-:W-:Y:S02]  /*45e70*/  IADD3 R15, P5, PT, R15, UR21, RZ ;  /* 0x000000150f0f7c10 */ /* 0x000fe4000ffbe0ff */
[----:B------:R-:W-:Y:S02]  /*45e80*/  IADD3.X R12, PT, PT, R12, UR22, RZ, P6, !PT ;  /* 0x000000160c0c7c10 */ /* 0x000fe4000b7fe4ff */
[----:B------:R-:W-:Y:S01]  /*45e90*/  IADD3 R13, P6, PT, R13, UR21, RZ ;  /* 0x000000150d0d7c10 */ /* 0x000fe2000ffde0ff */
[----:B------:R-:W-:Y:S04]  /*45ea0*/  STL [R1+0x1874], R14 ;  /* 0x0018740e01007387 */ /* 0x000fe80000100800 */
[----:B------:R-:W-:Y:S04]  /*45eb0*/  STL [R1+0x186c], R15 ;  /* 0x00186c0f01007387 */ /* 0x000fe80000100800 */
[----:B------:R-:W-:Y:S04]  /*45ec0*/  STL [R1+0x1890], R12 ;  /* 0x0018900c01007387 */ /* 0x000fe80000100800 */
[----:B------:R-:W-:Y:S01]  /*45ed0*/  STL [R1+0x1864], R13 ;  /* 0x0018640d01007387 */ /* 0x000fe20000100800 */
[----:B--2---:R-:W-:-:S02]  /*45ee0*/  IADD3.X R10, PT, PT, R10, UR22, RZ, P1, !PT ;  /* 0x000000160a0a7c10 */ /* 0x004fc40008ffe4ff */
[----:B------:R-:W-:Y:S02]  /*45ef0*/  IADD3 R11, P1, PT, R11, UR21, RZ ;  /* 0x000000150b0b7c10 */ /* 0x000fe4000ff3e0ff */
[----:B------:R-:W-:Y:S02]  /*45f00*/  IADD3.X R8, PT, PT, R8, UR22, RZ, P2, !PT ;  /* 0x0000001608087c10 */ /* 0x000fe400097fe4ff */
[----:B------:R-:W-:Y:S02]  /*45f10*/  IADD3 R9, P2, PT, R9, UR21, RZ ;  /* 0x0000001509097c10 */ /* 0x000fe4000ff5e0ff */
[----:B------:R-:W-:Y:S01]  /*45f20*/  IADD3.X R3, PT, PT, R3, UR22, RZ, P3, !PT ;  /* 0x0000001603037c10 */ /* 0x000fe20009ffe4ff */
[----:B------:R-:W-:Y:S04]  /*45f30*/  STL [R1+0x1888], R10 ;  /* 0x0018880a01007387 */ /* 0x000fe80000100800 */
[----:B------:R-:W-:Y:S04]  /*45f40*/  STL [R1+0x185c], R11 ;  /* 0x00185c0b01007387 */ /* 0x000fe80000100800 */
[----:B------:R-:W-:Y:S01]  /*45f50*/  STL [R1+0x1880], R8 ;  /* 0x0018800801007387 */ /* 0x000fe20000100800 */
[----:B------:R-:W-:-:S03]  /*45f60*/  IADD3 R36, P3, PT, R36, UR21, RZ ;  /* 0x0000001524247c10 */ /* 0x000fc6000ff7e0ff */
[----:B------:R0:W-:Y:S04]  /*45f70*/  STL [R1+0x1878], R3 ;  /* 0x0018780301007387 */ /* 0x0001e80000100800 */
[----:B------:R-:W-:Y:S01]  /*45f80*/  STL [R1+0x1854], R9 ;  /* 0x0018540901007387 */ /* 0x000fe20000100800 */
[----:B------:R-:W-:-:S03]  /*45f90*/  IADD3.X R6, PT, PT, R6, UR22, RZ, P4, !PT ;  /* 0x0000001606067c10 */ /* 0x000fc6000a7fe4ff */
[----:B0-----:R-:W2:Y:S04]  /*45fa0*/  LDL.LU R3, [R1+0x1850] ;  /* 0x0018500001037983 */ /* 0x001ea80000300800 */
[----:B------:R0:W-:Y:S01]  /*45fb0*/  STL [R1+0x184c], R36 ;  /* 0x00184c2401007387 */ /* 0x0001e20000100800 */
[----:B------:R-:W-:-:S03]  /*45fc0*/  IADD3 R7, P4, PT, R7, UR21, RZ ;  /* 0x0000001507077c10 */ /* 0x000fc6000ff9e0ff */
[----:B0-----:R-:W2:Y:S01]  /*45fd0*/  LDL.LU R36, [R1+0x1824] ;  /* 0x0018240001247983 */ /* 0x001ea20000300800 */
[----:B---3--:R-:W-:-:S03]  /*45fe0*/  IADD3.X R4, PT, PT, R4, UR22, RZ, P5, !PT ;  /* 0x0000001604047c10 */ /* 0x008fc6000affe4ff */
[----:B------:R-:W-:Y:S01]  /*45ff0*/  STL [R1+0x1870], R6 ;  /* 0x0018700601007387 */ /* 0x000fe20000100800 */
[----:B----4-:R-:W-:Y:S02]  /*46000*/  IADD3 R5, P5, PT, R5, UR21, RZ ;  /* 0x0000001505057c10 */ /* 0x010fe4000ffbe0ff */
[----:B------:R-:W-:Y:S01]  /*46010*/  IADD3.X R2, PT, PT, R2, UR22, RZ, P6, !PT ;  /* 0x0000001602027c10 */ /* 0x000fe2000b7fe4ff */
[----:B------:R-:W-:Y:S01]  /*46020*/  STL [R1+0x1844], R7 ;  /* 0x0018440701007387 */ /* 0x000fe20000100800 */
[----:B------:R-:W-:-:S03]  /*46030*/  IADD3 R34, P6, PT, R34, UR21, RZ ;  /* 0x0000001522227c10 */ /* 0x000fc6000ffde0ff */
[----:B------:R-:W-:Y:S04]  /*46040*/  STL [R1+0x1868], R4 ;  /* 0x0018680401007387 */ /* 0x000fe80000100800 */
[----:B------:R-:W-:Y:S04]  /*46050*/  STL [R1+0x183c], R5 ;  /* 0x00183c0501007387 */ /* 0x000fe80000100800 */
[----:B------:R-:W3:Y:S04]  /*46060*/  LDL.LU R56, [R1+0x1848] ;  /* 0x0018480001387983 */ /* 0x000ee80000300800 */
[----:B------:R-:W-:Y:S04]  /*46070*/  STL [R1+0x1860], R2 ;  /* 0x0018600201007387 */ /* 0x000fe80000100800 */
[----:B------:R-:W4:Y:S01]  /*46080*/  LDL.LU R57, [R1+0x181c] ;  /* 0x00181c0001397983 */ /* 0x000f220000300800 */
[----:B------:R-:W-:-:S03]  /*46090*/  IADD3.X R37, PT, PT, R37, UR22, RZ, P1, !PT ;  /* 0x0000001625257c10 */ /* 0x000fc60008ffe4ff */
        /* <DEDUP_REMOVED lines=15> */
[----:B------:R-:W-:-:S05]  /*46190*/  IADD3 R35, P1, PT, R35, UR21, RZ ;  /* 0x0000001523237c10 */ /* 0x000fca000ff3e0ff */
[----:B------:R0:W-:Y:S04]  /*461a0*/  STL [R1+0x182c], R35 ;  /* 0x00182c2301007387 */ /* 0x0001e80000100800 */
[----:B------:R-:W4:Y:S04]  /*461b0*/  LDL.LU R10, [R1+0x17e4] ;  /* 0x0017e400010a7983 */ /* 0x000f280000300800 */
[----:B------:R-:W4:Y:S04]  /*461c0*/  LDL.LU R11, [R1+0x1808] ;  /* 0x00180800010b7983 */ /* 0x000f280000300800 */
[----:B------:R-:W4:Y:S04]  /*461d0*/  LDL.LU R8, [R1+0x17dc] ;  /* 0x0017dc0001087983 */ /* 0x000f280000300800 */
[----:B------:R-:W4:Y:S04]  /*461e0*/  LDL.LU R9, [R1+0x1800] ;  /* 0x0018000001097983 */ /* 0x000f280000300800 */
[----:B------:R-:W4:Y:S04]  /*461f0*/  LDL.LU R34, [R1+0x17d4] ;  /* 0x0017d40001227983 */ /* 0x000f280000300800 */
[----:B0-----:R-:W4:Y:S04]  /*46200*/  LDL.LU R35, [R1+0x17f8] ;  /* 0x0017f80001237983 */ /* 0x001f280000300800 */
[----:B------:R-:W4:Y:S04]  /*46210*/  LDL.LU R6, [R1+0x17cc] ;  /* 0x0017cc0001067983 */ /* 0x000f280000300800 */
[----:B------:R-:W4:Y:S01]  /*46220*/  LDL.LU R7, [R1+0x17f0] ;  /* 0x0017f00001077983 */ /* 0x000f220000300800 */
[----:B--2---:R-:W-:-:S05]  /*46230*/  IADD3.X R3, PT, PT, R3, UR22, RZ, P2, !PT ;  /* 0x0000001603037c10 */ /* 0x004fca00097fe4ff */
[----:B------:R0:W-:Y:S04]  /*46240*/  STL [R1+0x1850], R3 ;  /* 0x0018500301007387 */ /* 0x0001e80000100800 */
[----:B------:R-:W2:Y:S01]  /*46250*/  LDL.LU R4, [R1+0x17c4] ;  /* 0x0017c40001047983 */ /* 0x000ea20000300800 */
[----:B------:R-:W-:-:S05]  /*46260*/  IADD3 R36, P2, PT, R36, UR21, RZ ;  /* 0x0000001524247c10 */ /* 0x000fca000ff5e0ff */
[----:B------:R1:W-:Y:S04]  /*46270*/  STL [R1+0x1824], R36 ;  /* 0x0018242401007387 */ /* 0x0003e80000100800 */
[----:B------:R-:W2:Y:S04]  /*46280*/  LDL.LU R5, [R1+0x17e8] ;  /* 0x0017e80001057983 */ /* 0x000ea80000300800 */
[----:B------:R-:W2:Y:S04]  /*46290*/  LDL.LU R2, [R1+0x17bc] ;  /* 0x0017bc0001027983 */ /* 0x000ea80000300800 */
[----:B0-----:R-:W2:Y:S04]  /*462a0*/  LDL.LU R3, [R1+0x17e0] ;  /* 0x0017e00001037983 */ /* 0x001ea80000300800 */
[----:B-1----:R-:W2:Y:S01]  /*462b0*/  LDL.LU R36, [R1+0x17b4] ;  /* 0x0017b40001247983 */ /* 0x002ea20000300800 */
[----:B---3--:R-:W-:-:S02]  /*462c0*/  IADD3.X R56, PT, PT, R56, UR22, RZ, P3, !PT ;  /* 0x0000001638387c10 */ /* 0x008fc40009ffe4ff */
[----:B----4-:R-:W-:Y:S02]  /*462d0*/  IADD3 R57, P3, PT, R57, UR21, RZ ;  /* 0x0000001539397c10 */ /* 0x010fe4000ff7e0ff */
[----:B------:R-:W-:Y:S02]  /*462e0*/  IADD3.X R58, PT, PT, R58, UR22, RZ, P4, !PT ;  /* 0x000000163a3a7c10 */ /* 0x000fe4000a7fe4ff */
[----:B------:R-:W-:Y:S02]  /*462f0*/  IADD3 R59, P4, PT, R59, UR21, RZ ;  /* 0x000000153b3b7c10 */ /* 0x000fe4000ff9e0ff */
[----:B------:R-:W-:Y:S01]  /*46300*/  IADD3.X R20, PT, PT, R20, UR22, RZ, P5, !PT ;  /* 0x0000001614147c10 */ /* 0x000fe2000affe4ff */
[----:B------:R-:W-:Y:S01]  /*46310*/  STL [R1+0x1848], R56 ;  /* 0x0018483801007387 */ /* 0x000fe20000100800 */
[----:B------:R-:W-:-:S03]  /*46320*/  IADD3 R21, P5, PT, R21, UR21, RZ ;  /* 0x0000001515157c10 */ /* 0x000fc6000ffbe0ff */
[----:B------:R-:W-:Y:S01]  /*46330*/  STL [R1+0x181c], R57 ;  /* 0x00181c3901007387 */ /* 0x000fe20000100800 */
[----:B------:R-:W-:-:S03]  /*46340*/  IADD3.X R18, PT, PT, R18, UR22, RZ, P6, !PT ;  /* 0x0000001612127c10 */ /* 0x000fc6000b7fe4ff */
[----:B------:R-:W-:Y:S01]  /*46350*/  STL [R1+0x1840], R58 ;  /* 0x0018403a01007387 */ /* 0x000fe20000100800 */
[----:B------:R-:W-:-:S03]  /*46360*/  IADD3 R19, P6, PT, R19, UR21, RZ ;  /* 0x0000001513137c10 */ /* 0x000fc6000ffde0ff */
        /* <DEDUP_REMOVED lines=11> */
[----:B------:R-:W-:Y:S04]  /*46420*/  STL [R1+0x17fc], R17 ;  /* 0x0017fc1101007387 */ /* 0x000fe80000100800 */
[----:B0-----:R-:W3:Y:S01]  /*46430*/  LDL.LU R37, [R1+0x17d8] ;  /* 0x0017d80001257983 */ /* 0x001ee20000300800 */
[----:B------:R-:W-:-:S02]  /*46440*/  IADD3.X R15, PT, PT, R15, UR22, RZ, P3, !PT ;  /* 0x000000160f0f7c10 */ /* 0x000fc40009ffe4ff */
[----:B------:R-:W-:Y:S02]  /*46450*/  IADD3 R12, P3, PT, R12, UR21, RZ ;  /* 0x000000150c0c7c10 */ /* 0x000fe4000ff7e0ff */
        /* <DEDUP_REMOVED lines=16> */
[----:B0-----:R-:W4:Y:S04]  /*46560*/  LDL.LU R34, [R1+0x17ac] ;  /* 0x0017ac0001227983 */ /* 0x001f280000300800 */
[----:B------:R0:W-:Y:S04]  /*46570*/  STL [R1+0x17f8], R35 ;  /* 0x0017f82301007387 */ /* 0x0001e80000100800 */
[----:B0-----:R-:W4:Y:S01]  /*46580*/  LDL.LU R35, [R1+0x17d0] ;  /* 0x0017d00001237983 */ /* 0x001f220000300800 */
[----:B------:R-:W-:-:S02]  /*46590*/  IADD3 R6, P1, PT, R6, UR21, RZ ;  /* 0x0000001506067c10 */ /* 0x000fc4000ff3e0ff */
[----:B------:R-:W-:-:S03]  /*465a0*/  IADD3.X R7, PT, PT, R7, UR22, RZ, P2, !PT ;  /* 0x0000001607077c10 */ /* 0x000fc600097fe4ff */
[----:B------:R-:W-:Y:S04]  /*465b0*/  STL [R1+0x17cc], R6 ;  /* 0x0017cc0601007387 */ /* 0x000fe80000100800 */
[----:B------:R-:W-:Y:S01]  /*465c0*/  STL [R1+0x17f0], R7 ;  /* 0x0017f00701007387 */ /* 0x000fe20000100800 */
[----:B--2---:R-:W-:-:S05]  /*465d0*/  IADD3 R4, P2, PT, R4, UR21, RZ ;  /* 0x0000001504047c10 */ /* 0x004fca000ff5e0ff */
[----:B------:R-:W-:Y:S01]  /*465e0*/  STL [R1+0x17c4], R4 ;  /* 0x0017c40401007387 */ /* 0x000fe20000100800 */
[----:B------:R-:W-:Y:S02]  /*465f0*/  IADD3.X R5, PT, PT, R5, UR22, RZ, P3, !PT ;  /* 0x0000001605057c10 */ /* 0x000fe40009ffe4ff */
[----:B------:R-:W-:Y:S02]  /*46600*/  IADD3 R2, P3, PT, R2, UR21, RZ ;  /* 0x0000001502027c10 */ /* 0x000fe4000ff7e0ff */
[----:B------:R-:W-:Y:S01]  /*46610*/  IADD3.X R3, PT, PT, R3, UR22, RZ, P4, !PT ;  /* 0x0000001603037c10 */ /* 0x000fe2000a7fe4ff */
[----:B------:R-:W-:Y:S04]  /*46620*/  STL [R1+0x17e8], R5 ;  /* 0x0017e80501007387 */ /* 0x000fe80000100800 */
[----:B------:R-:W2:Y:S04]  /*46630*/  LDL.LU R56, [R1+0x17a4] ;  /* 0x0017a40001387983 */ /* 0x000ea80000300800 */
[----:B------:R-:W-:Y:S04]  /*46640*/  STL [R1+0x17bc], R2 ;  /* 0x0017bc0201007387 */ /* 0x000fe80000100800 */
[----:B------:R-:W2:Y:S01]  /*46650*/  LDL.LU R57, [R1+0x17c8] ;  /* 0x0017c80001397983 */ /* 0x000ea20000300800 */
[----:B------:R-:W-:-:S03]  /*46660*/  IADD3 R36, P4, PT, R36, UR21, RZ ;  /* 0x0000001524247c10 */ /* 0x000fc6000ff9e0ff */
[----:B------:R-:W-:Y:S04]  /*46670*/  STL [R1+0x17e0], R3 ;  /* 0x0017e00301007387 */ /* 0x000fe80000100800 */
[----:B------:R-:W2:Y:S04]  /*46680*/  LDL.LU R58, [R1+0x179c] ;  /* 0x00179c00013a7983 */ /* 0x000ea80000300800 */
[----:B------:R0:W-:Y:S04]  /*46690*/  STL [R1+0x17b4], R36 ;  /* 0x0017b42401007387 */ /* 0x0001e80000100800 */
        /* <DEDUP_REMOVED lines=10> */
[----:B------:R-:W2:Y:S04]  /*46740*/  LDL.LU R12, [R1+0x1798] ;  /* 0x00179800010c7983 */ /* 0x000ea80000300800 */
[----:B------:R-:W2:Y:S01]  /*46750*/  LDL.LU R13, [R1+0x176c] ;  /* 0x00176c00010d7983 */ /* 0x000ea20000300800 */
[----:B---3--:R-:W-:-:S05]  /*46760*/  IADD3.X R37, PT, PT, R37, UR22, RZ, P5, !PT ;  /* 0x0000001625257c10 */ /* 0x008fca000affe4ff */
[----:B------:R0:W-:Y:S04]  /*46770*/  STL [R1+0x17d8], R37 ;  /* 0x0017d82501007387 */ /* 0x0001e80000100800 */
[----:B------:R-:W3:Y:S04]  /*46780*/  LDL.LU R10, [R1+0x1790] ;  /* 0x00179000010a7983 */ /* 0x000ee80000300800 */
[----:B------:R-:W3:Y:S04]  /*46790*/  LDL.LU R11, [R1+0x1764] ;  /* 0x00176400010b7983 */ /* 0x000ee80000300800 */
[----:B------:R-:W3:Y:S04]  /*467a0*/  LDL.LU R8, [R1+0x1788] ;  /* 0x0017880001087983 */ /* 0x000ee80000300800 */
[----:B------:R-:W3:Y:S04]  /*467b0*/  LDL.LU R9, [R1+0x175c] ;  /* 0x00175c0001097983 */ /* 0x000ee80000300800 */
[----:B------:R-:W3:Y:S04]  /*467c0*/  LDL.LU R3, [R1+0x1780] ;  /* 0x0017800001037983 */ /* 0x000ee80000300800 */
[----:B0-----:R-:W3:Y:S04]  /*467d0*/  LDL.LU R37, [R1+0x1754] ;  /* 0x0017540001257983 */ /* 0x001ee80000300800 */
[----:B------:R-:W3:Y:S04]  /*467e0*/  LDL.LU R6, [R1+0x1778] ;  /* 0x0017780001067983 */ /* 0x000ee80000300800 */
[----:B------:R-:W3:Y:S01]  /*467f0*/  LDL.LU R7, [R1+0x174c] ;  /* 0x00174c0001077983 */ /* 0x000ee20000300800 */
[----:B----4-:R-:W-:-:S05]  /*46800*/  IADD3 R34, P5, PT, R34, UR21, RZ ;  /* 0x0000001522227c10 */ /* 0x010fca000ffbe0ff */
[----:B------:R0:W-:Y:S04]  /*46810*/  STL [R1+0x17ac], R34 ;  /* 0x0017ac2201007387 */ /* 0x0001e80000100800 */
[----:B------:R-:W4:Y:S01]  /*46820*/  LDL.LU R4, [R1+0x1770] ;  /* 0x0017700001047983 */ /* 0x000f220000300800 */
[----:B------:R-:W-:-:S05]  /*46830*/  IADD3.X R35, PT, PT, R35, UR22, RZ, P6, !PT ;  /* 0x0000001623237c10 */ /* 0x000fca000b7fe4ff */
[----:B------:R1:W-:Y:S04]  /*46840*/  STL [R1+0x17d0], R35 ;  /* 0x0017d02301007387 */ /* 0x0003e80000100800 */
[----:B------:R-:W4:Y:S04]  /*46850*/  LDL.LU R5, [R1+0x1744] ;  /* 0x0017440001057983 */ /* 0x000f280000300800 */
[----:B------:R-:W4:Y:S04]  /*46860*/  LDL.LU R2, [R1+0x1768] ;  /* 0x0017680001027983 */ /* 0x000f280000300800 */
[----:B0-----:R-:W4:Y:S04]  /*46870*/  LDL.LU R34, [R1+0x173c] ;  /* 0x00173c0001227983 */ /* 0x001f280000300800 */
[----:B-1----:R-:W4:Y:S01]  /*46880*/  LDL.LU R35, [R1+0x1760] ;  /* 0x0017600001237983 */ /* 0x002f220000300800 */
[----:B--2---:R-:W-:-:S02]  /*46890*/  IADD3 R56, P6, PT, R56, UR21, RZ ;  /* 0x0000001538387c10 */ /* 0x004fc4000ffde0ff */
[----:B------:R-:W-:Y:S02]  /*468a0*/  IADD3.X R57, PT, PT, R57, UR22, RZ, P1, !PT ;  /* 0x0000001639397c10 */ /* 0x000fe40008ffe4ff */
[----:B------:R-:W-:Y:S01]  /*468b0*/  IADD3 R58, P1, PT, R58, UR21, RZ ;  /* 0x000000153a3a7c10 */ /* 0x000fe2000ff3e0ff */
[----:B------:R-:W-:Y:S01]  /*468c0*/  STL [R1+0x17a4], R56 ;  /* 0x0017a43801007387 */ /* 0x000fe20000100800 */
        /* <DEDUP_REMOVED lines=17> */
[----:B------:R-:W-:Y:S01]  /*469e0*/  STL [R1+0x17a8], R17 ;  /* 0x0017a81101007387 */ /* 0x000fe20000100800 */
[----:B------:R-:W-:-:S02]  /*469f0*/  IADD3 R14, P5, PT, R14, UR21, RZ ;  /* 0x000000150e0e7c10 */ /* 0x000fc4000ffbe0ff */
[----:B------:R-:W-:Y:S01]  /*46a00*/  IADD3 R15, P6, PT, R15, UR21, RZ ;  /* 0x000000150f0f7c10 */ /* 0x000fe2000ffde0ff */
[----:B0-----:R-:W2:Y:S01]  /*46a10*/  LDL.LU R36, [R1+0x1734] ;  /* 0x0017340001247983 */ /* 0x001ea20000300800 */
[----:B------:R-:W-:Y:S02]  /*46a20*/  IADD3.X R12, PT, PT, R12, UR22, RZ, P1, !PT ;  /* 0x000000160c0c7c10 */ /* 0x000fe40008ffe4ff */
[----:B------:R-:W-:Y:S01]  /*46a30*/  IADD3 R13, P1, PT, R13, UR21, RZ ;  /* 0x000000150d0d7c10 */ /* 0x000fe2000ff3e0ff */
[----:B------:R-:W-:Y:S04]  /*46a40*/  STL [R1+0x177c], R14 ;  /* 0x00177c0e01007387 */ /* 0x000fe80000100800 */
[----:B------:R-:W-:Y:S01]  /*46a50*/  STL [R1+0x1774], R15 ;  /* 0x0017740f01007387 */ /* 0x000fe20000100800 */
[----:B---3--:R-:W-:-:S02]  /*46a60*/  IADD3.X R10, PT, PT, R10, UR22, RZ, P2, !PT ;  /* 0x000000160a0a7c10 */ /* 0x008fc400097fe4ff */
[----:B------:R-:W-:Y:S02]  /*46a70*/  IADD3 R11, P2, PT, R11, UR21, RZ ;  /* 0x000000150b0b7c10 */ /* 0x000fe4000ff5e0ff */
[----:B------:R-:W-:Y:S01]  /*46a80*/  IADD3.X R8, PT, PT, R8, UR22, RZ, P3, !PT ;  /* 0x0000001608087c10 */ /* 0x000fe20009ffe4ff */
[----:B------:R-:W-:Y:S01]  /*46a90*/  STL [R1+0x1798], R12 ;  /* 0x0017980c01007387 */ /* 0x000fe20000100800 */
[----:B------:R-:W-:-:S03]  /*46aa0*/  IADD3.X R3, PT, PT, R3, UR22, RZ, P4, !PT ;  /* 0x0000001603037c10 */ /* 0x000fc6000a7fe4ff */
[----:B------:R-:W-:Y:S01]  /*46ab0*/  STL [R1+0x176c], R13 ;  /* 0x00176c0d01007387 */ /* 0x000fe20000100800 */
[----:B------:R-:W-:-:S03]  /*46ac0*/  IADD3 R9, P3, PT, R9, UR21, RZ ;  /* 0x0000001509097c10 */ /* 0x000fc6000ff7e0ff */
[----:B------:R-:W-:Y:S04]  /*46ad0*/  STL [R1+0x1790], R10 ;  /* 0x0017900a01007387 */ /* 0x000fe80000100800 */
[----:B------:R-:W-:Y:S01]  /*46ae0*/  STL [R1+0x1764], R11 ;  /* 0x0017640b01007387 */ /* 0x000fe20000100800 */
[----:B------:R-:W-:-:S03]  /*46af0*/  IADD3 R37, P4, PT, R37, UR21, RZ ;  /* 0x0000001525257c10 */ /* 0x000fc6000ff9e0ff */
[----:B------:R-:W-:Y:S04]  /*46b00*/  STL [R1+0x1788], R8 ;  /* 0x0017880801007387 */ /* 0x000fe80000100800 */
[----:B------:R0:W-:Y:S04]  /*46b10*/  STL [R1+0x1780], R3 ;  /* 0x0017800301007387 */ /* 0x0001e80000100800 */
[----:B------:R-:W-:Y:S04]  /*46b20*/  STL [R1+0x175c], R9 ;  /* 0x00175c0901007387 */ /* 0x000fe80000100800 */
[----:B0-----:R-:W3:Y:S04]  /*46b30*/  LDL.LU R3, [R1+0x1758] ;  /* 0x0017580001037983 */ /* 0x001ee80000300800 */
[----:B------:R0:W-:Y:S04]  /*46b40*/  STL [R1+0x1754], R37 ;  /* 0x0017542501007387 */ /* 0x0001e80000100800 */
[----:B0-----:R-:W3:Y:S01]  /*46b50*/  LDL.LU R37, [R1+0x172c] ;  /* 0x00172c0001257983 */ /* 0x001ee20000300800 */
[----:B------:R-:W-:-:S02]  /*46b60*/  IADD3.X R6, PT, PT, R6, UR22, RZ, P5, !PT ;  /* 0x0000001606067c10 */ /* 0x000fc4000affe4ff */
[----:B------:R-:W-:Y:S02]  /*46b70*/  IADD3 R7, P5, PT, R7, UR21, RZ ;  /* 0x0000001507077c10 */ /* 0x000fe4000ffbe0ff */
[----:B----4-:R-:W-:Y:S02]  /*46b80*/  IADD3.X R4, PT, PT, R4, UR22, RZ, P6, !PT ;  /* 0x0000001604047c10 */ /* 0x010fe4000b7fe4ff */
[----:B------:R-:W-:Y:S01]  /*46b90*/  IADD3 R5, P6, PT, R5, UR21, RZ ;  /* 0x0000001505057c10 */ /* 0x000fe2000ffde0ff */
[----:B------:R-:W-:Y:S01]  /*46ba0*/  STL [R1+0x1778], R6 ;  /* 0x0017780601007387 */ /* 0x000fe20000100800 */
[----:B------:R-:W-:-:S03]  /*46bb0*/  IADD3.X R2, PT, PT, R2, UR22, RZ, P1, !PT ;  /* 0x0000001602027c10 */ /* 0x000fc60008ffe4ff */
[----:B------:R-:W-:Y:S01]  /*46bc0*/  STL [R1+0x174c], R7 ;  /* 0x00174c0701007387 */ /* 0x000fe20000100800 */
[----:B------:R-:W-:-:S03]  /*46bd0*/  IADD3 R34, P1, PT, R34, UR21, RZ ;  /* 0x0000001522227c10 */ /* 0x000fc6000ff3e0ff */
[----:B------:R-:W-:Y:S04]  /*46be0*/  STL [R1+0x1770], R4 ;  /* 0x0017700401007387 */ /* 0x000fe80000100800 */
[----:B------:R-:W-:Y:S04]  /*46bf0*/  STL [R1+0x1744], R5 ;  /* 0x0017440501007387 */ /* 0x000fe80000100800 */
[----:B------:R-:W4:Y:S04]  /*46c00*/  LDL.LU R56, [R1+0x1750] ;  /* 0x0017500001387983 */ /* 0x000f280000300800 */
[----:B------:R-:W-:Y:S01]  /*46c10*/  STL [R1+0x1768], R2 ;  /* 0x0017680201007387 */ /* 0x000fe20000100800 */
[----:B------:R-:W-:-:S03]  /*46c20*/  IADD3.X R35, PT, PT, R35, UR22, RZ, P2, !PT ;  /* 0x0000001623237c10 */ /* 0x000fc600097fe4ff */
        /* <DEDUP_REMOVED lines=16> */
[----:B--2---:R-:W-:-:S05]  /*46d30*/  IADD3 R36, P2, PT, R36, UR21, RZ ;  /* 0x0000001524247c10 */ /* 0x004fca000ff5e0ff */
        /* <DEDUP_REMOVED lines=9> */
[----:B---3--:R-:W-:-:S05]  /*46dd0*/  IADD3.X R3, PT, PT, R3, UR22, RZ, P3, !PT ;  /* 0x0000001603037c10 */ /* 0x008fca0009ffe4ff */
[----:B------:R0:W-:Y:S04]  /*46de0*/  STL [R1+0x1758], R3 ;  /* 0x0017580301007387 */ /* 0x0001e80000100800 */
[----:B------:R-:W3:Y:S01]  /*46df0*/  LDL.LU R4, [R1+0x16cc] ;  /* 0x0016cc0001047983 */ /* 0x000ee20000300800 */
[----:B------:R-:W-:-:S05]  /*46e00*/  IADD3 R37, P3, PT, R37, UR21, RZ ;  /* 0x0000001525257c10 */ /* 0x000fca000ff7e0ff */
[----:B------:R1:W-:Y:S04]  /*46e10*/  STL [R1+0x172c], R37 ;  /* 0x00172c2501007387 */ /* 0x0003e80000100800 */
[----:B------:R-:W3:Y:S04]  /*46e20*/  LDL.LU R5, [R1+0x16f0] ;  /* 0x0016f00001057983 */ /* 0x000ee80000300800 */
[----:B------:R-:W3:Y:S04]  /*46e30*/  LDL.LU R2, [R1+0x16c4] ;  /* 0x0016c40001027983 */ /* 0x000ee80000300800 */
[----:B0-----:R-:W3:Y:S04]  /*46e40*/  LDL.LU R3, [R1+0x16e8] ;  /* 0x0016e80001037983 */ /* 0x001ee80000300800 */
[----:B-1----:R-:W3:Y:S01]  /*46e50*/  LDL.LU R37, [R1+0x16bc] ;  /* 0x0016bc0001257983 */ /* 0x002ee20000300800 */
[----:B----4-:R-:W-:-:S02]  /*46e60*/  IADD3.X R56, PT, PT, R56, UR22, RZ, P4, !PT ;  /* 0x0000001638387c10 */ /* 0x010fc4000a7fe4ff */
[----:B------:R-:W-:Y:S02]  /*46e70*/  IADD3 R57, P4, PT, R57, UR21, RZ ;  /* 0x0000001539397c10 */ /* 0x000fe4000ff9e0ff */
        /* <DEDUP_REMOVED lines=21> */
[----:B0-----:R-:W4:Y:S01]  /*46fd0*/  LDL.LU R35, [R1+0x16e0] ;  /* 0x0016e00001237983 */ /* 0x001f220000300800 */
[----:B------:R-:W-:-:S02]  /*46fe0*/  IADD3.X R15, PT, PT, R15, UR22, RZ, P4, !PT ;  /* 0x000000160f0f7c10 */ /* 0x000fc4000a7fe4ff */
[----:B------:R-:W-:Y:S02]  /*46ff0*/  IADD3 R12, P4, PT, R12, UR21, RZ ;  /* 0x000000150c0c7c10 */ /* 0x000fe4000ff9e0ff */
[----:B------:R-:W-:Y:S01]  /*47000*/  IADD3.X R13, PT, PT, R13, UR22, RZ, P5, !PT ;  /* 0x000000160d0d7c10 */ /* 0x000fe2000affe4ff */
[----:B------:R-:W-:Y:S04]  /*47010*/  STL [R1+0x1728], R14 ;  /* 0x0017280e01007387 */ /* 0x000fe80000100800 */
[----:B------:R-:W-:Y:S04]  /*47020*/  STL [R1+0x1720], R15 ;  /* 0x0017200f01007387 */ /* 0x000fe80000100800 */
[----:B------:R-:W-:Y:S04]  /*47030*/  STL [R1+0x16f4], R12 ;  /* 0x0016f40c01007387 */ /* 0x000fe80000100800 */
[----:B------:R-:W-:Y:S01]  /*47040*/  STL [R1+0x1718], R13 ;  /* 0x0017180d01007387 */ /* 0x000fe20000100800 */
[----:B--2---:R-:W-:-:S02]  /*47050*/  IADD3 R10, P5, PT, R10, UR21, RZ ;  /* 0x000000150a0a7c10 */ /* 0x004fc4000ffbe0ff */
[----:B------:R-:W-:Y:S02]  /*47060*/  IADD3.X R11, PT, PT, R11, UR22, RZ, P6, !PT ;  /* 0x000000160b0b7c10 */ /* 0x000fe4000b7fe4ff */
[----:B------:R-:W-:Y:S02]  /*47070*/  IADD3 R8, P6, PT, R8, UR21, RZ ;  /* 0x0000001508087c10 */ /* 0x000fe4000ffde0ff */
[----:B------:R-:W-:Y:S02]  /*47080*/  IADD3.X R9, PT, PT, R9, UR22, RZ, P1, !PT ;  /* 0x0000001609097c10 */ /* 0x000fe40008ffe4ff */
[----:B------:R-:W-:Y:S01]  /*47090*/  IADD3 R34, P1, PT, R34, UR21, RZ ;  /* 0x0000001522227c10 */ /* 0x000fe2000ff3e0ff */
[----:B------:R-:W-:Y:S04]  /*470a0*/  STL [R1+0x16ec], R10 ;  /* 0x0016ec0a01007387 */ /* 0x000fe80000100800 */
[----:B------:R-:W-:Y:S04]  /*470b0*/  STL [R1+0x1710], R11 ;  /* 0x0017100b01007387 */ /* 0x000fe80000100800 */
[----:B------:R-:W-:Y:S01]  /*470c0*/  STL [R1+0x16e4], R8 ;  /* 0x0016e40801007387 */ /* 0x000fe20000100800 */
[----:B------:R-:W-:-:S03]  /*470d0*/  IADD3.X R36, PT, PT, R36, UR22, RZ, P2, !PT ;  /* 0x0000001624247c10 */ /* 0x000fc600097fe4ff */
[----:B------:R0:W-:Y:S04]  /*470e0*/  STL [R1+0x16dc], R34 ;  /* 0x0016dc2201007387 */ /* 0x0001e80000100800 */
[----:B------:R-:W-:Y:S01]  /*470f0*/  STL [R1+0x1708], R9 ;  /* 0x0017080901007387 */ /* 0x000fe20000100800 */
[----:B------:R-:W-:-:S03]  /*47100*/  IADD3 R6, P2, PT, R6, UR21, RZ ;  /* 0x0000001506067c10 */ /* 0x000fc6000ff5e0ff */
[----:B0-----:R-:W2:Y:S04]  /*47110*/  LDL.LU R34, [R1+0x16b4] ;  /* 0x0016b40001227983 */ /* 0x001ea80000300800 */
[----:B------:R0:W-:Y:S01]  /*47120*/  STL [R1+0x1700], R36 ;  /* 0x0017002401007387 */ /* 0x0001e20000100800 */
[----:B------:R-:W-:-:S03]  /*47130*/  IADD3.X R7, PT, PT, R7, UR22, RZ, P3, !PT ;  /* 0x0000001607077c10 */ /* 0x000fc60009ffe4ff */
[----:B0-----:R-:W2:Y:S01]  /*47140*/  LDL.LU R36, [R1+0x16d8] ;  /* 0x0016d80001247983 */ /* 0x001ea20000300800 */
[----:B---3--:R-:W-:-:S03]  /*47150*/  IADD3 R4, P3, PT, R4, UR21, RZ ;  /* 0x0000001504047c10 */ /* 0x008fc6000ff7e0ff */
[----:B------:R-:W-:Y:S04]  /*47160*/  STL [R1+0x16d4], R6 ;  /* 0x0016d40601007387 */ /* 0x000fe80000100800 */
[----:B------:R-:W-:Y:S01]  /*47170*/  STL [R1+0x16f8], R7 ;  /* 0x0016f80701007387 */ /* 0x000fe20000100800 */
[----:B------:R-:W-:Y:S02]  /*47180*/  IADD3.X R5, PT, PT, R5, UR22, RZ, P4, !PT ;  /* 0x0000001605057c10 */ /* 0x000fe4000a7fe4ff */
[----:B------:R-:W-:Y:S02]  /*47190*/  IADD3 R2, P4, PT, R2, UR21, RZ ;  /* 0x0000001502027c10 */ /* 0x000fe4000ff9e0ff */
[----:B------:R-:W-:Y:S01]  /*471a0*/  IADD3.X R3, PT, PT, R3, UR22, RZ, P5, !PT ;  /* 0x0000001603037c10 */ /* 0x000fe2000affe4ff */
[----:B------:R-:W-:Y:S04]  /*471b0*/  STL [R1+0x16cc], R4 ;  /* 0x0016cc0401007387 */ /* 0x000fe80000100800 */
[----:B------:R-:W-:Y:S04]  /*471c0*/  STL [R1+0x16f0], R5 ;  /* 0x0016f00501007387 */ /* 0x000fe80000100800 */
[----:B------:R-:W3:Y:S04]  /*471d0*/  LDL.LU R56, [R1+0x16ac] ;  /* 0x0016ac0001387983 */ /* 0x000ee80000300800 */
[----:B------:R-:W-:Y:S04]  /*471e0*/  STL [R1+0x16c4], R2 ;  /* 0x0016c40201007387 */ /* 0x000fe80000100800 */
[----:B------:R-:W3:Y:S01]  /*471f0*/  LDL.LU R57, [R1+0x16d0] ;  /* 0x0016d00001397983 */ /* 0x000ee20000300800 */
[----:B------:R-:W-:-:S03]  /*47200*/  IADD3 R37, P5, PT, R37, UR21, RZ ;  /* 0x0000001525257c10 */ /* 0x000fc6000ffbe0ff */
[----:B------:R-:W-:Y:S04]  /*47210*/  STL [R1+0x16e8], R3 ;  /* 0x0016e80301007387 */ /* 0x000fe80000100800 */
[----:B------:R-:W3:Y:S04]  /*47220*/  LDL.LU R58, [R1+0x16a4] ;  /* 0x0016a400013a7983 */ /* 0x000ee80000300800 */
[----:B------:R0:W-:Y:S04]  /*47230*/  STL [R1+0x16bc], R37 ;  /* 0x0016bc2501007387 */ /* 0x0001e80000100800 */
        /* <DEDUP_REMOVED lines=11> */
[----:B------:R-:W3:Y:S01]  /*472f0*/  LDL.LU R13, [R1+0x1674] ;  /* 0x00167400010d7983 */ /* 0x000ee20000300800 */
[----:B----4-:R-:W-:-:S05]  /*47300*/  IADD3.X R35, PT, PT, R35, UR22, RZ, P6, !PT ;  /* 0x0000001623237c10 */ /* 0x010fca000b7fe4ff */
        /* <DEDUP_REMOVED lines=9> */
[----:B--2---:R-:W-:-:S05]  /*473a0*/  IADD3 R34, P6, PT, R34, UR21, RZ ;  /* 0x0000001522227c10 */ /* 0x004fca000ffde0ff */
[----:B------:R0:W-:Y:S04]  /*473b0*/  STL [R1+0x16b4], R34 ;  /* 0x0016b42201007387 */ /* 0x0001e80000100800 */
[----:B------:R-:W2:Y:S01]  /*473c0*/  LDL.LU R4, [R1+0x1678] ;  /* 0x0016780001047983 */ /* 0x000ea20000300800 */
[----:B------:R-:W-:-:S05]  /*473d0*/  IADD3.X R36, PT, PT, R36, UR22, RZ, P1, !PT ;  /* 0x0000001624247c10 */ /* 0x000fca0008ffe4ff */
[----:B------:R1:W-:Y:S04]  /*473e0*/  STL [R1+0x16d8], R36 ;  /* 0x0016d82401007387 */ /* 0x0003e80000100800 */
[----:B------:R-:W2:Y:S04]  /*473f0*/  LDL.LU R5, [R1+0x164c] ;  /* 0x00164c0001057983 */ /* 0x000ea80000300800 */
[----:B------:R-:W2:Y:S04]  /*47400*/  LDL.LU R2, [R1+0x1670] ;  /* 0x0016700001027983 */ /* 0x000ea80000300800 */
[----:B0-----:R-:W2:Y:S04]  /*47410*/  LDL.LU R34, [R1+0x1644] ;  /* 0x0016440001227983 */ /* 0x001ea80000300800 */
[----:B-1----:R-:W2:Y:S01]  /*47420*/  LDL.LU R36, [R1+0x1668] ;  /* 0x0016680001247983 */ /* 0x002ea20000300800 */
[----:B---3--:R-:W-:-:S02]  /*47430*/  IADD3 R56, P1, PT, R56, UR21, RZ ;  /* 0x0000001538387c10 */ /* 0x008fc4000ff3e0ff */
        /* <DEDUP_REMOVED lines=21> */
[----:B0-----:R-:W3:Y:S01]  /*47590*/  LDL.LU R37, [R1+0x163c] ;  /* 0x00163c0001257983 */ /* 0x001ee20000300800 */
[----:B------:R-:W-:-:S02]  /*475a0*/  IADD3 R14, P6, PT, R14, UR21, RZ ;  /* 0x000000150e0e7c10 */ /* 0x000fc4000ffde0ff */
[----:B------:R-:W-:Y:S02]  /*475b0*/  IADD3 R15, P1, PT, R15, UR21, RZ ;  /* 0x000000150f0f7c10 */ /* 0x000fe4000ff3e0ff */
[----:B------:R-:W-:Y:S02]  /*475c0*/  IADD3.X R12, PT, PT, R12, UR22, RZ, P2, !PT ;  /* 0x000000160c0c7c10 */ /* 0x000fe400097fe4ff */
[----:B------:R-:W-:Y:S01]  /*475d0*/  IADD3 R13, P2, PT, R13, UR21, RZ ;  /* 0x000000150d0d7c10 */ /* 0x000fe2000ff5e0ff */
[----:B------:R-:W-:Y:S04]  /*475e0*/  STL [R1+0x1684], R14 ;  /* 0x0016840e01007387 */ /* 0x000fe80000100800 */
[----:B------:R-:W-:Y:S01]  /*475f0*/  STL [R1+0x167c], R15 ;  /* 0x00167c0f01007387 */ /* 0x000fe20000100800 */
[----:B----4-:R-:W-:-:S02]  /*47600*/  IADD3.X R10, PT, PT, R10, UR22, RZ, P3, !PT ;  /* 0x000000160a0a7c10 */ /* 0x010fc40009ffe4ff */
        /* <DEDUP_REMOVED lines=12> */
[----:B0-----:R-:W4:Y:S04]  /*476d0*/  LDL.LU R3, [R1+0x1660] ;  /* 0x0016600001037983 */ /* 0x001f280000300800 */
[----:B------:R0:W-:Y:S04]  /*476e0*/  STL [R1+0x165c], R35 ;  /* 0x00165c2301007387 */ /* 0x0001e80000100800 */
[----:B0-----:R-:W4:Y:S01]  /*476f0*/  LDL.LU R35, [R1+0x1634] ;  /* 0x0016340001237983 */ /* 0x001f220000300800 */
[----:B------:R-:W-:-:S02]  /*47700*/  IADD3.X R6, PT, PT, R6, UR22, RZ, P6, !PT ;  /* 0x0000001606067c10 */ /* 0x000fc4000b7fe4ff */
[----:B------:R-:W-:-:S03]  /*47710*/  IADD3 R7, P6, PT, R7, UR21, RZ ;  /* 0x0000001507077c10 */ /* 0x000fc6000ffde0ff */
[----:B------:R-:W-:Y:S04]  /*47720*/  STL [R1+0x1680], R6 ;  /* 0x0016800601007387 */ /* 0x000fe80000100800 */
[----:B------:R-:W-:Y:S01]  /*47730*/  STL [R1+0x1654], R7 ;  /* 0x0016540701007387 */ /* 0x000fe20000100800 */
[----:B--2---:R-:W-:-:S05]  /*47740*/  IADD3.X R4, PT, PT, R4, UR22, RZ, P1, !PT ;  /* 0x0000001604047c10 */ /* 0x004fca0008ffe4ff */
[----:B------:R-:W-:Y:S01]  /*47750*/  STL [R1+0x1678], R4 ;  /* 0x0016780401007387 */ /* 0x000fe20000100800 */
[----:B------:R-:W-:Y:S02]  /*47760*/  IADD3 R5, P1, PT, R5, UR21, RZ ;  /* 0x0000001505057c10 */ /* 0x000fe4000ff3e0ff */
[----:B------:R-:W-:Y:S02]  /*47770*/  IADD3.X R2, PT, PT, R2, UR22, RZ, P2, !PT ;  /* 0x0000001602027c10 */ /* 0x000fe400097fe4ff */
[----:B------:R-:W-:Y:S01]  /*47780*/  IADD3 R34, P2, PT, R34, UR21, RZ ;  /* 0x0000001522227c10 */ /* 0x000fe2000ff5e0ff */
[----:B------:R-:W-:Y:S04]  /*47790*/  STL [R1+0x164c], R5 ;  /* 0x00164c0501007387 */ /* 0x000fe80000100800 */
[----:B------:R-:W2:Y:S04]  /*477a0*/  LDL.LU R56, [R1+0x1658] ;  /* 0x0016580001387983 */ /* 0x000ea80000300800 */
[----:B------:R-:W-:Y:S04]  /*477b0*/  STL [R1+0x1670], R2 ;  /* 0x0016700201007387 */ /* 0x000fe80000100800 */
[----:B------:R-:W2:Y:S01]  /*477c0*/  LDL.LU R57, [R1+0x162c] ;  /* 0x00162c0001397983 */ /* 0x000ea20000300800 */
[----:B------:R-:W-:-:S03]  /*477d0*/  IADD3.X R36, PT, PT, R36, UR22, RZ, P3, !PT ;  /* 0x0000001624247c10 */ /* 0x000fc60009ffe4ff */
        /* <DEDUP_REMOVED lines=15> */
[----:B---3--:R-:W-:-:S05]  /*478d0*/  IADD3 R37, P3, PT, R37, UR21, RZ ;  /* 0x0000001525257c10 */ /* 0x008fca000ff7e0ff */
        /* <DEDUP_REMOVED lines=9> */
[----:B----4-:R-:W-:-:S05]  /*47970*/  IADD3.X R3, PT, PT, R3, UR22, RZ, P4, !PT ;  /* 0x0000001603037c10 */ /* 0x010fca000a7fe4ff */
[----:B------:R0:W-:Y:S04]  /*47980*/  STL [R1+0x1660], R3 ;  /* 0x0016600301007387 */ /* 0x0001e80000100800 */
[----:B------:R-:W4:Y:S01]  /*47990*/  LDL.LU R4, [R1+0x15d4] ;  /* 0x0015d40001047983 */ /* 0x000f220000300800 */
[----:B------:R-:W-:-:S05]  /*479a0*/  IADD3 R35, P4, PT, R35, UR21, RZ ;  /* 0x0000001523237c10 */ /* 0x000fca000ff9e0ff */
[----:B------:R1:W-:Y:S04]  /*479b0*/  STL [R1+0x1634], R35 ;  /* 0x0016342301007387 */ /* 0x0003e80000100800 */
[----:B------:R-:W4:Y:S04]  /*479c0*/  LDL.LU R5, [R1+0x15f8] ;  /* 0x0015f80001057983 */ /* 0x000f280000300800 */
[----:B------:R-:W4:Y:S04]  /*479d0*/  LDL.LU R2, [R1+0x15cc] ;  /* 0x0015cc0001027983 */ /* 0x000f280000300800 */
[----:B0-----:R-:W4:Y:S04]  /*479e0*/  LDL.LU R3, [R1+0x15f0] ;  /* 0x0015f00001037983 */ /* 0x001f280000300800 */
[----:B-1----:R-:W4:Y:S01]  /*479f0*/  LDL.LU R35, [R1+0x15c4] ;  /* 0x0015c40001237983 */ /* 0x002f220000300800 */
[----:B--2---:R-:W-:-:S02]  /*47a00*/  IADD3.X R56, PT, PT, R56, UR22, RZ, P5, !PT ;  /* 0x0000001638387c10 */ /* 0x004fc4000affe4ff */
[----:B------:R-:W-:Y:S02]  /*47a10*/  IADD3 R57, P5, PT, R57, UR21, RZ ;  /* 0x0000001539397c10 */ /* 0x000fe4000ffbe0ff */
[----:B------:R-:W-:Y:S01]  /*47a20*/  IADD3.X R58, PT, PT, R58, UR22, RZ, P6, !PT ;  /* 0x000000163a3a7c10 */ /* 0x000fe2000b7fe4ff */
[----:B------:R-:W-:Y:S01]  /*47a30*/  STL [R1+0x1658], R56 ;  /* 0x0016583801007387 */ /* 0x000fe20000100800 */
        /* <DEDUP_REMOVED lines=22> */
[----:B------:R-:W-:-:S03]  /*47ba0*/  IADD3.X R13, PT, PT, R13, UR22, RZ, P6, !PT ;  /* 0x000000160d0d7c10 */ /* 0x000fc6000b7fe4ff */
[----:B------:R-:W-:Y:S04]  /*47bb0*/  STL [R1+0x1630], R14 ;  /* 0x0016300e01007387 */ /* 0x000fe80000100800 */
[----:B------:R-:W-:Y:S01]  /*47bc0*/  STL [R1+0x1628], R15 ;  /* 0x0016280f01007387 */ /* 0x000fe20000100800 */
[----:B---3--:R-:W-:Y:S02]  /*47bd0*/  IADD3 R10, P6, PT, R10, UR21, RZ ;  /* 0x000000150a0a7c10 */ /* 0x008fe4000ffde0ff */
[----:B------:R-:W-:Y:S02]  /*47be0*/  IADD3.X R11, PT, PT, R11, UR22, RZ, P1, !PT ;  /* 0x000000160b0b7c10 */ /* 0x000fe40008ffe4ff */
        /* <DEDUP_REMOVED lines=13> */
[----:B0-----:R-:W3:Y:S01]  /*47cc0*/  LDL.LU R37, [R1+0x15e0] ;  /* 0x0015e00001257983 */ /* 0x001ee20000300800 */
[----:B------:R-:W-:-:S02]  /*47cd0*/  IADD3 R6, P3, PT, R6, UR21, RZ ;  /* 0x0000001506067c10 */ /* 0x000fc4000ff7e0ff */
[----:B------:R-:W-:Y:S02]  /*47ce0*/  IADD3.X R7, PT, PT, R7, UR22, RZ, P4, !PT ;  /* 0x0000001607077c10 */ /* 0x000fe4000a7fe4ff */
[----:B----4-:R-:W-:Y:S01]  /*47cf0*/  IADD3 R4, P4, PT, R4, UR21, RZ ;  /* 0x0000001504047c10 */ /* 0x010fe2000ff9e0ff */
[----:B------:R-:W-:Y:S01]  /*47d00*/  STL [R1+0x15dc], R6 ;  /* 0x0015dc0601007387 */ /* 0x000fe20000100800 */
[----:B------:R-:W-:Y:S02]  /*47d10*/  IADD3.X R5, PT, PT, R5, UR22, RZ, P5, !PT ;  /* 0x0000001605057c10 */ /* 0x000fe4000affe4ff */
[----:B------:R-:W-:Y:S01]  /*47d20*/  IADD3 R2, P5, PT, R2, UR21, RZ ;  /* 0x0000001502027c10 */ /* 0x000fe2000ffbe0ff */
[----:B------:R-:W-:Y:S01]  /*47d30*/  STL [R1+0x1600], R7 ;  /* 0x0016000701007387 */ /* 0x000fe20000100800 */
[----:B------:R-:W-:-:S03]  /*47d40*/  IADD3.X R3, PT, PT, R3, UR22, RZ, P6, !PT ;  /* 0x0000001603037c10 */ /* 0x000fc6000b7fe4ff */
[----:B------:R-:W-:Y:S04]  /*47d50*/  STL [R1+0x15d4], R4 ;  /* 0x0015d40401007387 */ /* 0x000fe80000100800 */
[----:B------:R-:W-:Y:S04]  /*47d60*/  STL [R1+0x15f8], R5 ;  /* 0x0015f80501007387 */ /* 0x000fe80000100800 */
[----:B------:R-:W4:Y:S04]  /*47d70*/  LDL.LU R56, [R1+0x15b4] ;  /* 0x0015b40001387983 */ /* 0x000f280000300800 */
[----:B------:R-:W-:Y:S04]  /*47d80*/  STL [R1+0x15cc], R2 ;  /* 0x0015cc0201007387 */ /* 0x000fe80000100800 */
[----:B------:R-:W4:Y:S01]  /*47d90*/  LDL.LU R57, [R1+0x15d8] ;  /* 0x0015d80001397983 */ /* 0x000f220000300800 */
[----:B------:R-:W-:-:S03]  /*47da0*/  IADD3 R35, P6, PT, R35, UR21, RZ ;  /* 0x0000001523237c10 */ /* 0x000fc6000ffde0ff */
        /* <DEDUP_REMOVED lines=28> */
[----:B------:R-:W-:-:S05]  /*47f70*/  IADD3.X R37, PT, PT, R37, UR22, RZ, P2, !PT ;  /* 0x0000001625257c10 */ /* 0x000fca00097fe4ff */
[----:B------:R1:W-:Y:S04]  /*47f80*/  STL [R1+0x15e0], R37 ;  /* 0x0015e02501007387 */ /* 0x0003e80000100800 */
[----:B------:R-:W3:Y:S04]  /*47f90*/  LDL.LU R5, [R1+0x1554] ;  /* 0x0015540001057983 */ /* 0x000ee80000300800 */
[----:B------:R-:W3:Y:S04]  /*47fa0*/  LDL.LU R2, [R1+0x1578] ;  /* 0x0015780001027983 */ /* 0x000ee80000300800 */
[----:B0-----:R-:W3:Y:S04]  /*47fb0*/  LDL.LU R34, [R1+0x154c] ;  /* 0x00154c0001227983 */ /* 0x001ee80000300800 */
[----:B-1----:R-:W3:Y:S01]  /*47fc0*/  LDL.LU R37, [R1+0x1570] ;  /* 0x0015700001257983 */ /* 0x002ee20000300800 */
[----:B----4-:R-:W-:-:S02]  /*47fd0*/  IADD3 R56, P2, PT, R56, UR21, RZ ;  /* 0x0000001538387c10 */ /* 0x010fc4000ff5e0ff */
        /* <DEDUP_REMOVED lines=47> */
[----:B------:R-:W-:Y:S04]  /*482d0*/  STL [R1+0x1588], R6 ;  /* 0x0015880601007387 */ /* 0x000fe80000100800 */
[----:B------:R-:W-:Y:S01]  /*482e0*/  STL [R1+0x155c], R7 ;  /* 0x00155c0701007387 */ /* 0x000fe20000100800 */
[----:B------:R-:W-:Y:S02]  /*482f0*/  IADD3 R5, P2, PT, R5, UR21, RZ ;  /* 0x0000001505057c10 */ /* 0x000fe4000ff5e0ff */
[----:B------:R-:W-:Y:S02]  /*48300*/  IADD3.X R2, PT, PT, R2, UR22, RZ, P3, !PT ;  /* 0x0000001602027c10 */ /* 0x000fe40009ffe4ff */
[----:B------:R-:W-:Y:S01]  /*48310*/  IADD3 R34, P3, PT, R34, UR21, RZ ;  /* 0x0000001522227c10 */ /* 0x000fe2000ff7e0ff */
[----:B------:R-:W-:Y:S04]  /*48320*/  STL [R1+0x1580], R4 ;  /* 0x0015800401007387 */ /* 0x000fe80000100800 */
[----:B------:R-:W-:Y:S04]  /*48330*/  STL [R1+0x1554], R5 ;  /* 0x0015540501007387 */ /* 0x000fe80000100800 */
[----:B------:R-:W3:Y:S04]  /*48340*/  LDL.LU R56, [R1+0x1560] ;  /* 0x0015600001387983 */ /* 0x000ee80000300800 */
[----:B------:R-:W-:Y:S04]  /*48350*/  STL [R1+0x1578], R2 ;  /* 0x0015780201007387 */ /* 0x000fe80000100800 */
[----:B------:R-:W3:Y:S01]  /*48360*/  LDL.LU R57, [R1+0x1534] ;  /* 0x0015340001397983 */ /* 0x000ee20000300800 */
[----:B------:R-:W-:-:S03]  /*48370*/  IADD3.X R37, PT, PT, R37, UR22, RZ, P4, !PT ;  /* 0x0000001625257c10 */ /* 0x000fc6000a7fe4ff */
        /* <DEDUP_REMOVED lines=15> */
[----:B----4-:R-:W-:-:S05]  /*48470*/  IADD3 R35, P4, PT, R35, UR21, RZ ;  /* 0x0000001523237c10 */ /* 0x010fca000ff9e0ff */
        /* <DEDUP_REMOVED lines=44> */
[----:B------:R-:W-:Y:S01]  /*48740*/  IADD3.X R13, PT, PT, R13, UR22, RZ, P1, !PT ;  /* 0x000000160d0d7c10 */ /* 0x000fe20008ffe4ff */
[----:B------:R-:W-:Y:S04]  /*48750*/  STL [R1+0x1538], R14 ;  /* 0x0015380e01007387 */ /* 0x000fe80000100800 */
[----:B------:R-:W-:Y:S04]  /*48760*/  STL [R1+0x1530], R15 ;  /* 0x0015300f01007387 */ /* 0x000fe80000100800 */
[----:B------:R-:W-:Y:S01]  /*48770*/  STL [R1+0x1504], R12 ;  /* 0x0015040c01007387 */ /* 0x000fe20000100800 */
[----:B----4-:R-:W-:-:S02]  /*48780*/  IADD3 R10, P1, PT, R10, UR21, RZ ;  /* 0x000000150a0a7c10 */ /* 0x010fc4000ff3e0ff */
[----:B------:R-:W-:Y:S02]  /*48790*/  IADD3.X R11, PT, PT, R11, UR22, RZ, P2, !PT ;  /* 0x000000160b0b7c10 */ /* 0x000fe400097fe4ff */
[----:B------:R-:W-:Y:S02]  /*487a0*/  IADD3 R8, P2, PT, R8, UR21, RZ ;  /* 0x0000001508087c10 */ /* 0x000fe4000ff5e0ff */
[----:B------:R-:W-:Y:S02]  /*487b0*/  IADD3.X R9, PT, PT, R9, UR22, RZ, P3, !PT ;  /* 0x0000001609097c10 */ /* 0x000fe40009ffe4ff */
[----:B------:R-:W-:Y:S01]  /*487c0*/  IADD3 R34, P3, PT, R34, UR21, RZ ;  /* 0x0000001522227c10 */ /* 0x000fe2000ff7e0ff */
[----:B------:R-:W-:Y:S04]  /*487d0*/  STL [R1+0x1528], R13 ;  /* 0x0015280d01007387 */ /* 0x000fe80000100800 */
[----:B------:R-:W-:Y:S04]  /*487e0*/  STL [R1+0x14fc], R10 ;  /* 0x0014fc0a01007387 */ /* 0x000fe80000100800 */
[----:B------:R-:W-:Y:S04]  /*487f0*/  STL [R1+0x1520], R11 ;  /* 0x0015200b01007387 */ /* 0x000fe80000100800 */
[----:B------:R-:W-:Y:S01]  /*48800*/  STL [R1+0x14f4], R8 ;  /* 0x0014f40801007387 */ /* 0x000fe20000100800 */
[----:B------:R-:W-:-:S03]  /*48810*/  IADD3.X R35, PT, PT, R35, UR22, RZ, P4, !PT ;  /* 0x0000001623237c10 */ /* 0x000fc6000a7fe4ff */
        /* <DEDUP_REMOVED lines=100> */
[----:B----4-:R-:W-:Y:S01]  /*48e60*/  IADD3.X R4, PT, PT, R4, UR22, RZ, P3, !PT ;  /* 0x0000001604047c10 */ /* 0x010fe20009ffe4ff */
[----:B------:R-:W-:Y:S01]  /*48e70*/  STL [R1+0x1490], R6 ;  /* 0x0014900601007387 */ /* 0x000fe20000100800 */
[----:B------:R-:W-:Y:S02]  /*48e80*/  IADD3 R5, P3, PT, R5, UR21, RZ ;  /* 0x0000001505057c10 */ /* 0x000fe4000ff7e0ff */
[----:B------:R-:W-:Y:S01]  /*48e90*/  IADD3.X R2, PT, PT, R2, UR22, RZ, P4, !PT ;  /* 0x0000001602027c10 */ /* 0x000fe2000a7fe4ff */
[----:B------:R-:W-:Y:S01]  /*48ea0*/  STL [R1+0x1464], R7 ;  /* 0x0014640701007387 */ /* 0x000fe20000100800 */
[----:B------:R-:W-:-:S03]  /*48eb0*/  IADD3 R34, P4, PT, R34, UR21, RZ ;  /* 0x0000001522227c10 */ /* 0x000fc6000ff9e0ff */
[----:B------:R-:W-:Y:S04]  /*48ec0*/  STL [R1+0x1488], R4 ;  /* 0x0014880401007387 */ /* 0x000fe80000100800 */
[----:B------:R-:W-:Y:S04]  /*48ed0*/  STL [R1+0x145c], R5 ;  /* 0x00145c0501007387 */ /* 0x000fe80000100800 */
[----:B------:R-:W4:Y:S04]  /*48ee0*/  LDL.LU R56, [R1+0x1468] ;  /* 0x0014680001387983 */ /* 0x000f280000300800 */
        /* <DEDUP_REMOVED lines=271> */
[----:B------:R-:W-:Y:S04]  /*49fe0*/  STL [R1+0x12f4], R6 ;  /* 0x0012f40601007387 */ /* 0x000fe80000100800 */
[----:B------:R-:W-:Y:S01]  /*49ff0*/  STL [R1+0x1318], R7 ;  /* 0x0013180701007387 */ /* 0x000fe20000100800 */
[----:B------:R-:W-:Y:S02]  /*4a000*/  IADD3.X R5, PT, PT, R5, UR22, RZ, P2, !PT ;  /* 0x0000001605057c10 */ /* 0x000fe400097fe4ff */
[----:B------:R-:W-:-:S02]  /*4a010*/  IADD3 R2, P2, PT, R2, UR21, RZ ;  /* 0x0000001502027c10 */ /* 0x000fc4000ff5e0ff */
[----:B------:R-:W-:Y:S01]  /*4a020*/  IADD3.X R3, PT, PT, R3, UR22, RZ, P3, !PT ;  /* 0x0000001603037c10 */ /* 0x000fe20009ffe4ff */
        /* <DEDUP_REMOVED lines=249> */
[----:B------:R-:W-:Y:S02]  /*4afc0*/  IADD3 R15, P6, PT, R15, UR21, RZ ;  /* 0x000000150f0f7c10 */ /* 0x000fe4000ffde0ff */
[----:B------:R-:W-:Y:S01]  /*4afd0*/  IADD3.X R12, PT, PT, R12, UR22, RZ, P1, !PT ;  /* 0x000000160c0c7c10 */ /* 0x000fe20008ffe4ff */
[----:B0-----:R-:W2:Y:S01]  /*4afe0*/  LDL.LU R36, [R1+0x1188] ;  /* 0x0011880001247983 */ /* 0x001ea20000300800 */
[----:B------:R-:W-:-:S03]  /*4aff0*/  IADD3 R13, P1, PT, R13, UR21, RZ ;  /* 0x000000150d0d7c10 */ /* 0x000fc6000ff3e0ff */
[----:B------:R-:W-:Y:S04]  /*4b000*/  STL [R1+0x11ac], R14 ;  /* 0x0011ac0e01007387 */ /* 0x000fe80000100800 */
[----:B------:R-:W-:Y:S04]  /*4b010*/  STL [R1+0x11a4], R15 ;  /* 0x0011a40f01007387 */ /* 0x000fe80000100800 */
[----:B------:R-:W-:Y:S01]  /*4b020*/  STL [R1+0x11c8], R12 ;  /* 0x0011c80c01007387 */ /* 0x000fe20000100800 */
[----:B---3--:R-:W-:Y:S02]  /*4b030*/  IADD3.X R10, PT, PT, R10, UR22, RZ, P2, !PT ;  /* 0x000000160a0a7c10 */ /* 0x008fe400097fe4ff */
[----:B------:R-:W-:-:S02]  /*4b040*/  IADD3 R11, P2, PT, R11, UR21, RZ ;  /* 0x000000150b0b7c10 */ /* 0x000fc4000ff5e0ff */
[----:B------:R-:W-:Y:S02]  /*4b050*/  IADD3.X R8, PT, PT, R8, UR22, RZ, P3, !PT ;  /* 0x0000001608087c10 */ /* 0x000fe40009ffe4ff */
[----:B------:R-:W-:Y:S01]  /*4b060*/  IADD3 R9, P3, PT, R9, UR21, RZ ;  /* 0x0000001509097c10 */ /* 0x000fe2000ff7e0ff */
[----:B------:R-:W-:Y:S01]  /*4b070*/  STL [R1+0x119c], R13 ;  /* 0x00119c0d01007387 */ /* 0x000fe20000100800 */
[----:B------:R-:W-:-:S03]  /*4b080*/  IADD3.X R61, PT, PT, R61, UR22, RZ, P5, !PT ;  /* 0x000000163d3d7c10 */ /* 0x000fc6000affe4ff */
[----:B------:R-:W-:Y:S01]  /*4b090*/  STL [R1+0x11c0], R10 ;  /* 0x0011c00a01007387 */ /* 0x000fe20000100800 */
[----:B------:R-:W-:-:S03]  /*4b0a0*/  IADD3.X R6, PT, PT, R6, UR22, RZ, P4, !PT ;  /* 0x0000001606067c10 */ /* 0x000fc6000a7fe4ff */
[----:B------:R-:W-:Y:S01]  /*4b0b0*/  STL [R1+0x1194], R11 ;  /* 0x0011940b01007387 */ /* 0x000fe20000100800 */
[----:B------:R-:W-:-:S03]  /*4b0c0*/  IADD3 R37, P4, PT, R37, UR21, RZ ;  /* 0x0000001525257c10 */ /* 0x000fc6000ff9e0ff */
[----:B------:R-:W-:Y:S04]  /*4b0d0*/  STL [R1+0x11b8], R8 ;  /* 0x0011b80801007387 */ /* 0x000fe80000100800 */
        /* <DEDUP_REMOVED lines=8> */
[----:B----4-:R-:W-:Y:S02]  /*4b160*/  IADD3 R5, P6, PT, R5, UR21, RZ ;  /* 0x0000001505057c10 */ /* 0x010fe4000ffde0ff */
[----:B------:R-:W-:Y:S01]  /*4b170*/  IADD3.X R2, PT, PT, R2, UR22, RZ, P1, !PT ;  /* 0x0000001602027c10 */ /* 0x000fe20008ffe4ff */
[----:B------:R0:W-:Y:S01]  /*4b180*/  STL [R1+0x117c], R7 ;  /* 0x00117c0701007387 */ /* 0x0001e20000100800 */
[----:B------:R-:W-:-:S03]  /*4b190*/  IADD3 R3, P1, PT, R3, UR21, RZ ;  /* 0x0000001503037c10 */ /* 0x000fc6000ff3e0ff */
[----:B------:R1:W-:Y:S01]  /*4b1a0*/  STL [R1+0x11a0], R4 ;  /* 0x0011a00401007387 */ /* 0x0003e20000100800 */
[----:B------:R-:W-:-:S03]  /*4b1b0*/  IADD3.X R34, PT, PT, R34, UR22, RZ, P2, !PT ;  /* 0x0000001622227c10 */ /* 0x000fc600097fe4ff */
[----:B------:R4:W-:Y:S04]  /*4b1c0*/  STL [R1+0x1174], R5 ;  /* 0x0011740501007387 */ /* 0x0009e80000100800 */
[----:B------:R0:W-:Y:S04]  /*4b1d0*/  STL [R1+0x1198], R2 ;  /* 0x0011980201007387 */ /* 0x0001e80000100800 */
[----:B------:R-:W3:Y:S04]  /*4b1e0*/  LDL.LU R23, [R1+0x1180] ;  /* 0x0011800001177983 */ /* 0x000ee80000300800 */
[----:B------:R0:W-:Y:S01]  /*4b1f0*/  STL [R1+0x116c], R3 ;  /* 0x00116c0301007387 */ /* 0x0001e20000100800 */
[----:B------:R-:W-:-:S03]  /*4b200*/  IADD3 R35, P2, PT, R35, UR21, RZ ;  /* 0x0000001523237c10 */ /* 0x000fc6000ff5e0ff */
[----:B------:R-:W3:Y:S04]  /*4b210*/  LDL.LU R56, [R1+0x1154] ;  /* 0x0011540001387983 */ /* 0x000ee80000300800 */
[----:B------:R0:W-:Y:S04]  /*4b220*/  STL [R1+0x1190], R34 ;  /* 0x0011902201007387 */ /* 0x0001e80000100800 */
        /* <DEDUP_REMOVED lines=14> */
[----:B--2---:R-:W-:-:S05]  /*4b310*/  IADD3.X R36, PT, PT, R36, UR22, RZ, P3, !PT ;  /* 0x0000001624247c10 */ /* 0x004fca0009ffe4ff */
[----:B------:R2:W-:Y:S04]  /*4b320*/  STL [R1+0x1188], R36 ;  /* 0x0011882401007387 */ /* 0x0005e80000100800 */
[----:B------:R-:W3:Y:S04]  /*4b330*/  LDL.LU R10, [R1+0x1140] ;  /* 0x00114000010a7983 */ /* 0x000ee80000300800 */
[----:B------:R-:W3:Y:S04]  /*4b340*/  LDL.LU R11, [R1+0x1920] ;  /* 0x00192000010b7983 */ /* 0x000ee80000300800 */
[----:B------:R-:W3:Y:S04]  /*4b350*/  LDL.LU R8, [R1+0x1138] ;  /* 0x0011380001087983 */ /* 0x000ee80000300800 */
[----:B------:R-:W3:Y:S04]  /*4b360*/  LDL.LU R9, [R1+0x1928] ;  /* 0x0019280001097983 */ /* 0x000ee80000300800 */
[----:B------:R-:W3:Y:S04]  /*4b370*/  LDL.LU R6, [R1+0x1130] ;  /* 0x0011300001067983 */ /* 0x000ee80000300800 */
[----:B0-----:R-:W3:Y:S04]  /*4b380*/  LDL.LU R7, [R1+0x1ebc] ;  /* 0x001ebc0001077983 */ /* 0x001ee80000300800 */
[----:B-1----:R-:W3:Y:S04]  /*4b390*/  LDL.LU R4, [R1+0x1128] ;  /* 0x0011280001047983 */ /* 0x002ee80000300800 */
[----:B----4-:R-:W4:Y:S04]  /*4b3a0*/  LDL.LU R5, [R1+0x20e0] ;  /* 0x0020e00001057983 */ /* 0x010f280000300800 */
[----:B------:R-:W4:Y:S04]  /*4b3b0*/  LDL.LU R2, [R1+0x1eb4] ;  /* 0x001eb40001027983 */ /* 0x000f280000300800 */
[----:B------:R-:W4:Y:S01]  /*4b3c0*/  LDL.LU R3, [R1+0x20ec] ;  /* 0x0020ec0001037983 */ /* 0x000f220000300800 */
[----:B---3--:R-:W-:-:S05]  /*4b3d0*/  IADD3 R37, P3, PT, R37, UR21, RZ ;  /* 0x0000001525257c10 */ /* 0x008fca000ff7e0ff */
[----:B------:R0:W-:Y:S04]  /*4b3e0*/  STL [R1+0x115c], R37 ;  /* 0x00115c2501007387 */ /* 0x0001e80000100800 */
[----:B------:R-:W3:Y:S04]  /*4b3f0*/  LDL.LU R34, [R1+0x1eb0] ;  /* 0x001eb00001227983 */ /* 0x000ee80000300800 */
[----:B------:R-:W3:Y:S04]  /*4b400*/  LDL.LU R35, [R1+0x1124] ;  /* 0x0011240001237983 */ /* 0x000ee80000300800 */
[----:B--2---:R-:W2:Y:S04]  /*4b410*/  LDL.LU R36, [R1+0x1eac] ;  /* 0x001eac0001247983 */ /* 0x004ea80000300800 */
[----:B0-----:R-:W2:Y:S01]  /*4b420*/  LDL.LU R37, [R1+0x1908] ;  /* 0x0019080001257983 */ /* 0x001ea20000300800 */
[----:B------:R-:W-:-:S02]  /*4b430*/  IADD3.X R23, PT, PT, R23, UR22, RZ, P4, !PT ;  /* 0x0000001617177c10 */ /* 0x000fc4000a7fe4ff */
        /* <DEDUP_REMOVED lines=16> */
[----:B------:R-:W-:Y:S04]  /*4b540*/  STL [R1+0x1168], R21 ;  /* 0x0011681501007387 */ /* 0x000fe80000100800 */
[----:B------:R-:W-:Y:S04]  /*4b550*/  STL [R1+0x113c], R18 ;  /* 0x00113c1201007387 */ /* 0x000fe80000100800 */
[----:B------:R-:W-:Y:S04]  /*4b560*/  STL [R1+0x1160], R19 ;  /* 0x0011601301007387 */ /* 0x000fe80000100800 */
[----:B------:R-:W-:Y:S04]  /*4b570*/  STL [R1+0x1134], R16 ;  /* 0x0011341001007387 */ /* 0x000fe80000100800 */
[----:B------:R0:W-:Y:S02]  /*4b580*/  STL [R1+0x1150], R61 ;  /* 0x0011503d01007387 */ /* 0x0001e40000100800 */
[----:B0-----:R-:W0:Y:S01]  /*4b590*/  LDC R61, c[0x0][0x3ac] ;  /* 0x0000eb00ff3d7b82 */ /* 0x001e220000000800 */
[----:B------:R-:W-:-:S02]  /*4b5a0*/  IADD3.X R17, PT, PT, R17, UR22, RZ, P3, !PT ;  /* 0x0000001611117c10 */ /* 0x000fc40009ffe4ff */
[----:B------:R-:W-:Y:S02]  /*4b5b0*/  IADD3 R14, P3, PT, R14, UR21, RZ ;  /* 0x000000150e0e7c10 */ /* 0x000fe4000ff7e0ff */
[----:B------:R-:W-:Y:S01]  /*4b5c0*/  IADD3.X R12, PT, PT, R12, UR22, RZ, P5, !PT ;  /* 0x000000160c0c7c10 */ /* 0x000fe2000affe4ff */
[----:B------:R-:W-:Y:S04]  /*4b5d0*/  STL [R1+0x1158], R17 ;  /* 0x0011581101007387 */ /* 0x000fe80000100800 */
[----:B------:R-:W-:Y:S01]  /*4b5e0*/  STL [R1+0x112c], R14 ;  /* 0x00112c0e01007387 */ /* 0x000fe20000100800 */
[----:B0-----:R-:W-:-:S05]  /*4b5f0*/  IMAD.SHL.U32 R61, R61, 0x40, RZ ;  /* 0x000000403d3d7824 */ /* 0x001fca00078e00ff */
[C---:B------:R-:W-:Y:S02]  /*4b600*/  IADD3 R15, P4, PT, R61.reuse, R15, RZ ;  /* 0x0000000f3d0f7210 */ /* 0x040fe40007f9e0ff */
[----:B------:R-:W-:-:S03]  /*4b610*/  IADD3 R13, P5, PT, R61, R13, RZ ;  /* 0x0000000d3d0d7210 */ /* 0x000fc60007fbe0ff */
[----:B------:R-:W-:Y:S04]  /*4b620*/  STL [R1+0x20fc], R15 ;  /* 0x0020fc0f01007387 */ /* 0x000fe80000100800 */
[----:B------:R-:W-:Y:S04]  /*4b630*/  STL [R1+0x1148], R12 ;  /* 0x0011480c01007387 */ /* 0x000fe80000100800 */
[----:B------:R-:W-:Y:S01]  /*4b640*/  STL [R1+0x2100], R13 ;  /* 0x0021000d01007387 */ /* 0x000fe20000100800 */
[----:B------:R-:W-:Y:S01]  /*4b650*/  HMMA.16816.F32 R48, R28, R24, R48 ;  /* 0x000000181c30723c */ /* 0x000fe20000001830 */
[----:B------:R-:W-:-:S02]  /*4b660*/  IADD3.X R10, PT, PT, R10, UR22, RZ, P6, !PT ;  /* 0x000000160a0a7c10 */ /* 0x000fc4000b7fe4ff */
[C---:B------:R-:W-:Y:S02]  /*4b670*/  IADD3 R11, P6, PT, R61.reuse, R11, RZ ;  /* 0x0000000b3d0b7210 */ /* 0x040fe40007fde0ff */
[----:B------:R-:W-:Y:S02]  /*4b680*/  IADD3.X R8, PT, PT, R8, UR22, RZ, P1, !PT ;  /* 0x0000001608087c10 */ /* 0x000fe40008ffe4ff */
[C---:B------:R-:W-:Y:S02]  /*4b690*/  IADD3 R9, P1, PT, R61.reuse, R9, RZ ;  /* 0x000000093d097210 */ /* 0x040fe40007f3e0ff */
[----:B------:R-:W-:Y:S01]  /*4b6a0*/  IADD3.X R6, PT, PT, R6, UR22, RZ, P2, !PT ;  /* 0x0000001606067c10 */ /* 0x000fe200097fe4ff */
[----:B------:R-:W-:Y:S01]  /*4b6b0*/  STL [R1+0x1140], R10 ;  /* 0x0011400a01007387 */ /* 0x000fe20000100800 */
[----:B------:R-:W-:Y:S02]  /*4b6c0*/  IADD3.X R4, PT, PT, R4, UR22, RZ, P3, !PT ;  /* 0x0000001604047c10 */ /* 0x000fe40009ffe4ff */
[C---:B------:R-:W-:Y:S01]  /*4b6d0*/  IADD3 R38, P3, PT, R61.reuse, R38, RZ ;  /* 0x000000263d267210 */ /* 0x040fe20007f7e0ff */
[----:B------:R-:W-:Y:S04]  /*4b6e0*/  STL [R1+0x1920], R11 ;  /* 0x0019200b01007387 */ /* 0x000fe80000100800 */
[----:B------:R-:W-:Y:S04]  /*4b6f0*/  STL [R1+0x1138], R8 ;  /* 0x0011380801007387 */ /* 0x000fe80000100800 */
[----:B------:R-:W-:Y:S04]  /*4b700*/  STL [R1+0x1928], R9 ;  /* 0x0019280901007387 */ /* 0x000fe80000100800 */
[----:B------:R-:W-:Y:S04]  /*4b710*/  STL [R1+0x1130], R6 ;  /* 0x0011300601007387 */ /* 0x000fe80000100800 */
[----:B------:R0:W-:Y:S01]  /*4b720*/  STL [R1+0x1eb8], R38 ;  /* 0x001eb82601007387 */ /* 0x0001e20000100800 */
[----:B------:R-:W-:-:S02]  /*4b730*/  IADD3 R7, P2, PT, R61, R7, RZ ;  /* 0x000000073d077210 */ /* 0x000fc40007f5e0ff */
[----:B0-----:R-:W-:-:S03]  /*4b740*/  SHF.R.S32.HI R38, RZ, 0x1f, R61 ;  /* 0x0000001fff267819 */ /* 0x001fc6000001143d */
[----:B------:R0:W-:Y:S02]  /*4b750*/  STL [R1+0x1ebc], R7 ;  /* 0x001ebc0701007387 */ /* 0x0001e40000100800 */
[C---:B----4-:R-:W-:Y:S01]  /*4b760*/  IMAD.X R5, R38.reuse, 0x1, R5, P4 ;  /* 0x0000000126057824 */ /* 0x050fe200020e0605 */
[C---:B------:R-:W-:Y:S01]  /*4b770*/  IADD3 R2, P4, PT, R61.reuse, R2, RZ ;  /* 0x000000023d027210 */ /* 0x040fe20007f9e0ff */
[C---:B------:R-:W-:Y:S01]  /*4b780*/  IMAD.X R3, R38.reuse, 0x1, R3, P5 ;  /* 0x0000000126037824 */ /* 0x040fe200028e0603 */
[----:B------:R1:W-:Y:S04]  /*4b790*/  STL [R1+0x1128], R4 ;  /* 0x0011280401007387 */ /* 0x0003e80000100800 */
[----:B------:R4:W-:Y:S04]  /*4b7a0*/  STL [R1+0x20e0], R5 ;  /* 0x0020e00501007387 */ /* 0x0009e80000100800 */
[----:B------:R0:W-:Y:S04]  /*4b7b0*/  STL [R1+0x1eb4], R2 ;  /* 0x001eb40201007387 */ /* 0x0001e80000100800 */
[----:B------:R0:W-:Y:S01]  /*4b7c0*/  STL [R1+0x20ec], R3 ;  /* 0x0020ec0301007387 */ /* 0x0001e20000100800 */
[C---:B---3--:R-:W-:Y:S01]  /*4b7d0*/  IADD3 R34, P5, PT, R61.reuse, R34, RZ ;  /* 0x000000223d227210 */ /* 0x048fe20007fbe0ff */
[----:B------:R-:W-:Y:S01]  /*4b7e0*/  IMAD.X R35, R38, 0x1, R35, P6 ;  /* 0x0000000126237824 */ /* 0x000fe200030e0623 */
[----:B--2---:R-:W-:-:S03]  /*4b7f0*/  IADD3 R36, P6, PT, R61, R36, RZ ;  /* 0x000000243d247210 */ /* 0x004fc60007fde0ff */
[----:B------:R2:W-:Y:S04]  /*4b800*/  STL [R1+0x1eb0], R34 ;  /* 0x001eb02201007387 */ /* 0x0005e80000100800 */
[----:B------:R-:W3:Y:S01]  /*4b810*/  LDL.LU R25, [R1+0x1ea8] ;  /* 0x001ea80001197983 */ /* 0x000ee20000300800 */
[----:B------:R-:W-:-:S03]  /*4b820*/  IMAD.X R37, R38, 0x1, R37, P1 ;  /* 0x0000000126257824 */ /* 0x000fc600008e0625 */
[----:B------:R0:W-:Y:S04]  /*4b830*/  STL [R1+0x1124], R35 ;  /* 0x0011242301007387 */ /* 0x0001e80000100800 */
        /* <DEDUP_REMOVED lines=27> */
[----:B------:R-:W4:Y:S04]  /*4b9f0*/  LDL.LU R3, [R1+0x1e44] ;  /* 0x001e440001037983 */ /* 0x000f280000300800 */
[----:B--2---:R-:W2:Y:S04]  /*4ba00*/  LDL.LU R34, [R1+0x1e68] ;  /* 0x001e680001227983 */ /* 0x004ea80000300800 */
[----:B------:R-:W2:Y:S04]  /*4ba10*/  LDL.LU R35, [R1+0x1e3c] ;  /* 0x001e3c0001237983 */ /* 0x000ea80000300800 */
[----:B------:R-:W2:Y:S04]  /*4ba20*/  LDL.LU R36, [R1+0x1e60] ;  /* 0x001e600001247983 */ /* 0x000ea80000300800 */
[----:B------:R-:W2:Y:S01]  /*4ba30*/  LDL.LU R37, [R1+0x1e34] ;  /* 0x001e340001257983 */ /* 0x000ea20000300800 */
[C---:B---3--:R-:W-:Y:S01]  /*4ba40*/  IADD3 R25, P1, PT, R61.reuse, R25, RZ ;  /* 0x000000193d197210 */ /* 0x048fe20007f3e0ff */
[C---:B------:R-:W-:Y:S01]  /*4ba50*/  IMAD.X R22, R38.reuse, 0x1, R22, P2 ;  /* 0x0000000126167824 */ /* 0x040fe200010e0616 */
[C---:B------:R-:W-:Y:S01]  /*4ba60*/  IADD3 R23, P2, PT, R61.reuse, R23, RZ ;  /* 0x000000173d177210 */ /* 0x040fe20007f5e0ff */
[C---:B------:R-:W-:Y:S01]  /*4ba70*/  IMAD.X R56, R38.reuse, 0x1, R56, P3 ;  /* 0x0000000126387824 */ /* 0x040fe200018e0638 */
[----:B------:R-:W-:Y:S01]  /*4ba80*/  IADD3 R57, P3, PT, R61, R57, RZ ;  /* 0x000000393d397210 */ /* 0x000fe20007f7e0ff */
[----:B------:R0:W-:Y:S01]  /*4ba90*/  STL [R1+0x1ea8], R25 ;  /* 0x001ea81901007387 */ /* 0x0001e20000100800 */
[----:B------:R-:W-:-:S03]  /*4baa0*/  IMAD.X R58, R38, 0x1, R58, P4 ;  /* 0x00000001263a7824 */ /* 0x000fc600020e063a */
[----:B------:R1:W-:Y:S01]  /*4bab0*/  STL [R1+0x191c], R22 ;  /* 0x00191c1601007387 */ /* 0x0003e20000100800 */
[----:B------:R-:W-:-:S03]  /*4bac0*/  IADD3 R59, P4, PT, R61, R59, RZ ;  /* 0x0000003b3d3b7210 */ /* 0x000fc60007f9e0ff */
        /* <DEDUP_REMOVED lines=35> */
[----:B----4-:R-:W-:-:S03]  /*4bd00*/  IADD3 R5, P1, PT, R61, R5, RZ ;  /* 0x000000053d057210 */ /* 0x010fc60007f3e0ff */
[----:B------:R4:W-:Y:S01]  /*4bd10*/  STL [R1+0x1e5c], R9 ;  /* 0x001e5c0901007387 */ /* 0x0009e20000100800 */
[----:B------:R-:W-:-:S03]  /*4bd20*/  IMAD.X R2, R38, 0x1, R2, P2 ;  /* 0x0000000126027824 */ /* 0x000fc600010e0602 */
[----:B------:R0:W-:Y:S01]  /*4bd30*/  STL [R1+0x1e80], R6 ;  /* 0x001e800601007387 */ /* 0x0001e20000100800 */
[----:B------:R-:W-:-:S03]  /*4bd40*/  IADD3 R3, P2, PT, R61, R3, RZ ;  /* 0x000000033d037210 */ /* 0x000fc60007f5e0ff */
[----:B------:R0:W-:Y:S01]  /*4bd50*/  STL [R1+0x1e54], R7 ;  /* 0x001e540701007387 */ /* 0x0001e20000100800 */
[----:B--2---:R-:W-:-:S03]  /*4bd60*/  IMAD.X R34, R38, 0x1, R34, P3 ;  /* 0x0000000126227824 */ /* 0x004fc600018e0622 */
[----:B------:R2:W-:Y:S04]  /*4bd70*/  STL [R1+0x1e78], R4 ;  /* 0x001e780401007387 */ /* 0x0005e80000100800 */
[----:B------:R0:W-:Y:S01]  /*4bd80*/  STL [R1+0x1e4c], R5 ;  /* 0x001e4c0501007387 */ /* 0x0001e20000100800 */
[----:B------:R-:W-:-:S03]  /*4bd90*/  IADD3 R35, P3, PT, R61, R35, RZ ;  /* 0x000000233d237210 */ /* 0x000fc60007f7e0ff */
[----:B------:R0:W-:Y:S01]  /*4bda0*/  STL [R1+0x1e70], R2 ;  /* 0x001e700201007387 */ /* 0x0001e20000100800 */
[----:B------:R-:W-:-:S03]  /*4bdb0*/  IMAD.X R36, R38, 0x1, R36, P4 ;  /* 0x0000000126247824 */ /* 0x000fc600020e0624 */
[----:B------:R1:W-:Y:S04]  /*4bdc0*/  STL [R1+0x1e44], R3 ;  /* 0x001e440301007387 */ /* 0x0003e80000100800 */
[----:B------:R1:W-:Y:S01]  /*4bdd0*/  STL [R1+0x1e68], R34 ;  /* 0x001e682201007387 */ /* 0x0003e20000100800 */
[----:B------:R-:W-:-:S03]  /*4bde0*/  IADD3 R37, P4, PT, R61, R37, RZ ;  /* 0x000000253d257210 */ /* 0x000fc60007f9e0ff */
[----:B0-----:R-:W2:Y:S04]  /*4bdf0*/  LDL.LU R25, [R1+0x1e58] ;  /* 0x001e580001197983 */ /* 0x001ea80000300800 */
[----:B------:R0:W-:Y:S04]  /*4be00*/  STL [R1+0x1e3c], R35 ;  /* 0x001e3c2301007387 */ /* 0x0001e80000100800 */
[----:B-1----:R-:W2:Y:S04]  /*4be10*/  LDL.LU R22, [R1+0x1e2c] ;  /* 0x001e2c0001167983 */ /* 0x002ea80000300800 */
[----:B------:R1:W-:Y:S04]  /*4be20*/  STL [R1+0x1e60], R36 ;  /* 0x001e602401007387 */ /* 0x0003e80000100800 */
[----:B---3--:R-:W3:Y:S04]  /*4be30*/  LDL.LU R23, [R1+0x1e50] ;  /* 0x001e500001177983 */ /* 0x008ee80000300800 */
        /* <DEDUP_REMOVED lines=18> */
[----:B----4-:R-:W4:Y:S04]  /*4bf60*/  LDL.LU R9, [R1+0x1e08] ;  /* 0x001e080001097983 */ /* 0x010f280000300800 */
[----:B------:R-:W4:Y:S04]  /*4bf70*/  LDL.LU R6, [R1+0x1ddc] ;  /* 0x001ddc0001067983 */ /* 0x000f280000300800 */
[----:B------:R-:W4:Y:S04]  /*4bf80*/  LDL.LU R7, [R1+0x1e00] ;  /* 0x001e000001077983 */ /* 0x000f280000300800 */
[----:B--2---:R-:W2:Y:S04]  /*4bf90*/  LDL.LU R4, [R1+0x1dd4] ;  /* 0x001dd40001047983 */ /* 0x004ea80000300800 */
[----:B------:R-:W2:Y:S04]  /*4bfa0*/  LDL.LU R5, [R1+0x1df8] ;  /* 0x001df80001057983 */ /* 0x000ea80000300800 */
[----:B------:R-:W2:Y:S04]  /*4bfb0*/  LDL.LU R2, [R1+0x1dcc] ;  /* 0x001dcc0001027983 */ /* 0x000ea80000300800 */
[----:B------:R-:W2:Y:S04]  /*4bfc0*/  LDL.LU R3, [R1+0x1df0] ;  /* 0x001df00001037983 */ /* 0x000ea80000300800 */
[----:B------:R-:W2:Y:S04]  /*4bfd0*/  LDL.LU R34, [R1+0x1dc4] ;  /* 0x001dc40001227983 */ /* 0x000ea80000300800 */
[----:B0-----:R-:W2:Y:S04]  /*4bfe0*/  LDL.LU R35, [R1+0x1de8] ;  /* 0x001de80001237983 */ /* 0x001ea80000300800 */
[----:B-1----:R-:W2:Y:S04]  /*4bff0*/  LDL.LU R36, [R1+0x1dbc] ;  /* 0x001dbc0001247983 */ /* 0x002ea80000300800 */
[----:B------:R-:W2:Y:S01]  /*4c000*/  LDL.LU R37, [R1+0x1de0] ;  /* 0x001de00001257983 */ /* 0x000ea20000300800 */
[C---:B------:R-:W-:Y:S01]  /*4c010*/  IMAD.X R25, R38.reuse, 0x1, R25, P5 ;  /* 0x0000000126197824 */ /* 0x040fe200028e0619 */
[C---:B------:R-:W-:Y:S01]  /*4c020*/  IADD3 R22, P5, PT, R61.reuse, R22, RZ ;  /* 0x000000163d167210 */ /* 0x040fe20007fbe0ff */
[C---:B---3--:R-:W-:Y:S01]  /*4c030*/  IMAD.X R23, R38.reuse, 0x1, R23, P6 ;  /* 0x0000000126177824 */ /* 0x048fe200030e0617 */
[C---:B------:R-:W-:Y:S01]  /*4c040*/  IADD3 R56, P6, PT, R61.reuse, R56, RZ ;  /* 0x000000383d387210 */ /* 0x040fe20007fde0ff */
[----:B------:R-:W-:Y:S01]  /*4c050*/  IMAD.X R57, R38, 0x1, R57, P1 ;  /* 0x0000000126397824 */ /* 0x000fe200008e0639 */
        /* <DEDUP_REMOVED lines=31> */
[----:B----4-:R-:W-:-:S03]  /*4c250*/  IMAD.X R9, R38, 0x1, R9, P3 ;  /* 0x0000000126097824 */ /* 0x010fc600018e0609 */
[----:B------:R4:W-:Y:S01]  /*4c260*/  STL [R1+0x1e18], R13 ;  /* 0x001e180d01007387 */ /* 0x0009e20000100800 */
[----:B------:R-:W-:-:S03]  /*4c270*/  IADD3 R6, P3, PT, R61, R6, RZ ;  /* 0x000000063d067210 */ /* 0x000fc60007f7e0ff */
[----:B------:R0:W-:Y:S01]  /*4c280*/  STL [R1+0x1dec], R10 ;  /* 0x001dec0a01007387 */ /* 0x0001e20000100800 */
[----:B------:R-:W-:-:S03]  /*4c290*/  IMAD.X R7, R38, 0x1, R7, P4 ;  /* 0x0000000126077824 */ /* 0x000fc600020e0607 */
[----:B------:R0:W-:Y:S01]  /*4c2a0*/  STL [R1+0x1e10], R11 ;  /* 0x001e100b01007387 */ /* 0x0001e20000100800 */
[----:B--2---:R-:W-:-:S03]  /*4c2b0*/  IADD3 R4, P4, PT, R61, R4, RZ ;  /* 0x000000043d047210 */ /* 0x004fc60007f9e0ff */
        /* <DEDUP_REMOVED lines=8> */
[----:B------:R0:W-:Y:S04]  /*4c340*/  STL [R1+0x1dd4], R4 ;  /* 0x001dd40401007387 */ /* 0x0001e80000100800 */
[----:B------:R0:W-:Y:S01]  /*4c350*/  STL [R1+0x1df8], R5 ;  /* 0x001df80501007387 */ /* 0x0001e20000100800 */
[----:B------:R-:W-:-:S03]  /*4c360*/  IMAD.X R35, R38, 0x1, R35, P1 ;  /* 0x0000000126237824 */ /* 0x000fc600008e0623 */
[----:B------:R0:W-:Y:S01]  /*4c370*/  STL [R1+0x1dcc], R2 ;  /* 0x001dcc0201007387 */ /* 0x0001e20000100800 */
[----:B------:R-:W-:-:S03]  /*4c380*/  IADD3 R36, P1, PT, R61, R36, RZ ;  /* 0x000000243d247210 */ /* 0x000fc60007f3e0ff */
[----:B------:R1:W-:Y:S04]  /*4c390*/  STL [R1+0x1df0], R3 ;  /* 0x001df00301007387 */ /* 0x0003e80000100800 */
[----:B------:R1:W-:Y:S01]  /*4c3a0*/  STL [R1+0x1dc4], R34 ;  /* 0x001dc42201007387 */ /* 0x0003e20000100800 */
[----:B------:R-:W-:-:S03]  /*4c3b0*/  IMAD.X R37, R38, 0x1, R37, P2 ;  /* 0x0000000126257824 */ /* 0x000fc600010e0625 */
        /* <DEDUP_REMOVED lines=32> */
[----:B-1----:R-:W2:Y:S04]  /*4c5c0*/  LDL.LU R36, [R1+0x1d68] ;  /* 0x001d680001247983 */ /* 0x002ea80000300800 */
[----:B------:R-:W2:Y:S01]  /*4c5d0*/  LDL.LU R37, [R1+0x1d3c] ;  /* 0x001d3c0001257983 */ /* 0x000ea20000300800 */
[C---:B------:R-:W-:Y:S01]  /*4c5e0*/  IADD3 R25, P2, PT, R61.reuse, R25, RZ ;  /* 0x000000193d197210 */ /* 0x040fe20007f5e0ff */
[C---:B------:R-:W-:Y:S01]  /*4c5f0*/  IMAD.X R22, R38.reuse, 0x1, R22, P3 ;  /* 0x0000000126167824 */ /* 0x040fe200018e0616 */
[C---:B---3--:R-:W-:Y:S01]  /*4c600*/  IADD3 R23, P3, PT, R61.reuse, R23, RZ ;  /* 0x000000173d177210 */ /* 0x048fe20007f7e0ff */
        /* <DEDUP_REMOVED lines=280> */
[----:B----4-:R-:W-:Y:S01]  /*4d790*/  IMAD.X R57, R38, 0x1, R57, P3 ;  /* 0x0000000126397824 */ /* 0x010fe200018e0639 */
        /* <DEDUP_REMOVED lines=54> */
[----:B0-----:R-:W4:Y:S04]  /*4db00*/  LDL.LU R25, [R1+0x1bc4] ;  /* 0x001bc40001197983 */ /* 0x001f280000300800 */
[----:B------:R0:W-:Y:S04]  /*4db10*/  STL [R1+0x1bf8], R35 ;  /* 0x001bf82301007387 */ /* 0x0001e80000100800 */
[----:B-1----:R-:W4:Y:S04]  /*4db20*/  LDL.LU R22, [R1+0x1be8] ;  /* 0x001be80001167983 */ /* 0x002f280000300800 */
[----:B------:R1:W-:Y:S04]  /*4db30*/  STL [R1+0x1bcc], R36 ;  /* 0x001bcc2401007387 */ /* 0x0003e80000100800 */
[----:B---3--:R-:W3:Y:S04]  /*4db40*/  LDL.LU R23, [R1+0x1bbc] ;  /* 0x001bbc0001177983 */ /* 0x008ee80000300800 */
[----:B------:R0:W-:Y:S04]  /*4db50*/  STL [R1+0x1bf0], R37 ;  /* 0x001bf02501007387 */ /* 0x0001e80000100800 */
[----:B--2---:R-:W2:Y:S04]  /*4db60*/  LDL.LU R56, [R1+0x1be0] ;  /* 0x001be00001387983 */ /* 0x004ea80000300800 */
        /* <DEDUP_REMOVED lines=25> */
[----:B-1----:R-:W4:Y:S04]  /*4dd00*/  LDL.LU R36, [R1+0x1b78] ;  /* 0x001b780001247983 */ /* 0x002f280000300800 */
[----:B------:R-:W4:Y:S01]  /*4dd10*/  LDL.LU R37, [R1+0x1b4c] ;  /* 0x001b4c0001257983 */ /* 0x000f220000300800 */
[C---:B------:R-:W-:Y:S01]  /*4dd20*/  IADD3 R25, P4, PT, R61.reuse, R25, RZ ;  /* 0x000000193d197210 */ /* 0x040fe20007f9e0ff */
[C---:B------:R-:W-:Y:S01]  /*4dd30*/  IMAD.X R22, R38.reuse, 0x1, R22, P5 ;  /* 0x0000000126167824 */ /* 0x040fe200028e0616 */
[C---:B---3--:R-:W-:Y:S01]  /*4dd40*/  IADD3 R23, P5, PT, R61.reuse, R23, RZ ;  /* 0x000000173d177210 */ /* 0x048fe20007fbe0ff */
[C---:B--2---:R-:W-:Y:S01]  /*4dd50*/  IMAD.X R56, R38.reuse, 0x1, R56, P6 ;  /* 0x0000000126387824 */ /* 0x044fe200030e0638 */
[----:B----4-:R-:W-:Y:S01]  /*4dd60*/  IADD3 R57, P6, PT, R61, R57, RZ ;  /* 0x000000393d397210 */ /* 0x010fe20007fde0ff */
        /* <DEDUP_REMOVED lines=54> */
[----:B0-----:R-:W4:Y:S04]  /*4e0d0*/  LDL.LU R25, [R1+0x1b70] ;  /* 0x001b700001197983 */ /* 0x001f280000300800 */
[----:B------:R0:W-:Y:S04]  /*4e0e0*/  STL [R1+0x1b54], R35 ;  /* 0x001b542301007387 */ /* 0x0001e80000100800 */
[----:B-1----:R-:W4:Y:S04]  /*4e0f0*/  LDL.LU R22, [R1+0x1b44] ;  /* 0x001b440001167983 */ /* 0x002f280000300800 */
[----:B------:R1:W-:Y:S04]  /*4e100*/  STL [R1+0x1b78], R36 ;  /* 0x001b782401007387 */ /* 0x0003e80000100800 */
[----:B--2---:R-:W2:Y:S04]  /*4e110*/  LDL.LU R23, [R1+0x1b68] ;  /* 0x001b680001177983 */ /* 0x004ea80000300800 */
[----:B------:R0:W-:Y:S04]  /*4e120*/  STL [R1+0x1b4c], R37 ;  /* 0x001b4c2501007387 */ /* 0x0001e80000100800 */
[----:B---3--:R-:W3:Y:S04]  /*4e130*/  LDL.LU R56, [R1+0x1b3c] ;  /* 0x001b3c0001387983 */ /* 0x008ee80000300800 */
        /* <DEDUP_REMOVED lines=27> */
[C---:B------:R-:W-:Y:S01]  /*4e2f0*/  IMAD.X R25, R38.reuse, 0x1, R25, P2 ;  /* 0x0000000126197824 */ /* 0x040fe200010e0619 */
[C---:B------:R-:W-:Y:S01]  /*4e300*/  IADD3 R22, P2, PT, R61.reuse, R22, RZ ;  /* 0x000000163d167210 */ /* 0x040fe20007f5e0ff */
[C---:B--2---:R-:W-:Y:S01]  /*4e310*/  IMAD.X R23, R38.reuse, 0x1, R23, P3 ;  /* 0x0000000126177824 */ /* 0x044fe200018e0617 */
[C---:B---3--:R-:W-:Y:S01]  /*4e320*/  IADD3 R56, P3, PT, R61.reuse, R56, RZ ;  /* 0x000000383d387210 */ /* 0x048fe20007f7e0ff */
[----:B----4-:R-:W-:Y:S01]  /*4e330*/  IMAD.X R57, R38, 0x1, R57, P4 ;  /* 0x0000000126397824 */ /* 0x010fe200020e0639 */
        /* <DEDUP_REMOVED lines=90> */
[C---:B--2---:R-:W-:Y:S01]  /*4e8e0*/  IADD3 R23, P6, PT, R61.reuse, R23, RZ ;  /* 0x000000173d177210 */ /* 0x044fe20007fde0ff */
[C---:B---3--:R-:W-:Y:S01]  /*4e8f0*/  IMAD.X R56, R38.reuse, 0x1, R56, P1 ;  /* 0x0000000126387824 */ /* 0x048fe200008e0638 */
        /* <DEDUP_REMOVED lines=647> */
[----:B------:R-:W0:Y:S01]  /*51170*/  S2R R39, SR_TID.X ;  /* 0x0000000000277919 */ /* 0x000e220000002100 */
[C---:B------:R-:W-:Y:S08]  /*51180*/  HMMA.16816.F32 R44, R28.reuse, R26, R44 ;  /* 0x0000001a1c2c723c */ /* 0x040ff0000000182c */
[----:B------:R-:W-:Y:S01]  /*51190*/  HMMA.16816.F32 R40, R28, R32, R40 ;  /* 0x000000201c28723c */ /* 0x000fe20000001828 */
[----:B0-----:R-:W-:-:S04]  /*511a0*/  LOP3.LUT R39, R39, 0x1f, RZ, 0xc0, !PT ;  /* 0x0000001f27277812 */ /* 0x001fc800078ec0ff */
[----:B------:R-:W-:Y:S01]  /*511b0*/  LOP3.LUT R39, R39, 0x10, RZ, 0x3c, !PT ;  /* 0x0000001027277812 */ /* 0x000fe200078e3cff */
[C---:B------:R-:W-:Y:S01]  /*511c0*/  IMAD.X R25, R38.reuse, 0x1, R25, P6 ;  /* 0x0000000126197824 */ /* 0x040fe200030e0619 */
[C---:B------:R-:W-:Y:S01]  /*511d0*/  IADD3 R22, P6, PT, R61.reuse, R22, RZ ;  /* 0x000000163d167210 */ /* 0x040fe20007fde0ff */
[C---:B--2---:R-:W-:Y:S01]  /*511e0*/  IMAD.X R23, R38.reuse, 0x1, R23, P1 ;  /* 0x0000000126177824 */ /* 0x044fe200008e0617 */
[C---:B---3--:R-:W-:Y:S01]  /*511f0*/  IADD3 R56, P1, PT, R61.reuse, R56, RZ ;  /* 0x000000383d387210 */ /* 0x048fe20007f3e0ff */
[----:B----4-:R-:W-:Y:S01]  /*51200*/  IMAD.X R57, R38, 0x1, R57, P2 ;  /* 0x0000000126397824 */ /* 0x010fe200010e0639 */
[----:B------:R-:W-:Y:S01]  /*51210*/  STL [R1+0x2034], R25 ;  /* 0x0020341901007387 */ /* 0x000fe20000100800 */
[----:B------:R-:W-:-:S03]  /*51220*/  IADD3 R58, P2, PT, R61, R58, RZ ;  /* 0x0000003a3d3a7210 */ /* 0x000fc60007f5e0ff */
[----:B------:R-:W-:Y:S01]  /*51230*/  STL [R1+0x20a0], R22 ;  /* 0x0020a01601007387 */ /* 0x000fe20000100800 */
[----:B------:R-:W-:-:S03]  /*51240*/  IMAD.X R59, R38, 0x1, R59, P3 ;  /* 0x00000001263b7824 */ /* 0x000fc600018e063b */
        /* <DEDUP_REMOVED lines=45> */
[----:B------:R-:W-:-:S03]  /*51520*/  IMAD.X R60, R38, 0x1, R60, P5 ;  /* 0x00000001263c7824 */ /* 0x000fc600028e063c */
[----:B------:R-:W-:Y:S01]  /*51530*/  STL [R1+0x20f0], R2 ;  /* 0x0020f00201007387 */ /* 0x000fe20000100800 */
[----:B------:R-:W-:-:S03]  /*51540*/  IMAD.X R36, R38, 0x1, R36, P3 ;  /* 0x0000000126247824 */ /* 0x000fc600018e0624 */
[----:B------:R-:W-:Y:S01]  /*51550*/  STL [R1+0x20a8], R3 ;  /* 0x0020a80301007387 */ /* 0x000fe20000100800 */
[----:B------:R-:W-:-:S03]  /*51560*/  IMAD.X R37, R38, 0x1, R37, P4 ;  /* 0x0000000126257824 */ /* 0x000fc600020e0625 */
[----:B------:R-:W-:Y:S04]  /*51570*/  STL [R1+0x20f8], R34 ;  /* 0x0020f82201007387 */ /* 0x000fe80000100800 */
[----:B------:R-:W-:Y:S04]  /*51580*/  STL [R1+0x20a4], R35 ;  /* 0x0020a42301007387 */ /* 0x000fe80000100800 */
[----:B------:R0:W-:Y:S04]  /*51590*/  STL [R1+0x20c8], R60 ;  /* 0x0020c83c01007387 */ /* 0x0001e80000100800 */
[----:B------:R1:W-:Y:S04]  /*515a0*/  STL [R1+0x20b8], R36 ;  /* 0x0020b82401007387 */ /* 0x0003e80000100800 */
[----:B0-----:R0:W5:Y:S04]  /*515b0*/  LDL.LU R60, [R1+0x22b0] ;  /* 0x0022b000013c7983 */ /* 0x0011680000300800 */
[----:B------:R2:W-:Y:S04]  /*515c0*/  STL [R1+0x20b4], R37 ;  /* 0x0020b42501007387 */ /* 0x0005e80000100800 */
[----:B-1----:R-:W3:Y:S04]  /*515d0*/  LDL.LU R36, [R1+0x20c4] ;  /* 0x0020c40001247983 */ /* 0x002ee80000300800 */
[----:B--2---:R-:W2:Y:S01]  /*515e0*/  LDL.LU R37, [R1+0x20d4] ;  /* 0x0020d40001257983 */ /* 0x004ea20000300800 */
[----:B---3--:R-:W-:-:S02]  /*515f0*/  IMAD.X R36, R38, 0x1, R36, P6 ;  /* 0x0000000126247824 */ /* 0x008fc400030e0624 */
[----:B--2---:R-:W-:-:S05]  /*51600*/  IMAD.X R37, R38, 0x1, R37, P1 ;  /* 0x0000000126257824 */ /* 0x004fca00008e0625 */
[----:B------:R0:W-:Y:S04]  /*51610*/  STL [R1+0x20d4], R37 ;  /* 0x0020d42501007387 */ /* 0x0001e80000100800 */
[----:B------:R0:W-:Y:S01]  /*51620*/  STL [R1+0x20c4], R36 ;  /* 0x0020c42401007387 */ /* 0x0001e20000100800 */
[----:B------:R-:W-:Y:S05]  /*51630*/  @P0 BRA `(.L_x_1) ;  /* 0xfffffc7c009c0947 */ /* 0x000fea000383ffff */
.L_x_0:
[----:B-1----:R-:W2:Y:S01]  /*51640*/  LDL.LU R27, [R1+0x70] ;  /* 0x00007000011b7983 */ /* 0x002ea20000300800 */
[----:B-----5:R-:W-:Y:S01]  /*51650*/  F2FP.SATFINITE.E5M2.F32.PACK_AB_MERGE_C R0, R53, R52, RZ ;  /* 0x000000343500723e */ /* 0x020fe200048060ff */
[----:B------:R-:W1:Y:S02]  /*51660*/  LDCU.64 UR42, c[0x0][0x398] ;  /* 0x00007300ff2a77ac */ /* 0x000e640008000a00 */
[----:B------:R-:W2:Y:S01]  /*51670*/  LDL.LU R26, [R1+0x74] ;  /* 0x00007400011a7983 */ /* 0x000ea20000300800 */
[----:B------:R-:W3:Y:S03]  /*51680*/  LDCU.64 UR36, c[0x0][0x398] ;  /* 0x00007300ff2477ac */ /* 0x000ee60008000a00 */
[----:B------:R-:W4:Y:S01]  /*51690*/  LDL.LU R25, [R1+0x78] ;  /* 0x0000780001197983 */ /* 0x000f220000300800 */
[----:B------:R-:W0:Y:S03]  /*516a0*/  LDCU.64 UR34, c[0x0][0x398] ;  /* 0x00007300ff2277ac */ /* 0x000e260008000a00 */
[----:B------:R-:W4:Y:S01]  /*516b0*/  LDL.LU R18, [R1+0x7c] ;  /* 0x00007c0001127983 */ /* 0x000f220000300800 */
[----:B------:R-:W0:Y:S03]  /*516c0*/  LDCU.64 UR38, c[0x0][0x398] ;  /* 0x00007300ff2677ac */ /* 0x000e260008000a00 */
[----:B------:R-:W3:Y:S01]  /*516d0*/  LDL.LU R17, [R1+0xe0] ;  /* 0x0000e00001117983 */ /* 0x000ee20000300800 */
[----:B------:R-:W0:Y:S03]  /*516e0*/  LDCU UR49, c[0x0][0x3b4] ;  /* 0x00007680ff3177ac */ /* 0x000e260008000800 */
[----:B------:R-:W3:Y:S01]  /*516f0*/  LDL.LU R16, [R1+0xe4] ;  /* 0x0000e40001107983 */ /* 0x000ee20000300800 */
[----:B------:R-:W0:Y:S03]  /*51700*/  LDCU UR48, c[0x0][0x3b4] ;  /* 0x00007680ff3077ac */ /* 0x000e260008000800 */
[----:B------:R-:W3:Y:S01]  /*51710*/  LDL.LU R15, [R1+0xe8] ;  /* 0x0000e800010f7983 */ /* 0x000ee20000300800 */
[----:B------:R-:W0:Y:S03]  /*51720*/  LDCU.64 UR44, c[0x0][0x390] ;  /* 0x00007200ff2c77ac */ /* 0x000e260008000a00 */
[----:B------:R-:W3:Y:S01]  /*51730*/  LDL.LU R14, [R1+0xec] ;  /* 0x0000ec00010e7983 */ /* 0x000ee20000300800 */
[----:B------:R-:W0:Y:S03]  /*51740*/  LDCU.64 UR46, c[0x0][0x390] ;  /* 0x00007200ff2e77ac */ /* 0x000e260008000a00 */
[----:B------:R-:W3:Y:S01]  /*51750*/  LDL.LU R13, [R1+0x130] ;  /* 0x00013000010d7983 */ /* 0x000ee20000300800 */
[----:B------:R-:W0:Y:S03]  /*51760*/  LDCU UR75, c[0x0][0x3b8] ;  /* 0x00007700ff4b77ac */ /* 0x000e260008000800 */
[----:B------:R-:W3:Y:S01]  /*51770*/  LDL.LU R12, [R1+0x134] ;  /* 0x00013400010c7983 */ /* 0x000ee20000300800 */
[----:B------:R-:W0:Y:S01]  /*51780*/  S2UR UR73, SR_CgaCtaId ;  /* 0x00000000004979c3 */ /* 0x000e220000008800 */
[----:B------:R-:W0:Y:S02]  /*51790*/  LDCU UR4, c[0x0][0x3b8] ;  /* 0x00007700ff0477ac */ /* 0x000e240008000800 */
[----:B------:R-:W3:Y:S01]  /*517a0*/  LDL.LU R11, [R1+0x138] ;  /* 0x00013800010b7983 */ /* 0x000ee20000300800 */
[----:B------:R-:W0:Y:S03]  /*517b0*/  LDCU UR5, c[0x0][0x3b8] ;  /* 0x00007700ff0577ac */ /* 0x000e260008000800 */
[----:B------:R-:W3:Y:S01]  /*517c0*/  LDL.LU R10, [R1+0x13c] ;  /* 0x00013c00010a7983 */ /* 0x000ee20000300800 */
[----:B------:R-:W0:Y:S03]  /*517d0*/  LDCU UR6, c[0x0][0x3b8] ;  /* 0x00007700ff0677ac */ /* 0x000e260008000800 */
[----:B------:R-:W3:Y:S01]  /*517e0*/  LDL.LU R9, [R1+0x180] ;  /* 0x0001800001097983 */ /* 0x000ee20000300800 */
[----:B------:R-:W0:Y:S03]  /*517f0*/  LDCU UR7, c[0x0][0x3b8] ;  /* 0x00007700ff0777ac */ /* 0x000e260008000800 */
[----:B------:R-:W3:Y:S01]  /*51800*/  LDL.LU R8, [R1+0x184] ;  /* 0x0001840001087983 */ /* 0x000ee20000300800 */
[----:B------:R-:W-:Y:S01]  /*51810*/  UMOV UR76, 0x400 ;  /* 0x00000400004c7882 */ /* 0x000fe20000000000 */
[----:B------:R-:W0:Y:S02]  /*51820*/  LDCU UR8, c[0x0][0x3b8] ;  /* 0x00007700ff0877ac */ /* 0x000e240008000800 */
[----:B------:R-:W-:Y:S01]  /*51830*/  STL [R1+0x24e0], R49 ;  /* 0x0024e03101007387 */ /* 0x000fe20000100800 */
[----:B------:R-:W0:Y:S03]  /*51840*/  LDCU UR9, c[0x0][0x3b8] ;  /* 0x00007700ff0977ac */ /* 0x000e260008000800 */
        /* <DEDUP_REMOVED lines=32> */
[----:B------:R1:W-:Y:S01]  /*51a50*/  STL.64 [R1+0x2308], R2 ;  /* 0x0023080201007387 */ /* 0x0003e20000100a00 */
[----:B------:R-:W0:Y:S03]  /*51a60*/  LDCU UR26, c[0x0][0x3b8] ;  /* 0x00007700ff1a77ac */ /* 0x000e260008000800 */
[----:B------:R-:W-:Y:S01]  /*51a70*/  STL.64 [R1+0x2300], R4 ;  /* 0x0023000401007387 */ /* 0x000fe20000100a00 */
[----:B------:R-:W0:Y:S03]  /*51a80*/  LDCU UR27, c[0x0][0x3b8] ;  /* 0x00007700ff1b77ac */ /* 0x000e260008000800 */
[----:B------:R-:W-:Y:S01]  /*51a90*/  STL.64 [R1+0x22f8], R6 ;  /* 0x0022f80601007387 */ /* 0x000fe20000100a00 */
[----:B------:R-:W0:Y:S03]  /*51aa0*/  LDCU UR28, c[0x0][0x3b8] ;  /* 0x00007700ff1c77ac */ /* 0x000e260008000800 */
[----:B------:R-:W-:Y:S01]  /*51ab0*/  STL.64 [R1+0x22f0], R20 ;  /* 0x0022f01401007387 */ /* 0x000fe20000100a00 */
[----:B-1----:R-:W-:Y:S01]  /*51ac0*/  F2FP.SATFINITE.E5M2.F32.PACK_AB_MERGE_C R2, R55, R54, RZ ;  /* 0x000000363702723e */ /* 0x002fe200048060ff */
[----:B------:R-:W1:Y:S02]  /*51ad0*/  LDCU UR29, c[0x0][0x3b8] ;  /* 0x00007700ff1d77ac */ /* 0x000e640008000800 */
[----:B------:R-:W-:Y:S01]  /*51ae0*/  STL.64 [R1+0x22e8], R56 ;  /* 0x0022e83801007387 */ /* 0x000fe20000100a00 */
[----:B------:R-:W0:Y:S03]  /*51af0*/  LDCU UR30, c[0x0][0x3b8] ;  /* 0x00007700ff1e77ac */ /* 0x000e260008000800 */
[----:B------:R-:W-:Y:S01]  /*51b00*/  STL.64 [R1+0x22e0], R22 ;  /* 0x0022e01601007387 */ /* 0x000fe20000100a00 */
[----:B------:R-:W0:Y:S03]  /*51b10*/  LDCU UR31, c[0x0][0x3b8] ;  /* 0x00007700ff1f77ac */ /* 0x000e260008000800 */
[----:B------:R-:W-:Y:S01]  /*51b20*/  STL.64 [R1+0x2310], R52 ;  /* 0x0023103401007387 */ /* 0x000fe20000100a00 */
[----:B------:R-:W0:Y:S03]  /*51b30*/  LDCU UR32, c[0x0][0x3b8] ;  /* 0x00007700ff2077ac */ /* 0x000e260008000800 */
[----:B------:R2:W-:Y:S01]  /*51b40*/  STL [R1+0x1e0], R0 ;  /* 0x0001e00001007387 */ /* 0x0005e20000100800 */
[----:B------:R-:W0:Y:S03]  /*51b50*/  LDCU UR33, c[0x0][0x3b8] ;  /* 0x00007700ff2177ac */ /* 0x000e260008000800 */
[----:B------:R-:W-:Y:S01]  /*51b60*/  STL.64 [R1+0x2318], R54 ;  /* 0x0023183601007387 */ /* 0x000fe20000100a00 */
[----:B------:R-:W0:Y:S03]  /*51b70*/  LDCU UR50, c[0x0][0x3b8] ;  /* 0x00007700ff3277ac */ /* 0x000e260008000800 */
[----:B------:R3:W-:Y:S01]  /*51b80*/  STL [R1+0x1d8], R2 ;  /* 0x0001d80201007387 */ /* 0x0007e20000100800 */
[----:B------:R-:W0:Y:S01]  /*51b90*/  LDCU UR51, c[0x0][0x3b8] ;  /* 0x00007700ff3377ac */ /* 0x000e220008000800 */
        /* <DEDUP_REMOVED lines=23> */
[----:B--2---:R-:W-:-:S05]  /*51d10*/  F2FP.SATFINITE.E5M2.F32.PACK_AB_MERGE_C R0, R26, R27, RZ ;  /* 0x0000001b1a00723e */ /* 0x004fca00048060ff */
[----:B------:R2:W-:Y:S01]  /*51d20*/  STL [R1+0x1f4], R0 ;  /* 0x0001f40001007387 */ /* 0x0005e20000100800 */
[----:B----4-:R-:W-:-:S05]  /*51d30*/  F2FP.SATFINITE.E5M2.F32.PACK_AB_MERGE_C R3, R18, R25, RZ ;  /* 0x000000191203723e */ /* 0x010fca00048060ff */
[----:B------:R4:W-:Y:S01]  /*51d40*/  STL [R1+0x1f0], R3 ;  /* 0x0001f00301007387 */ /* 0x0009e20000100800 */
[----:B---3--:R-:W-:-:S05]  /*51d50*/  F2FP.SATFINITE.E5M2.F32.PACK_AB_MERGE_C R2, R16, R17, RZ ;  /* 0x000000111002723e */ /* 0x008fca00048060ff */
[----:B------:R3:W-:Y:S01]  /*51d60*/  STL [R1+0x208], R2 ;  /* 0x0002080201007387 */ /* 0x0007e20000100800 */
[----:B--2---:R-:W-:-:S05]  /*51d70*/  F2FP.SATFINITE.E5M2.F32.PACK_AB_MERGE_C R0, R14, R15, RZ ;  /* 0x0000000f0e00723e */ /* 0x004fca00048060ff */
[----:B------:R2:W-:Y:S01]  /*51d80*/  STL [R1+0x254], R0 ;  /* 0x0002540001007387 */ /* 0x0005e20000100800 */
[----:B----4-:R-:W-:-:S05]  /*51d90*/  F2FP.SATFINITE.E5M2.F32.PACK_AB_MERGE_C R3, R12, R13, RZ ;  /* 0x0000000d0c03723e */ /* 0x010fca00048060ff */
[----:B------:R-:W-:Y:S01]  /*51da0*/  STL [R1+0x13a8], R3 ;  /* 0x0013a80301007387 */ /* 0x000fe20000100800 */
[----:B---3--:R-:W-:-:S03]  /*51db0*/  F2FP.SATFINITE.E5M2.F32.PACK_AB_MERGE_C R2, R10, R11, RZ ;  /* 0x0000000b0a02723e */ /* 0x008fc600048060ff */
[----:B------:R-:W3:Y:S04]  /*51dc0*/  LDL.LU R23, [R1+0x188] ;  /* 0x0001880001177983 */ /* 0x000ee80000300800 */
[----:B------:R4:W-:Y:S01]  /*51dd0*/  STL [R1+0x13a0], R2 ;  /* 0x0013a00201007387 */ /* 0x0009e20000100800 */
[----:B--2---:R-:W-:-:S03]  /*51de0*/  F2FP.SATFINITE.E5M2.F32.PACK_AB_MERGE_C R0, R8, R9, RZ ;  /* 0x000000090800723e */ /* 0x004fc600048060ff */
        /* <DEDUP_REMOVED lines=28> */
[----:B--2---:R-:W2:Y:S04]  /*51fb0*/  LDL.LU R0, [R1+0x178] ;  /* 0x0001780001007983 */ /* 0x004ea80000300800 */
[----:B------:R-:W2:Y:S04]  /*51fc0*/  LDL.LU R39, [R1+0x17c] ;  /* 0x00017c0001277983 */ /* 0x000ea80000300800 */
[----:B------:R-:W2:Y:S04]  /*51fd0*/  LDL.LU R61, [R1+0x1a0] ;  /* 0x0001a000013d7983 */ /* 0x000ea80000300800 */
        /* <DEDUP_REMOVED lines=25> */
[----:B---3--:R-:W-:-:S05]  /*52170*/  F2FP.SATFINITE.E5M2.F32.PACK_AB_MERGE_C R22, R56, R23, RZ ;  /* 0x000000173816723e */ /* 0x008fca00048060ff */
[----:B------:R-:W-:Y:S01]  /*52180*/  STL [R1+0x13e0], R22 ;  /* 0x0013e01601007387 */ /* 0x000fe20000100800 */
[----:B------:R-:W-:Y:S02]  /*52190*/  F2FP.SATFINITE.E5M2.F32.PACK_AB_MERGE_C R20, R20, R57, RZ ;  /* 0x000000391414723e */ /* 0x000fe400048060ff */
[----:B------:R-:W-:-:S03]  /*521a0*/  F2FP.SATFINITE.E5M2.F32.PACK_AB_MERGE_C R6, R6, R21, RZ ;  /* 0x000000150606723e */ /* 0x000fc600048060ff */
[----:B------:R-:W-:Y:S01]  /*521b0*/  STL [R1+0x13cc], R20 ;  /* 0x0013cc1401007387 */ /* 0x000fe20000100800 */
[----:B------:R-:W-:-:S05]  /*521c0*/  F2FP.SATFINITE.E5M2.F32.PACK_AB_MERGE_C R21, R4, R7, RZ ;  /* 0x000000070415723e */ /* 0x000fca00048060ff */
[----:B------:R-:W-:Y:S01]  /*521d0*/  STL [R1+0x241c], R21 ;  /* 0x00241c1501007387 */ /* 0x000fe20000100800 */
[----:B----4-:R-:W-:-:S03]  /*521e0*/  F2FP.SATFINITE.E5M2.F32.PACK_AB_MERGE_C R7, R2, R5, RZ ;  /* 0x000000050207723e */ /* 0x010fc600048060ff */
[----:B------:R-:W-:Y:S01]  /*521f0*/  STL [R1+0x13d0], R6 ;  /* 0x0013d00601007387 */ /* 0x000fe20000100800 */
[----:B------:R-:W-:-:S03]  /*52200*/  F2FP.SATFINITE.E5M2.F32.PACK_AB_MERGE_C R4, R19, R3, RZ ;  /* 0x000000031304723e */ /* 0x000fc600048060ff */
[----:B------:R-:W-:Y:S01]  /*52210*/  STL [R1+0x2420], R7 ;  /* 0x0024200701007387 */ /* 0x000fe20000100800 */
[----:B------:R-:W-:-:S03]  /*52220*/  F2FP.SATFINITE.E5M2.F32.PACK_AB_MERGE_C R3, R59, R58, RZ ;  /* 0x0000003a3b03723e */ /* 0x000fc600048060ff */
[----:B------:R0:W-:Y:S04]  /*52230*/  STL [R1+0x250], R4 ;  /* 0x0002500401007387 */ /* 0x0001e80000100800 */
[----:B------:R3:W-:Y:S01]  /*52240*/  STL [R1+0x20c], R3 ;  /* 0x00020c0301007387 */ /* 0x0007e20000100800 */
[----:B------:R-:W-:-:S05]  /*52250*/  F2FP.SATFINITE.E5M2.F32.PACK_AB_MERGE_C R2, R42, R24, RZ ;  /* 0x000000182a02723e */ /* 0x000fca00048060ff */
[----:B------:R4:W-:Y:S01]  /*52260*/  STL [R1+0x1ec], R2 ;  /* 0x0001ec0201007387 */ /* 0x0009e20000100800 */
[----:B0-----:R-:W-:Y:S02]  /*52270*/  F2FP.SATFINITE.E5M2.F32.PACK_AB_MERGE_C R4, R40, R43, RZ ;  /* 0x0000002b2804723e */ /* 0x001fe400048060ff */
[----:B---3--:R-:W-:-:S03]  /*52280*/  F2FP.SATFINITE.E5M2.F32.PACK_AB_MERGE_C R3, R46, R41, RZ ;  /* 0x000000292e03723e */ /* 0x008fc600048060ff */
[----:B------:R0:W-:Y:S04]  /*52290*/  STL [R1+0x1fc], R4 ;  /* 0x0001fc0401007387 */ /* 0x0001e80000100800 */
[----:B------:R3:W-:Y:S01]  /*522a0*/  STL [R1+0x1d0], R3 ;  /* 0x0001d00301007387 */ /* 0x0007e20000100800 */
[----:B----4-:R-:W-:-:S05]  /*522b0*/  F2FP.SATFINITE.E5M2.F32.PACK_AB_MERGE_C R2, R60, R47, RZ ;  /* 0x0000002f3c02723e */ /* 0x010fca00048060ff */
[----:B------:R4:W-:Y:S01]  /*522c0*/  STL [R1+0x1cc], R2 ;  /* 0x0001cc0201007387 */ /* 0x0009e20000100800 */
[----:B0-----:R-:W-:Y:S02]  /*522d0*/  F2FP.SATFINITE.E5M2.F32.PACK_AB_MERGE_C R4, R45, R44, RZ ;  /* 0x0000002c2d04723e */ /* 0x001fe400048060ff */
[----:B---3--:R-:W-:-:S03]  /*522e0*/  F2FP.SATFINITE.E5M2.F32.PACK_AB_MERGE_C R3, R51, R50, RZ ;  /* 0x000000323303723e */ /* 0x008fc600048060ff */
[----:B------:R-:W-:Y:S04]  /*522f0*/  STL [R1+0x1c4], R4 ;  /* 0x0001c40401007387 */ /* 0x000fe80000100800 */
[----:B------:R0:W-:Y:S01]  /*52300*/  STL [R1+0x1c0], R3 ;  /* 0x0001c00301007387 */ /* 0x0001e20000100800 */
[----:B----4-:R-:W-:-:S05]  /*52310*/  F2FP.SATFINITE.E5M2.F32.PACK_AB_MERGE_C R2, R49, R48, RZ ;  /* 0x000000303102723e */ /* 0x010fca00048060ff */
[----:B------:R3:W-:Y:S01]  /*52320*/  STL [R1+0x190], R2 ;  /* 0x0001900201007387 */ /* 0x0007e20000100800 */
[----:B--2---:R-:W-:-:S05]  /*52330*/  F2FP.SATFINITE.E5M2.F32.PACK_AB_MERGE_C R0, R39, R0, RZ ;  /* 0x000000002700723e */ /* 0x004fca00048060ff */
[----:B------:R2:W-:Y:S01]  /*52340*/  STL [R1+0x170], R0 ;  /* 0x0001700001007387 */ /* 0x0005e20000100800 */
[----:B0-----:R-:W-:-:S05]  /*52350*/  F2FP.SATFINITE.E5M2.F32.PACK_AB_MERGE_C R3, R38, R61, RZ ;  /* 0x0000003d2603723e */ /* 0x001fca00048060ff */
[----:B------:R0:W-:Y:S01]  /*52360*/  STL [R1+0x160], R3 ;  /* 0x0001600301007387 */ /* 0x0001e20000100800 */
[----:B---3--:R-:W-:-:S05]  /*52370*/  F2FP.SATFINITE.E5M2.F32.PACK_AB_MERGE_C R2, R36, R37, RZ ;  /* 0x000000252402723e */ /* 0x008fca00048060ff */
[----:B------:R3:W-:Y:S01]  /*52380*/  STL [R1+0x15c], R2 ;  /* 0x00015c0201007387 */ /* 0x0007e20000100800 */
[----:B--2---:R-:W-:-:S05]  /*52390*/  F2FP.SATFINITE.E5M2.F32.PACK_AB_MERGE_C R0, R34, R35, RZ ;  /* 0x000000232200723e */ /* 0x004fca00048060ff */
[----:B------:R2:W-:Y:S01]  /*523a0*/  STL [R1+0x158], R0 ;  /* 0x0001580001007387 */ /* 0x0005e20000100800 */
[----:B0-----:R-:W-:-:S05]  /*523b0*/  F2FP.SATFINITE.E5M2.F32.PACK_AB_MERGE_C R3, R32, R33, RZ ;  /* 0x000000212003723e */ /* 0x001fca00048060ff */
[----:B------:R0:W-:Y:S01]  /*523c0*/  STL [R1+0x138], R3 ;  /* 0x0001380301007387 */ /* 0x0001e20000100800 */
[----:B---3--:R-:W-:-:S05]  /*523d0*/  F2FP.SATFINITE.E5M2.F32.PACK_AB_MERGE_C R2, R30, R31, RZ ;  /* 0x0000001f1e02723e */ /* 0x008fca00048060ff */
[----:B------:R3:W-:Y:S01]  /*523e0*/  STL [R1+0x120], R2 ;  /* 0x0001200201007387 */ /* 0x0007e20000100800 */
[----:B--2---:R-:W-:Y:S02]  /*523f0*/  F2FP.SATFINITE.E5M2.F32.PACK_AB_MERGE_C R0, R28, R29, RZ ;  /* 0x0000001d1c00723e */ /* 0x004fe400048060ff */
[----:B------:R-:W-:-:S05]  /*52400*/  F2FP.SATFINITE.E5M2.F32.PACK_AB_MERGE_C R17, R17, R27, RZ ;  /* 0x0000001b1111723e */ /* 0x000fca00048060ff */
[----:B------:R-:W-:Y:S01]  /*52410*/  STL [R1+0x24e4], R17 ;  /* 0x0024e41101007387 */ /* 0x000fe20000100800 */
[----:B0-----:R-:W-:-:S03]  /*52420*/  F2FP.SATFINITE.E5M2.F32.PACK_AB_MERGE_C R3, R25, R26, RZ ;  /* 0x0000001a1903723e */ /* 0x001fc600048060ff */
[----:B------:R0:W-:Y:S04]  /*52430*/  STL [R1+0x11c], R0 ;  /* 0x00011c0001007387 */ /* 0x0001e80000100800 */
[----:B------:R2:W-:Y:S01]  /*52440*/  STL [R1+0x110], R3 ;  /* 0x0001100301007387 */ /* 0x0005e20000100800 */
[----:B---3--:R-:W-:-:S05]  /*52450*/  F2FP.SATFINITE.E5M2.F32.PACK_AB_MERGE_C R2, R16, R18, RZ ;  /* 0x000000121002723e */ /* 0x008fca00048060ff */
[----:B------:R3:W-:Y:S01]  /*52460*/  STL [R1+0x1a4], R2 ;  /* 0x0001a40201007387 */ /* 0x0007e20000100800 */
[----:B0-----:R-:W-:-:S05]  /*52470*/  F2FP.SATFINITE.E5M2.F32.PACK_AB_MERGE_C R0, R14, R15, RZ ;  /* 0x0000000f0e00723e */ /* 0x001fca00048060ff */
[----:B------:R0:W-:Y:S01]  /*52480*/  STL [R1+0x1a0], R0 ;  /* 0x0001a00001007387 */ /* 0x0001e20000100800 */
[----:B--2---:R-:W-:-:S05]  /*52490*/  F2FP.SATFINITE.E5M2.F32.PACK_AB_MERGE_C R3, R12, R13, RZ ;  /* 0x0000000d0c03723e */ /* 0x004fca00048060ff */
[----:B------:R-:W-:Y:S01]  /*524a0*/  STL [R1+0x1c8], R3 ;  /* 0x0001c80301007387 */ /* 0x000fe20000100800 */
[----:B---3--:R-:W-:-:S03]  /*524b0*/  F2FP.SATFINITE.E5M2.F32.PACK_AB_MERGE_C R2, R10, R11, RZ ;  /* 0x0000000b0a02723e */ /* 0x008fc600048060ff */
[----:B------:R-:W2:Y:S04]  /*524c0*/  LDL.LU R22, [R1+0xec8] ;  /* 0x000ec80001167983 */ /* 0x000ea80000300800 */
[----:B------:R3:W-:Y:S01]  /*524d0*/  STL [R1+0x1ac], R2 ;  /* 0x0001ac0201007387 */ /* 0x0007e20000100800 */
[----:B0-----:R-:W-:-:S03]  /*524e0*/  F2FP.SATFINITE.E5M2.F32.PACK_AB_MERGE_C R0, R8, R9, RZ ;  /* 0x000000090800723e */ /* 0x001fc600048060ff */
[----:B------:R-:W2:Y:S04]  /*524f0*/  LDL.LU R23, [R1+0xecc] ;  /* 0x000ecc0001177983 */ /* 0x000ea80000300800 */
[----:B------:R0:W-:Y:S04]  /*52500*/  STL [R1+0x1e8], R0 ;  /* 0x0001e80001007387 */ /* 0x0001e80000100800 */
[----:B------:R-:W4:Y:S04]  /*52510*/  LDL.LU R56, [R1+0xeb0] ;  /* 0x000eb00001387983 */ /* 0x000f280000300800 */
        /* <DEDUP_REMOVED lines=51> */
[----:B--2---:R-:W-:-:S05]  /*52850*/  F2FP.SATFINITE.E5M2.F32.PACK_AB_MERGE_C R17, R23, R22, RZ ;  /* 0x000000161711723e */ /* 0x004fca00048060ff */
[----:B------:R-:W-:Y:S01]  /*52860*/  STL [R1+0x1e4], R17 ;  /* 0x0001e41101007387 */ /* 0x000fe20000100800 */
[----:B----4-:R-:W-:Y:S02]  /*52870*/  F2FP.SATFINITE.E5M2.F32.PACK_AB_MERGE_C R7, R57, R56, RZ ;  /* 0x000000383907723e */ /* 0x010fe400048060ff */
[----:B------:R-:W-:-:S03]  /*52880*/  F2FP.SATFINITE.E5M2.F32.PACK_AB_MERGE_C R6, R6, R20, RZ ;  /* 0x000000140606723e */ /* 0x000fc600048060ff */
[----:B------:R-:W-:Y:S01]  /*52890*/  STL [R1+0x1364], R7 ;  /* 0x0013640701007387 */ /* 0x000fe20000100800 */
[----:B------:R-:W-:-:S03]  /*528a0*/  F2FP.SATFINITE.E5M2.F32.PACK_AB_MERGE_C R5, R5, R4, RZ ;  /* 0x000000040505723e */ /* 0x000fc600048060ff */
[----:B------:R-:W-:Y:S01]  /*528b0*/  STL [R1+0x135c], R6 ;  /* 0x00135c0601007387 */ /* 0x000fe20000100800 */
[----:B---3--:R-:W-:-:S03]  /*528c0*/  F2FP.SATFINITE.E5M2.F32.PACK_AB_MERGE_C R4, R3, R2, RZ ;  /* 0x000000020304723e */ /* 0x008fc600048060ff */
[----:B------:R-:W-:Y:S01]  /*528d0*/  STL [R1+0x13dc], R5 ;  /* 0x0013dc0501007387 */ /* 0x000fe20000100800 */
[----:B------:R-:W-:-:S03]  /*528e0*/  F2FP.SATFINITE.E5M2.F32.PACK_AB_MERGE_C R3, R58, R19, RZ ;  /* 0x000000133a03723e */ /* 0x000fc600048060ff */
[----:B------:R-:W-:Y:S04]  /*528f0*/  STL [R1+0x13d8], R4 ;  /* 0x0013d80401007387 */ /* 0x000fe80000100800 */
[----:B------:R0:W-:Y:S01]  /*52900*/  STL [R1+0x13b4], R3 ;  /* 0x0013b40301007387 */ /* 0x0001e20000100800 */
[----:B------:R-:W-:Y:S02]  /*52910*/  F2FP.SATFINITE.E5M2.F32.PACK_AB_MERGE_C R2, R24, R59, RZ ;  /* 0x0000003b1802723e */ /* 0x000fe400048060ff */
[----:B------:R-:W-:-:S05]  /*52920*/  F2FP.SATFINITE.E5M2.F32.PACK_AB_MERGE_C R57, R43, R42, RZ ;  /* 0x0000002a2b39723e */ /* 0x000fca00048060ff */
[----:B------:R-:W-:Y:S01]  /*52930*/  STL [R1+0x2424], R57 ;  /* 0x0024243901007387 */ /* 0x000fe20000100800 */
[----:B0-----:R-:W-:-:S03]  /*52940*/  F2FP.SATFINITE.E5M2.F32.PACK_AB_MERGE_C R3, R41, R40, RZ ;  /* 0x000000282903723e */ /* 0x001fc600048060ff */
[----:B------:R0:W-:Y:S04]  /*52950*/  STL [R1+0x13c0], R2 ;  /* 0x0013c00201007387 */ /* 0x0001e80000100800 */
[----:B------:R2:W-:Y:S01]  /*52960*/  STL [R1+0x1324], R3 ;  /* 0x0013240301007387 */ /* 0x0005e20000100800 */
[----:B0-----:R-:W-:Y:S02]  /*52970*/  F2FP.SATFINITE.E5M2.F32.PACK_AB_MERGE_C R2, R47, R46, RZ ;  /* 0x0000002e2f02723e */ /* 0x001fe400048060ff */
[----:B------:R-:W-:-:S05]  /*52980*/  F2FP.SATFINITE.E5M2.F32.PACK_AB_MERGE_C R19, R44, R60, RZ ;  /* 0x0000003c2c13723e */ /* 0x000fca00048060ff */
[----:B------:R-:W-:Y:S01]  /*52990*/  STL [R1+0x2460], R19 ;  /* 0x0024601301007387 */ /* 0x000fe20000100800 */
[----:B--2---:R-:W-:-:S03]  /*529a0*/  F2FP.SATFINITE.E5M2.F32.PACK_AB_MERGE_C R3, R50, R45, RZ ;  /* 0x0000002d3203723e */ /* 0x004fc600048060ff */
[----:B------:R0:W-:Y:S04]  /*529b0*/  STL [R1+0x1dc], R2 ;  /* 0x0001dc0201007387 */ /* 0x0001e80000100800 */
[----:B------:R2:W-:Y:S01]  /*529c0*/  STL [R1+0x1a8], R3 ;  /* 0x0001a80301007387 */ /* 0x0005e20000100800 */
[----:B0-----:R-:W-:Y:S02]  /*529d0*/  F2FP.SATFINITE.E5M2.F32.PACK_AB_MERGE_C R2, R48, R51, RZ ;  /* 0x000000333002723e */ /* 0x001fe400048060ff */
[----:B------:R-:W-:-:S03]  /*529e0*/  F2FP.SATFINITE.E5M2.F32.PACK_AB_MERGE_C R0, R0, R49, RZ ;  /* 0x000000310000723e */ /* 0x000fc600048060ff */
[----:B------:R0:W-:Y:S01]  /*529f0*/  STL [R1+0x268], R2 ;  /* 0x0002680201007387 */ /* 0x0001e20000100800 */
[----:B------:R-:W-:-:S05]  /*52a00*/  F2FP.SATFINITE.E5M2.F32.PACK_AB_MERGE_C R7, R61, R39, RZ ;  /* 0x000000273d07723e */ /* 0x000fca00048060ff */
[----:B------:R-:W-:Y:S01]  /*52a10*/  STL [R1+0x2428], R7 ;  /* 0x0024280701007387 */ /* 0x000fe20000100800 */
[----:B--2---:R-:W-:-:S03]  /*52a20*/  F2FP.SATFINITE.E5M2.F32.PACK_AB_MERGE_C R3, R37, R38, RZ ;  /* 0x000000262503723e */ /* 0x004fc600048060ff */
[----:B------:R2:W-:Y:S01]  /*52a30*/  STL [R1+0x198], R0 ;  /* 0x0001980001007387 */ /* 0x0005e20000100800 */
[----:B0-----:R-:W-:-:S03]  /*52a40*/  F2FP.SATFINITE.E5M2.F32.PACK_AB_MERGE_C R2, R35, R36, RZ ;  /* 0x000000242302723e */ /* 0x001fc600048060ff */
[----:B------:R-:W-:Y:S04]  /*52a50*/  STL [R1+0x13c], R3 ;  /* 0x00013c0301007387 */ /* 0x000fe80000100800 */
[----:B------:R0:W-:Y:S01]  /*52a60*/  STL [R1+0x25c], R2 ;  /* 0x00025c0201007387 */ /* 0x0001e20000100800 */
[----:B--2---:R-:W-:Y:S02]  /*52a70*/  F2FP.SATFINITE.E5M2.F32.PACK_AB_MERGE_C R0, R33, R34, RZ ;  /* 0x000000222100723e */ /* 0x004fe400048060ff */
[----:B------:R-:W-:-:S05]  /*52a80*/  F2FP.SATFINITE.E5M2.F32.PACK_AB_MERGE_C R7, R31, R32, RZ ;  /* 0x000000201f07723e */ /* 0x000fca00048060ff */
[----:B------:R-:W-:Y:S01]  /*52a90*/  STL [R1+0x2430], R7 ;  /* 0x0024300701007387 */ /* 0x000fe20000100800 */
[----:B0-----:R-:W-:-:S03]  /*52aa0*/  F2FP.SATFINITE.E5M2.F32.PACK_AB_MERGE_C R2, R29, R30, RZ ;  /* 0x0000001e1d02723e */ /* 0x001fc600048060ff */
[----:B------:R0:W-:Y:S04]  /*52ab0*/  STL [R1+0x124], R0 ;  /* 0x0001240001007387 */ /* 0x0001e80000100800 */
[----:B------:R2:W-:Y:S01]  /*52ac0*/  STL [R1+0x10c], R2 ;  /* 0x00010c0201007387 */ /* 0x0005e20000100800 */
[----:B0-----:R-:W-:Y:S02]  /*52ad0*/  F2FP.SATFINITE.E5M2.F32.PACK_AB_MERGE_C R0, R27, R28, RZ ;  /* 0x0000001c1b00723e */ /* 0x001fe400048060ff */
[----:B------:R-:W-:-:S03]  /*52ae0*/  F2FP.SATFINITE.E5M2.F32.PACK_AB_MERGE_C R3, R25, R26, RZ ;  /* 0x0000001a1903723e */ /* 0x000fc600048060ff */
[----:B------:R0:W-:Y:S04]  /*52af0*/  STL [R1+0x258], R0 ;  /* 0x0002580001007387 */ /* 0x0001e80000100800 */
[----:B------:R3:W-:Y:S01]  /*52b00*/  STL [R1+0x100], R3 ;  /* 0x0001000301007387 */ /* 0x0007e20000100800 */
[----:B--2---:R-:W-:-:S05]  /*52b10*/  F2FP.SATFINITE.E5M2.F32.PACK_AB_MERGE_C R2, R16, R18, RZ ;  /* 0x000000121002723e */ /* 0x004fca00048060ff */
[----:B------:R2:W-:Y:S01]  /*52b20*/  STL [R1+0x27c], R2 ;  /* 0x00027c0201007387 */ /* 0x0005e20000100800 */
[----:B0-----:R-:W-:-:S05]  /*52b30*/  F2FP.SATFINITE.E5M2.F32.PACK_AB_MERGE_C R0, R14, R15, RZ ;  /* 0x0000000f0e00723e */ /* 0x001fca00048060ff */
[----:B------:R0:W-:Y:S01]  /*52b40*/  STL [R1+0xf0], R0 ;  /* 0x0000f00001007387 */ /* 0x0001e20000100800 */
[----:B---3--:R-:W-:-:S05]  /*52b50*/  F2FP.SATFINITE.E5M2.F32.PACK_AB_MERGE_C R3, R12, R13, RZ ;  /* 0x0000000d0c03723e */ /* 0x008fca00048060ff */
[----:B------:R-:W-:Y:S01]  /*52b60*/  STL [R1+0x1f8], R3 ;  /* 0x0001f80301007387 */ /* 0x000fe20000100800 */
[----:B--2---:R-:W-:-:S03]  /*52b70*/  F2FP.SATFINITE.E5M2.F32.PACK_AB_MERGE_C R2, R10, R11, RZ ;  /* 0x0000000b0a02723e */ /* 0x004fc600048060ff */
        /* <DEDUP_REMOVED lines=61> */
[----:B----4-:R-:W-:-:S05]  /*52f50*/  F2FP.SATFINITE.E5M2.F32.PACK_AB_MERGE_C R17, R53, R52, RZ ;  /* 0x000000343511723e */ /* 0x010fca00048060ff */
[----:B------:R-:W-:Y:S01]  /*52f60*/  STL [R1+0x128], R17 ;  /* 0x0001281101007387 */ /* 0x000fe20000100800 */
[----:B------:R-:W-:Y:S02]  /*52f70*/  F2FP.SATFINITE.E5M2.F32.PACK_AB_MERGE_C R7, R23, R22, RZ ;  /* 0x000000161707723e */ /* 0x000fe400048060ff */
[----:B------:R-:W-:-:S05]  /*52f80*/  F2FP.SATFINITE.E5M2.F32.PACK_AB_MERGE_C R54, R20, R56, RZ ;  /* 0x000000381436723e */ /* 0x000fca00048060ff */
[----:B------:R-:W-:Y:S01]  /*52f90*/  STL [R1+0x2488], R54 ;  /* 0x0024883601007387 */ /* 0x000fe20000100800 */
[----:B------:R-:W-:-:S03]  /*52fa0*/  F2FP.SATFINITE.E5M2.F32.PACK_AB_MERGE_C R6, R4, R6, RZ ;  /* 0x000000060406723e */ /* 0x000fc600048060ff */
[----:B------:R-:W-:Y:S01]  /*52fb0*/  STL [R1+0x180], R7 ;  /* 0x0001800701007387 */ /* 0x000fe20000100800 */
[----:B---3--:R-:W-:-:S03]  /*52fc0*/  F2FP.SATFINITE.E5M2.F32.PACK_AB_MERGE_C R2, R2, R5, RZ ;  /* 0x000000050202723e */ /* 0x008fc600048060ff */
[----:B------:R-:W-:Y:S04]  /*52fd0*/  STL [R1+0x18c], R6 ;  /* 0x00018c0601007387 */ /* 0x000fe80000100800 */
[----:B------:R0:W-:Y:S01]  /*52fe0*/  STL [R1+0x19c], R2 ;  /* 0x00019c0201007387 */ /* 0x0001e20000100800 */
[----:B------:R-:W-:Y:S02]  /*52ff0*/  F2FP.SATFINITE.E5M2.F32.PACK_AB_MERGE_C R4, R58, R3, RZ ;  /* 0x000000033a04723e */ /* 0x000fe400048060ff */
[----:B------:R-:W-:-:S03]  /*53000*/  F2FP.SATFINITE.E5M2.F32.PACK_AB_MERGE_C R3, R24, R59, RZ ;  /* 0x0000003b1803723e */ /* 0x000fc600048060ff */
[----:B------:R2:W-:Y:S04]  /*53010*/  STL [R1+0x1304], R4 ;  /* 0x0013040401007387 */ /* 0x0005e80000100800 */
[----:B------:R3:W-:Y:S01]  /*53020*/  STL [R1+0x12f8], R3 ;  /* 0x0012f80301007387 */ /* 0x0007e20000100800 */
[----:B0-----:R-:W-:-:S05]  /*53030*/  F2FP.SATFINITE.E5M2.F32.PACK_AB_MERGE_C R2, R43, R42, RZ ;  /* 0x0000002a2b02723e */ /* 0x001fca00048060ff */
[----:B------:R0:W-:Y:S01]  /*53040*/  STL [R1+0x13a4], R2 ;  /* 0x0013a40201007387 */ /* 0x0001e20000100800 */
[----:B--2---:R-:W-:Y:S02]  /*53050*/  F2FP.SATFINITE.E5M2.F32.PACK_AB_MERGE_C R4, R41, R40, RZ ;  /* 0x000000282904723e */ /* 0x004fe400048060ff */
[----:B---3--:R-:W-:-:S03]  /*53060*/  F2FP.SATFINITE.E5M2.F32.PACK_AB_MERGE_C R3, R47, R46, RZ ;  /* 0x0000002e2f03723e */ /* 0x008fc600048060ff */
[----:B------:R2:W-:Y:S04]  /*53070*/  STL [R1+0x139c], R4 ;  /* 0x00139c0401007387 */ /* 0x0005e80000100800 */
[----:B------:R-:W-:Y:S01]  /*53080*/  STL [R1+0x133c], R3 ;  /* 0x00133c0301007387 */ /* 0x000fe20000100800 */
[----:B0-----:R-:W-:Y:S02]  /*53090*/  F2FP.SATFINITE.E5M2.F32.PACK_AB_MERGE_C R2, R44, R60, RZ ;  /* 0x0000003c2c02723e */ /* 0x001fe400048060ff */
[----:B------:R-:W-:-:S05]  /*530a0*/  F2FP.SATFINITE.E5M2.F32.PACK_AB_MERGE_C R6, R50, R45, RZ ;  /* 0x0000002d3206723e */ /* 0x000fca00048060ff */
[----:B------:R-:W-:Y:S01]  /*530b0*/  STL [R1+0x242c], R6 ;  /* 0x00242c0601007387 */ /* 0x000fe20000100800 */
[----:B--2---:R-:W-:-:S03]  /*530c0*/  F2FP.SATFINITE.E5M2.F32.PACK_AB_MERGE_C R4, R48, R51, RZ ;  /* 0x000000333004723e */ /* 0x004fc600048060ff */
[----:B------:R0:W-:Y:S04]  /*530d0*/  STL [R1+0x134c], R2 ;  /* 0x00134c0201007387 */ /* 0x0001e80000100800 */
[----:B------:R-:W-:Y:S01]  /*530e0*/  STL [R1+0x2434], R4 ;  /* 0x0024340401007387 */ /* 0x000fe20000100800 */
[----:B0-----:R-:W-:Y:S02]  /*530f0*/  F2FP.SATFINITE.E5M2.F32.PACK_AB_MERGE_C R2, R0, R49, RZ ;  /* 0x000000310002723e */ /* 0x001fe400048060ff */
[----:B------:R-:W-:-:S03]  /*53100*/  F2FP.SATFINITE.E5M2.F32.PACK_AB_MERGE_C R0, R61, R39, RZ ;  /* 0x000000273d00723e */ /* 0x000fc600048060ff */
[----:B------:R0:W-:Y:S04]  /*53110*/  STL [R1+0x188], R2 ;  /* 0x0001880201007387 */ /* 0x0001e80000100800 */
[----:B------:R2:W-:Y:S01]  /*53120*/  STL [R1+0x184], R0 ;  /* 0x0001840001007387 */ /* 0x0005e20000100800 */
[----:B------:R-:W-:-:S05]  /*53130*/  F2FP.SATFINITE.E5M2.F32.PACK_AB_MERGE_C R3, R37, R38, RZ ;  /* 0x000000262503723e */ /* 0x000fca00048060ff */
[----:B------:R3:W-:Y:S01]  /*53140*/  STL [R1+0x174], R3 ;  /* 0x0001740301007387 */ /* 0x0007e20000100800 */
[----:B0-----:R-:W-:-:S05]  /*53150*/  F2FP.SATFINITE.E5M2.F32.PACK_AB_MERGE_C R2, R35, R36, RZ ;  /* 0x000000242302723e */ /* 0x001fca00048060ff */
[----:B------:R0:W-:Y:S01]  /*53160*/  STL [R1+0x178], R2 ;  /* 0x0001780201007387 */ /* 0x0001e20000100800 */
[----:B--2---:R-:W-:-:S05]  /*53170*/  F2FP.SATFINITE.E5M2.F32.PACK_AB_MERGE_C R0, R33, R34, RZ ;  /* 0x000000222100723e */ /* 0x004fca00048060ff */
[----:B------:R2:W-:Y:S01]  /*53180*/  STL [R1+0x150], R0 ;  /* 0x0001500001007387 */ /* 0x0005e20000100800 */
[----:B---3--:R-:W-:-:S05]  /*53190*/  F2FP.SATFINITE.E5M2.F32.PACK_AB_MERGE_C R3, R31, R32, RZ ;  /* 0x000000201f03723e */ /* 0x008fca00048060ff */
        /* <DEDUP_REMOVED lines=12> */
[----:B------:R-:W-:Y:S01]  /*53260*/  STL [R1+0xd4], R3 ;  /* 0x0000d40301007387 */ /* 0x000fe20000100800 */
[----:B0-----:R-:W-:-:S03]  /*53270*/  F2FP.SATFINITE.E5M2.F32.PACK_AB_MERGE_C R2, R10, R11, RZ ;  /* 0x0000000b0a02723e */ /* 0x001fc600048060ff */
[----:B------:R-:W3:Y:S04]  /*53280*/  LDL.LU R56, [R1+0xd10] ;  /* 0x000d100001387983 */ /* 0x000ee80000300800 */
[----:B------:R0:W-:Y:S01]  /*53290*/  STL [R1+0x9c], R2 ;  /* 0x00009c0201007387 */ /* 0x0001e20000100800 */
[----:B--2---:R-:W-:-:S03]  /*532a0*/  F2FP.SATFINITE.E5M2.F32.PACK_AB_MERGE_C R0, R8, R9, RZ ;  /* 0x000000090800723e */ /* 0x004fc600048060ff */
[----:B------:R-:W3:Y:S04]  /*532b0*/  LDL.LU R20, [R1+0xd14] ;  /* 0x000d140001147983 */ /* 0x000ee80000300800 */
[----:B------:R2:W-:Y:S04]  /*532c0*/  STL [R1+0x98], R0 ;  /* 0x0000980001007387 */ /* 0x0005e80000100800 */
        /* <DEDUP_REMOVED lines=48> */
[----:B----4-:R-:W-:Y:S02]  /*535d0*/  F2FP.SATFINITE.E5M2.F32.PACK_AB_MERGE_C R2, R2, R5, RZ ;  /* 0x000000050202723e */ /* 0x010fe400048060ff */
[----:B------:R-:W-:-:S05]  /*535e0*/  F2FP.SATFINITE.E5M2.F32.PACK_AB_MERGE_C R37, R37, R3, RZ ;  /* 0x000000032525723e */ /* 0x000fca00048060ff */
[----:B------:R-:W-:Y:S04]  /*535f0*/  STL [R1+0x24e8], R37 ;  /* 0x0024e82501007387 */ /* 0x000fe80000100800 */
[----:B------:R0:W-:Y:S01]  /*53600*/  STL [R1+0x14], R2 ;  /* 0x0000140201007387 */ /* 0x0001e20000100800 */
[----:B------:R-:W-:Y:S02]  /*53610*/  F2FP.SATFINITE.E5M2.F32.PACK_AB_MERGE_C R54, R42, R24, RZ ;  /* 0x000000182a36723e */ /* 0x000fe400048060ff */
[----:B0-----:R-:W-:-:S03]  /*53620*/  F2FP.SATFINITE.E5M2.F32.PACK_AB_MERGE_C R2, R59, R58, RZ ;  /* 0x0000003a3b02723e */ /* 0x001fc600048060ff */
[----:B------:R-:W-:Y:S01]  /*53630*/  STL [R1+0x2494], R54 ;  /* 0x0024943601007387 */ /* 0x000fe20000100800 */
[----:B------:R-:W-:-:S03]  /*53640*/  F2FP.SATFINITE.E5M2.F32.PACK_AB_MERGE_C R19, R40, R43, RZ ;  /* 0x0000002b2813723e */ /* 0x000fc600048060ff */
[----:B------:R0:W-:Y:S01]  /*53650*/  STL [R1+0x10], R2 ;  /* 0x0000100201007387 */ /* 0x0001e20000100800 */
[----:B------:R-:W-:-:S03]  /*53660*/  F2FP.SATFINITE.E5M2.F32.PACK_AB_MERGE_C R4, R46, R41, RZ ;  /* 0x000000292e04723e */ /* 0x000fc600048060ff */
[----:B------:R-:W-:Y:S01]  /*53670*/  STL [R1+0x2498], R19 ;  /* 0x0024981301007387 */ /* 0x000fe20000100800 */
[----:B------:R-:W-:-:S03]  /*53680*/  F2FP.SATFINITE.E5M2.F32.PACK_AB_MERGE_C R3, R60, R47, RZ ;  /* 0x0000002f3c03723e */ /* 0x000fc600048060ff */
[----:B------:R3:W-:Y:S01]  /*53690*/  STL [R1+0x144], R4 ;  /* 0x0001440401007387 */ /* 0x0007e20000100800 */
[----:B0-----:R-:W-:-:S03]  /*536a0*/  F2FP.SATFINITE.E5M2.F32.PACK_AB_MERGE_C R2, R45, R44, RZ ;  /* 0x0000002c2d02723e */ /* 0x001fc600048060ff */
[----:B------:R0:W-:Y:S04]  /*536b0*/  STL [R1+0x148], R3 ;  /* 0x0001480301007387 */ /* 0x0001e80000100800 */
[----:B------:R2:W-:Y:S01]  /*536c0*/  STL [R1+0x168], R2 ;  /* 0x0001680201007387 */ /* 0x0005e20000100800 */
[----:B---3--:R-:W-:Y:S02]  /*536d0*/  F2FP.SATFINITE.E5M2.F32.PACK_AB_MERGE_C R4, R51, R50, RZ ;  /* 0x000000323304723e */ /* 0x008fe400048060ff */
[----:B0-----:R-:W-:-:S03]  /*536e0*/  F2FP.SATFINITE.E5M2.F32.PACK_AB_MERGE_C R3, R49, R48, RZ ;  /* 0x000000303103723e */ /* 0x001fc600048060ff */
[----:B------:R-:W-:Y:S01]  /*536f0*/  STL [R1+0x164], R4 ;  /* 0x0001640401007387 */ /* 0x000fe20000100800 */
[----:B--2---:R-:W-:-:S03]  /*53700*/  F2FP.SATFINITE.E5M2.F32.PACK_AB_MERGE_C R2, R39, R0, RZ ;  /* 0x000000002702723e */ /* 0x004fc600048060ff */
[----:B------:R0:W-:Y:S04]  /*53710*/  STL [R1+0x12b4], R3 ;  /* 0x0012b40301007387 */ /* 0x0001e80000100800 */
[----:B------:R2:W-:Y:S01]  /*53720*/  STL [R1+0x12ac], R2 ;  /* 0x0012ac0201007387 */ /* 0x0005e20000100800 */
[----:B------:R-:W-:-:S05]  /*53730*/  F2FP.SATFINITE.E5M2.F32.PACK_AB_MERGE_C R0, R38, R61, RZ ;  /* 0x0000003d2600723e */ /* 0x000fca00048060ff */
[----:B------:R3:W-:Y:S01]  /*53740*/  STL [R1+0x1380], R0 ;  /* 0x0013800001007387 */ /* 0x0007e20000100800 */
[----:B0-----:R-:W-:Y:S02]  /*53750*/  F2FP.SATFINITE.E5M2.F32.PACK_AB_MERGE_C R3, R35, R36, RZ ;  /* 0x000000242303723e */ /* 0x001fe400048060ff */
[----:B--2---:R-:W-:-:S03]  /*53760*/  F2FP.SATFINITE.E5M2.F32.PACK_AB_MERGE_C R2, R33, R34, RZ ;  /* 0x000000222102723e */ /* 0x004fc600048060ff */
[----:B------:R-:W-:Y:S04]  /*53770*/  STL [R1+0x137c], R3 ;  /* 0x00137c0301007387 */ /* 0x000fe80000100800 */
[----:B------:R-:W-:Y:S01]  /*53780*/  STL [R1+0x1318], R2 ;  /* 0x0013180201007387 */ /* 0x000fe20000100800 */
[----:B---3--:R-:W-:Y:S02]  /*53790*/  F2FP.SATFINITE.E5M2.F32.PACK_AB_MERGE_C R0, R31, R32, RZ ;  /* 0x000000201f00723e */ /* 0x008fe400048060ff */
        /* <DEDUP_REMOVED lines=9> */
[----:B------:R-:W-:Y:S04]  /*53830*/  STL [R1+0x243c], R5 ;  /* 0x00243c0501007387 */ /* 0x000fe80000100800 */
[----:B------:R-:W-:Y:S01]  /*53840*/  STL [R1+0x130], R2 ;  /* 0x0001300201007387 */ /* 0x000fe20000100800 */
[----:B0-----:R-:W-:Y:S02]  /*53850*/  F2FP.SATFINITE.E5M2.F32.PACK_AB_MERGE_C R0, R12, R13, RZ ;  /* 0x0000000d0c00723e */ /* 0x001fe400048060ff */
[----:B------:R-:W-:-:S05]  /*53860*/  F2FP.SATFINITE.E5M2.F32.PACK_AB_MERGE_C R4, R10, R11, RZ ;  /* 0x0000000b0a04723e */ /* 0x000fca00048060ff */
[----:B------:R-:W-:Y:S04]  /*53870*/  STL [R1+0x248c], R4 ;  /* 0x00248c0401007387 */ /* 0x000fe80000100800 */
[----:B------:R0:W-:Y:S04]  /*53880*/  STL [R1+0x230], R0 ;  /* 0x0002300001007387 */ /* 0x0001e80000100800 */
        /* <DEDUP_REMOVED lines=34> */
[----:B------:R-:W-:-:S03]  /*53ab0*/  F2FP.SATFINITE.E5M2.F32.PACK_AB_MERGE_C R21, R8, R9, RZ ;  /* 0x000000090815723e */ /* 0x000fc600048060ff */
[----:B------:R-:W4:Y:S04]  /*53ac0*/  LDL.LU R9, [R1+0xbf8] ;  /* 0x000bf80001097983 */ /* 0x000f280000300800 */
[----:B------:R-:W4:Y:S04]  /*53ad0*/  LDL.LU R8, [R1+0xbfc] ;  /* 0x000bfc0001087983 */ /* 0x000f280000300800 */
[----:B------:R-:W-:Y:S01]  /*53ae0*/  STL [R1+0x2440], R21 ;  /* 0x0024401501007387 */ /* 0x000fe20000100800 */
[----:B--2---:R-:W-:-:S05]  /*53af0*/  F2FP.SATFINITE.E5M2.F32.PACK_AB_MERGE_C R54, R46, R41, RZ ;  /* 0x000000292e36723e */ /* 0x004fca00048060ff */
[----:B------:R0:W-:Y:S01]  /*53b00*/  STL [R1+0x249c], R54 ;  /* 0x00249c3601007387 */ /* 0x0001e20000100800 */
[----:B---3--:R-:W-:Y:S02]  /*53b10*/  F2FP.SATFINITE.E5M2.F32.PACK_AB_MERGE_C R2, R60, R47, RZ ;  /* 0x0000002f3c02723e */ /* 0x008fe400048060ff */
[----:B----4-:R-:W-:-:S05]  /*53b20*/  F2FP.SATFINITE.E5M2.F32.PACK_AB_MERGE_C R19, R45, R44, RZ ;  /* 0x0000002c2d13723e */ /* 0x010fca00048060ff */
[----:B------:R2:W-:Y:S01]  /*53b30*/  STL [R1+0x24a0], R19 ;  /* 0x0024a01301007387 */ /* 0x0005e20000100800 */
[----:B------:R-:W-:-:S03]  /*53b40*/  F2FP.SATFINITE.E5M2.F32.PACK_AB_MERGE_C R57, R51, R50, RZ ;  /* 0x000000323339723e */ /* 0x000fc600048060ff */
[----:B------:R-:W-:Y:S01]  /*53b50*/  STL [R1+0x1d4], R2 ;  /* 0x0001d40201007387 */ /* 0x000fe20000100800 */
[----:B0-----:R-:W-:-:S03]  /*53b60*/  F2FP.SATFINITE.E5M2.F32.PACK_AB_MERGE_C R54, R49, R48, RZ ;  /* 0x000000303136723e */ /* 0x001fc600048060ff */
[----:B------:R-:W-:Y:S04]  /*53b70*/  STL [R1+0x2444], R57 ;  /* 0x0024443901007387 */ /* 0x000fe80000100800 */
[----:B------:R-:W-:Y:S01]  /*53b80*/  STL [R1+0x24ec], R54 ;  /* 0x0024ec3601007387 */ /* 0x000fe20000100800 */
[----:B------:R-:W-:Y:S02]  /*53b90*/  F2FP.SATFINITE.E5M2.F32.PACK_AB_MERGE_C R0, R39, R0, RZ ;  /* 0x000000002700723e */ /* 0x000fe400048060ff */
[----:B------:R-:W-:-:S05]  /*53ba0*/  F2FP.SATFINITE.E5M2.F32.PACK_AB_MERGE_C R5, R38, R61, RZ ;  /* 0x0000003d2605723e */ /* 0x000fca00048060ff */
[----:B------:R-:W-:Y:S01]  /*53bb0*/  STL [R1+0x24f0], R5 ;  /* 0x0024f00501007387 */ /* 0x000fe20000100800 */
[----:B------:R-:W-:-:S03]  /*53bc0*/  F2FP.SATFINITE.E5M2.F32.PACK_AB_MERGE_C R6, R35, R36, RZ ;  /* 0x000000242306723e */ /* 0x000fc600048060ff */
[----:B------:R0:W-:Y:S01]  /*53bd0*/  STL [R1+0x194], R0 ;  /* 0x0001940001007387 */ /* 0x0001e20000100800 */
[----:B--2---:R-:W-:-:S03]  /*53be0*/  F2FP.SATFINITE.E5M2.F32.PACK_AB_MERGE_C R19, R33, R34, RZ ;  /* 0x000000222113723e */ /* 0x004fc600048060ff */
[----:B------:R-:W-:Y:S04]  /*53bf0*/  STL [R1+0x2448], R6 ;  /* 0x0024480601007387 */ /* 0x000fe80000100800 */
[----:B------:R-:W-:Y:S01]  /*53c00*/  STL [R1+0x24f4], R19 ;  /* 0x0024f41301007387 */ /* 0x000fe20000100800 */
[----:B0-----:R-:W-:Y:S02]  /*53c10*/  F2FP.SATFINITE.E5M2.F32.PACK_AB_MERGE_C R0, R31, R32, RZ ;  /* 0x000000201f00723e */ /* 0x001fe400048060ff */
[----:B------:R-:W-:-:S05]  /*53c20*/  F2FP.SATFINITE.E5M2.F32.PACK_AB_MERGE_C R26, R26, R30, RZ ;  /* 0x0000001e1a1a723e */ /* 0x000fca00048060ff */
[----:B------:R-:W-:Y:S01]  /*53c30*/  STL [R1+0x24f8], R26 ;  /* 0x0024f81a01007387 */ /* 0x000fe20000100800 */
[----:B------:R-:W-:-:S03]  /*53c40*/  F2FP.SATFINITE.E5M2.F32.PACK_AB_MERGE_C R22, R28, R29, RZ ;  /* 0x0000001d1c16723e */ /* 0x000fc600048060ff */
[----:B------:R0:W-:Y:S01]  /*53c50*/  STL [R1+0x16c], R0 ;  /* 0x00016c0001007387 */ /* 0x0001e20000100800 */
[----:B------:R-:W-:-:S03]  /*53c60*/  F2FP.SATFINITE.E5M2.F32.PACK_AB_MERGE_C R3, R25, R27, RZ ;  /* 0x0000001b1903723e */ /* 0x000fc600048060ff */
[----:B------:R-:W-:Y:S01]  /*53c70*/  STL [R1+0x244c], R22 ;  /* 0x00244c1601007387 */ /* 0x000fe20000100800 */
[----:B------:R-:W-:-:S03]  /*53c80*/  F2FP.SATFINITE.E5M2.F32.PACK_AB_MERGE_C R52, R16, R18, RZ ;  /* 0x000000121034723e */ /* 0x000fc600048060ff */
[----:B------:R-:W-:Y:S04]  /*53c90*/  STL [R1+0x24fc], R3 ;  /* 0x0024fc0301007387 */ /* 0x000fe80000100800 */
[----:B------:R-:W-:Y:S01]  /*53ca0*/  STL [R1+0x2500], R52 ;  /* 0x0025003401007387 */ /* 0x000fe20000100800 */
[----:B0-----:R-:W-:Y:S02]  /*53cb0*/  F2FP.SATFINITE.E5M2.F32.PACK_AB_MERGE_C R0, R14, R15, RZ ;  /* 0x0000000f0e00723e */ /* 0x001fe400048060ff */
[----:B------:R-:W-:-:S05]  /*53cc0*/  F2FP.SATFINITE.E5M2.F32.PACK_AB_MERGE_C R21, R12, R13, RZ ;  /* 0x0000000d0c15723e */ /* 0x000fca00048060ff */
[----:B------:R-:W-:Y:S04]  /*53cd0*/  STL [R1+0x2490], R21 ;  /* 0x0024901501007387 */ /* 0x000fe80000100800 */
[----:B------:R0:W-:Y:S04]  /*53ce0*/  STL [R1+0xbc], R0 ;  /* 0x0000bc0001007387 */ /* 0x0001e80000100800 */
[----:B------:R-:W2:Y:S01]  /*53cf0*/  LDL.LU R59, [R1+0xbe0] ;  /* 0x000be000013b7983 */ /* 0x000ea20000300800 */
[----:B0-----:R-:W-:-:S05]  /*53d00*/  F2FP.SATFINITE.E5M2.F32.PACK_AB_MERGE_C R0, R10, R11, RZ ;  /* 0x0000000b0a00723e */ /* 0x001fca00048060ff */
[----:B------:R0:W-:Y:S04]  /*53d10*/  STL [R1+0xf4], R0 ;  /* 0x0000f40001007387 */ /* 0x0001e80000100800 */
        /* <DEDUP_REMOVED lines=41> */
[----:B--2---:R-:W-:Y:S02]  /*53fb0*/  F2FP.SATFINITE.E5M2.F32.PACK_AB_MERGE_C R4, R24, R59, RZ ;  /* 0x0000003b1804723e */ /* 0x004fe400048060ff */
[----:B---3--:R-:W-:-:S03]  /*53fc0*/  F2FP.SATFINITE.E5M2.F32.PACK_AB_MERGE_C R3, R43, R42, RZ ;  /* 0x0000002a2b03723e */ /* 0x008fc600048060ff */
[----:B------:R0:W-:Y:S04]  /*53fd0*/  STL [R1+0x124c], R4 ;  /* 0x00124c0401007387 */ /* 0x0001e80000100800 */
[----:B------:R2:W-:Y:S01]  /*53fe0*/  STL [R1+0x1248], R3 ;  /* 0x0012480301007387 */ /* 0x0005e20000100800 */
[----:B----4-:R-:W-:-:S05]  /*53ff0*/  F2FP.SATFINITE.E5M2.F32.PACK_AB_MERGE_C R2, R41, R40, RZ ;  /* 0x000000282902723e */ /* 0x010fca00048060ff */
[----:B------:R3:W-:Y:S01]  /*54000*/  STL [R1+0x12f4], R2 ;  /* 0x0012f40201007387 */ /* 0x0007e20000100800 */
[----:B0-----:R-:W-:Y:S02]  /*54010*/  F2FP.SATFINITE.E5M2.F32.PACK_AB_MERGE_C R4, R47, R46, RZ ;  /* 0x0000002e2f04723e */ /* 0x001fe400048060ff */
[----:B--2---:R-:W-:-:S03]  /*54020*/  F2FP.SATFINITE.E5M2.F32.PACK_AB_MERGE_C R3, R44, R60, RZ ;  /* 0x0000003c2c03723e */ /* 0x004fc600048060ff */
[----:B------:R-:W-:Y:S04]  /*54030*/  STL [R1+0x12f0], R4 ;  /* 0x0012f00401007387 */ /* 0x000fe80000100800 */
[----:B------:R-:W-:Y:S01]  /*54040*/  STL [R1+0x1288], R3 ;  /* 0x0012880301007387 */ /* 0x000fe20000100800 */
[----:B---3--:R-:W-:Y:S02]  /*54050*/  F2FP.SATFINITE.E5M2.F32.PACK_AB_MERGE_C R2, R50, R45, RZ ;  /* 0x0000002d3202723e */ /* 0x008fe400048060ff */
[----:B------:R-:W-:-:S05]  /*54060*/  F2FP.SATFINITE.E5M2.F32.PACK_AB_MERGE_C R20, R48, R51, RZ ;  /* 0x000000333014723e */ /* 0x000fca00048060ff */
[----:B------:R-:W-:Y:S01]  /*54070*/  STL [R1+0x2450], R20 ;  /* 0x0024501401007387 */ /* 0x000fe20000100800 */
[----:B------:R-:W-:-:S03]  /*54080*/  F2FP.SATFINITE.E5M2.F32.PACK_AB_MERGE_C R23, R0, R49, RZ ;  /* 0x000000310017723e */ /* 0x000fc600048060ff */
[----:B------:R-:W-:Y:S04]  /*54090*/  STL [R1+0x129c], R2 ;  /* 0x00129c0201007387 */ /* 0x000fe80000100800 */
[----:B------:R-:W-:Y:S01]  /*540a0*/  STL [R1+0x2454], R23 ;  /* 0x0024541701007387 */ /* 0x000fe20000100800 */
[----:B------:R-:W-:Y:S02]  /*540b0*/  F2FP.SATFINITE.E5M2.F32.PACK_AB_MERGE_C R0, R61, R39, RZ ;  /* 0x000000273d00723e */ /* 0x000fe400048060ff */
        /* <DEDUP_REMOVED lines=19> */
[----:B------:R-:W-:Y:S04]  /*541f0*/  STL [R1+0x2518], R34 ;  /* 0x0025182201007387 */ /* 0x000fe80000100800 */
[----:B------:R-:W-:Y:S04]  /*54200*/  STL [R1+0x251c], R31 ;  /* 0x00251c1f01007387 */ /* 0x000fe80000100800 */
        /* <DEDUP_REMOVED lines=30> */
[----:B------:R-:W-:-:S03]  /*543f0*/  F2FP.SATFINITE.E5M2.F32.PACK_AB_MERGE_C R29, R8, R9, RZ ;  /* 0x00000009081d723e */ /* 0x000fc600048060ff */
[----:B------:R-:W4:Y:S04]  /*54400*/  LDL.LU R18, [R1+0xae8] ;  /* 0x000ae80001127983 */ /* 0x000f280000300800 */
[----:B------:R-:W4:Y:S04]  /*54410*/  LDL.LU R16, [R1+0xaec] ;  /* 0x000aec0001107983 */ /* 0x000f280000300800 */
[----:B------:R-:W4:Y:S04]  /*54420*/  LDL.LU R15, [R1+0xad0] ;  /* 0x000ad000010f7983 */ /* 0x000f280000300800 */
[----:B------:R-:W4:Y:S04]  /*54430*/  LDL.LU R10, [R1+0xad4] ;  /* 0x000ad400010a7983 */ /* 0x000f280000300800 */
[----:B------:R-:W4:Y:S04]  /*54440*/  LDL.LU R9, [R1+0xad8] ;  /* 0x000ad80001097983 */ /* 0x000f280000300800 */
[----:B------:R-:W4:Y:S04]  /*54450*/  LDL.LU R8, [R1+0xadc] ;  /* 0x000adc0001087983 */ /* 0x000f280000300800 */
[----:B------:R-:W-:Y:S01]  /*54460*/  STL [R1+0x2520], R29 ;  /* 0x0025201d01007387 */ /* 0x000fe20000100800 */
[----:B--2---:R-:W-:-:S02]  /*54470*/  F2FP.SATFINITE.E5M2.F32.PACK_AB_MERGE_C R28, R28, R2, RZ ;  /* 0x000000021c1c723e */ /* 0x004fc400048060ff */
[----:B---3--:R-:W-:-:S03]  /*54480*/  F2FP.SATFINITE.E5M2.F32.PACK_AB_MERGE_C R27, R27, R58, RZ ;  /* 0x0000003a1b1b723e */ /* 0x008fc600048060ff */
[----:B------:R-:W-:Y:S01]  /*54490*/  STL [R1+0x2524], R28 ;  /* 0x0025241c01007387 */ /* 0x000fe20000100800 */
[----:B----4-:R-:W-:-:S03]  /*544a0*/  F2FP.SATFINITE.E5M2.F32.PACK_AB_MERGE_C R14, R14, R59, RZ ;  /* 0x0000003b0e0e723e */ /* 0x010fc600048060ff */
        /* <DEDUP_REMOVED lines=21> */
[----:B------:R0:W-:Y:S01]  /*54600*/  STL [R1+0x1218], R3 ;  /* 0x0012180301007387 */ /* 0x0001e20000100800 */
[----:B------:R-:W-:-:S05]  /*54610*/  F2FP.SATFINITE.E5M2.F32.PACK_AB_MERGE_C R2, R35, R36, RZ ;  /* 0x000000242302723e */ /* 0x000fca00048060ff */
[----:B------:R2:W-:Y:S01]  /*54620*/  STL [R1+0x1214], R2 ;  /* 0x0012140201007387 */ /* 0x0005e20000100800 */
[----:B------:R-:W-:-:S05]  /*54630*/  F2FP.SATFINITE.E5M2.F32.PACK_AB_MERGE_C R0, R25, R33, RZ ;  /* 0x000000211900723e */ /* 0x000fca00048060ff */
[----:B------:R3:W-:Y:S01]  /*54640*/  STL [R1+0x12cc], R0 ;  /* 0x0012cc0001007387 */ /* 0x0007e20000100800 */
[----:B0-----:R-:W-:-:S05]  /*54650*/  F2FP.SATFINITE.E5M2.F32.PACK_AB_MERGE_C R3, R16, R18, RZ ;  /* 0x000000121003723e */ /* 0x001fca00048060ff */
[----:B------:R0:W-:Y:S01]  /*54660*/  STL [R1+0x12c8], R3 ;  /* 0x0012c80301007387 */ /* 0x0001e20000100800 */
[----:B--2---:R-:W-:-:S03]  /*54670*/  F2FP.SATFINITE.E5M2.F32.PACK_AB_MERGE_C R2, R10, R15, RZ ;  /* 0x0000000f0a02723e */ /* 0x004fc600048060ff */
[----:B------:R-:W2:Y:S04]  /*54680*/  LDL.LU R20, [R1+0xac0] ;  /* 0x000ac00001147983 */ /* 0x000ea80000300800 */
[----:B------:R4:W-:Y:S01]  /*54690*/  STL [R1+0x1264], R2 ;  /* 0x0012640201007387 */ /* 0x0009e20000100800 */
[----:B---3--:R-:W-:-:S03]  /*546a0*/  F2FP.SATFINITE.E5M2.F32.PACK_AB_MERGE_C R0, R8, R9, RZ ;  /* 0x000000090800723e */ /* 0x008fc600048060ff */
[----:B------:R-:W2:Y:S04]  /*546b0*/  LDL.LU R56, [R1+0xac4] ;  /* 0x000ac40001387983 */ /* 0x000ea80000300800 */
[----:B------:R3:W-:Y:S04]  /*546c0*/  STL [R1+0x1278], R0 ;  /* 0x0012780001007387 */ /* 0x0007e80000100800 */
        /* <DEDUP_REMOVED lines=39> */
[----:B------:R0:W-:Y:S01]  /*54940*/  STL [R1+0x2458], R56 ;  /* 0x0024583801007387 */ /* 0x0001e20000100800 */
[----:B------:R-:W-:Y:S02]  /*54950*/  F2FP.SATFINITE.E5M2.F32.PACK_AB_MERGE_C R3, R3, R52, RZ ;  /* 0x000000340303723e */ /* 0x000fe400048060ff */
[----:B------:R-:W-:-:S05]  /*54960*/  F2FP.SATFINITE.E5M2.F32.PACK_AB_MERGE_C R53, R53, R26, RZ ;  /* 0x0000001a3535723e */ /* 0x000fca00048060ff */
[----:B------:R-:W-:Y:S04]  /*54970*/  STL [R1+0x2554], R53 ;  /* 0x0025543501007387 */ /* 0x000fe80000100800 */
[----:B------:R2:W-:Y:S01]  /*54980*/  STL [R1+0x120c], R3 ;  /* 0x00120c0301007387 */ /* 0x0005e20000100800 */
[----:B0-----:R-:W-:Y:S02]  /*54990*/  F2FP.SATFINITE.E5M2.F32.PACK_AB_MERGE_C R56, R37, R54, RZ ;  /* 0x000000362538723e */ /* 0x001fe400048060ff */
[----:B--2---:R-:W-:-:S03]  /*549a0*/  F2FP.SATFINITE.E5M2.F32.PACK_AB_MERGE_C R3, R5, R19, RZ ;  /* 0x000000130503723e */ /* 0x004fc600048060ff */
[----:B------:R-:W-:Y:S04]  /*549b0*/  STL [R1+0x2558], R56 ;  /* 0x0025583801007387 */ /* 0x000fe80000100800 */
[----:B------:R0:W-:Y:S01]  /*549c0*/  STL [R1+0x1198], R3 ;  /* 0x0011980301007387 */ /* 0x0001e20000100800 */
[----:B----4-:R-:W-:Y:S02]  /*549d0*/  F2FP.SATFINITE.E5M2.F32.PACK_AB_MERGE_C R33, R33, R2, RZ ;  /* 0x000000022121723e */ /* 0x010fe400048060ff */
[----:B0-----:R-:W-:-:S03]  /*549e0*/  F2FP.SATFINITE.E5M2.F32.PACK_AB_MERGE_C R3, R55, R17, RZ ;  /* 0x000000113703723e */ /* 0x001fc600048060ff */
[----:B------:R-:W-:Y:S01]  /*549f0*/  STL [R1+0x255c], R33 ;  /* 0x00255c2101007387 */ /* 0x000fe20000100800 */
[----:B------:R-:W-:-:S03]  /*54a00*/  F2FP.SATFINITE.E5M2.F32.PACK_AB_MERGE_C R2, R59, R58, RZ ;  /* 0x0000003a3b02723e */ /* 0x000fc600048060ff */
[----:B------:R-:W-:Y:S01]  /*54a10*/  STL [R1+0x1b0], R3 ;  /* 0x0001b00301007387 */ /* 0x000fe20000100800 */
[----:B------:R-:W-:-:S05]  /*54a20*/  F2FP.SATFINITE.E5M2.F32.PACK_AB_MERGE_C R10, R10, R24, RZ ;  /* 0x000000180a0a723e */ /* 0x000fca00048060ff */
        /* <DEDUP_REMOVED lines=9> */
[----:B------:R0:W-:Y:S01]  /*54ac0*/  STL [R1+0x1190], R2 ;  /* 0x0011900201007387 */ /* 0x0001e20000100800 */
[----:B---3--:R-:W-:Y:S02]  /*54ad0*/  F2FP.SATFINITE.E5M2.F32.PACK_AB_MERGE_C R0, R0, R45, RZ ;  /* 0x0000002d0000723e */ /* 0x008fe400048060ff */
[----:B0-----:R-:W-:-:S03]  /*54ae0*/  F2FP.SATFINITE.E5M2.F32.PACK_AB_MERGE_C R2, R44, R60, RZ ;  /* 0x0000003c2c02723e */ /* 0x001fc600048060ff */
[----:B------:R0:W-:Y:S04]  /*54af0*/  STL [R1+0x256c], R0 ;  /* 0x00256c0001007387 */ /* 0x0001e80000100800 */
[----:B------:R-:W-:Y:S01]  /*54b00*/  STL [R1+0xe0], R2 ;  /* 0x0000e00201007387 */ /* 0x000fe20000100800 */
[----:B0-----:R-:W-:Y:S02]  /*54b10*/  F2FP.SATFINITE.E5M2.F32.PACK_AB_MERGE_C R0, R51, R50, RZ ;  /* 0x000000323300723e */ /* 0x001fe400048060ff */
[----:B------:R-:W-:-:S05]  /*54b20*/  F2FP.SATFINITE.E5M2.F32.PACK_AB_MERGE_C R35, R35, R48, RZ ;  /* 0x000000302323723e */ /* 0x000fca00048060ff */
[----:B------:R-:W-:Y:S04]  /*54b30*/  STL [R1+0x2570], R35 ;  /* 0x0025702301007387 */ /* 0x000fe80000100800 */
[----:B------:R0:W-:Y:S02]  /*54b40*/  STL [R1+0x118c], R0 ;  /* 0x00118c0001007387 */ /* 0x0001e40000100800 */
[----:B0-----:R-:W-:Y:S02]  /*54b50*/  F2FP.SATFINITE.E5M2.F32.PACK_AB_MERGE_C R0, R36, R49, RZ ;  /* 0x000000312400723e */ /* 0x001fe400048060ff */
[----:B------:R-:W-:-:S05]  /*54b60*/  F2FP.SATFINITE.E5M2.F32.PACK_AB_MERGE_C R36, R18, R25, RZ ;  /* 0x000000191224723e */ /* 0x000fca00048060ff */
[----:B------:R0:W-:Y:S04]  /*54b70*/  STL [R1+0x2574], R36 ;  /* 0x0025742401007387 */ /* 0x0001e80000100800 */
[----:B------:R2:W-:Y:S04]  /*54b80*/  STL [R1+0x74], R0 ;  /* 0x0000740001007387 */ /* 0x0005e80000100800 */
[----:B0-----:R-:W3:Y:S04]  /*54b90*/  LDL.LU R36, [R1+0xa34] ;  /* 0x000a340001247983 */ /* 0x001ee80000300800 */
[----:B------:R-:W4:Y:S01]  /*54ba0*/  LDL.LU R35, [R1+0xa38] ;  /* 0x000a380001237983 */ /* 0x000f220000300800 */
[----:B--2---:R-:W-:-:S05]  /*54bb0*/  F2FP.SATFINITE.E5M2.F32.PACK_AB_MERGE_C R0, R15, R16, RZ ;  /* 0x000000100f00723e */ /* 0x004fca00048060ff */
[----:B------:R-:W-:Y:S01]  /*54bc0*/  STL [R1+0x11b4], R0 ;  /* 0x0011b40001007387 */ /* 0x000fe20000100800 */
[----:B------:R-:W-:Y:S06]  /*54bd0*/  BAR.SYNC.DEFER_BLOCKING 0x0 ;  /* 0x0000000000007b1d */ /* 0x000fec0000010000 */
[----:B----4-:R0:W-:Y:S04]  /*54be0*/  STL [R1+0x2578], R35 ;  /* 0x0025782301007387 */ /* 0x0101e80000100800 */
[----:B0-----:R-:W3:Y:S04]  /*54bf0*/  LDL.LU R35, [R1+0xa30] ;  /* 0x000a300001237983 */ /* 0x001ee80000300800 */
[----:B------:R-:W2:Y:S04]  /*54c00*/  LDL.LU R0, [R1+0xa3c] ;  /* 0x000a3c0001007983 */ /* 0x000ea80000300800 */
        /* <DEDUP_REMOVED lines=58> */
[----:B---3--:R-:W-:-:S03]  /*54fb0*/  F2FP.SATFINITE.E5M2.F32.PACK_AB_MERGE_C R36, R36, R35, RZ ;  /* 0x000000232424723e */ /* 0x008fc600048060ff */
[----:B------:R-:W3:Y:S04]  /*54fc0*/  LDL.LU R35, [R1+0x2578] ;  /* 0x0025780001237983 */ /* 0x000ee80000300800 */
[----:B------:R0:W-:Y:S01]  /*54fd0*/  STL [R1+0x224], R36 ;  /* 0x0002242401007387 */ /* 0x0001e20000100800 */
[----:B----4-:R-:W-:-:S03]  /*54fe0*/  F2FP.SATFINITE.E5M2.F32.PACK_AB_MERGE_C R9, R9, R8, RZ ;  /* 0x000000080909723e */ /* 0x010fc600048060ff */
[----:B0-----:R-:W4:Y:S01]  /*54ff0*/  LDL.LU R36, [R1+0x2574] ;  /* 0x0025740001247983 */ /* 0x001f220000300800 */
[----:B--2---:R-:W-:Y:S02]  /*55000*/  F2FP.SATFINITE.E5M2.F32.PACK_AB_MERGE_C R33, R33, R10, RZ ;  /* 0x0000000a2121723e */ /* 0x004fe400048060ff */
[----:B------:R-:W-:Y:S02]  /*55010*/  F2FP.SATFINITE.E5M2.F32.PACK_AB_MERGE_C R55, R55, R56, RZ ;  /* 0x000000383737723e */ /* 0x000fe400048060ff */
[----:B------:R-:W-:Y:S02]  /*55020*/  F2FP.SATFINITE.E5M2.F32.PACK_AB_MERGE_C R53, R6, R53, RZ ;  /* 0x000000350635723e */ /* 0x000fe400048060ff */
[----:B------:R-:W-:Y:S02]  /*55030*/  F2FP.SATFINITE.E5M2.F32.PACK_AB_MERGE_C R6, R57, R22, RZ ;  /* 0x000000163906723e */ /* 0x000fe400048060ff */
[----:B------:R-:W-:Y:S02]  /*55040*/  F2FP.SATFINITE.E5M2.F32.PACK_AB_MERGE_C R22, R30, R7, RZ ;  /* 0x000000071e16723e */ /* 0x000fe400048060ff */
[----:B------:R-:W-:-:S02]  /*55050*/  F2FP.SATFINITE.E5M2.F32.PACK_AB_MERGE_C R7, R11, R32, RZ ;  /* 0x000000200b07723e */ /* 0x000fc400048060ff */
[----:B------:R-:W-:Y:S02]  /*55060*/  F2FP.SATFINITE.E5M2.F32.PACK_AB_MERGE_C R11, R27, R14, RZ ;  /* 0x0000000e1b0b723e */ /* 0x000fe400048060ff */
[----:B------:R-:W-:Y:S02]  /*55070*/  F2FP.SATFINITE.E5M2.F32.PACK_AB_MERGE_C R3, R26, R3, RZ ;  /* 0x000000031a03723e */ /* 0x000fe400048060ff */
[----:B------:R-:W-:Y:S02]  /*55080*/  F2FP.SATFINITE.E5M2.F32.PACK_AB_MERGE_C R5, R5, R19, RZ ;  /* 0x000000130505723e */ /* 0x000fe400048060ff */
[----:B---3--:R-:W-:Y:S02]  /*55090*/  F2FP.SATFINITE.E5M2.F32.PACK_AB_MERGE_C R0, R0, R35, RZ ;  /* 0x000000230000723e */ /* 0x008fe400048060ff */
[----:B------:R-:W2:Y:S04]  /*550a0*/  LDL.LU R35, [R1+0x2570] ;  /* 0x0025700001237983 */ /* 0x000ea80000300800 */
[----:B------:R0:W-:Y:S04]  /*550b0*/  STL [R1+0x220], R0 ;  /* 0x0002200001007387 */ /* 0x0001e80000100800 */
[----:B0-----:R-:W3:Y:S04]  /*550c0*/  LDL.LU R0, [R1+0x256c] ;  /* 0x00256c0001007983 */ /* 0x001ee80000300800 */
[----:B------:R-:W2:Y:S04]  /*550d0*/  LDL.LU R8, [R1+0x2568] ;  /* 0x0025680001087983 */ /* 0x000ea80000300800 */
[----:B------:R0:W-:Y:S04]  /*550e0*/  STL [R1+0x234], R9 ;  /* 0x0002340901007387 */ /* 0x0001e80000100800 */
[----:B0-----:R-:W2:Y:S04]  /*550f0*/  LDL.LU R9, [R1+0x2564] ;  /* 0x0025640001097983 */ /* 0x001ea80000300800 */
[----:B------:R-:W2:Y:S04]  /*55100*/  LDL.LU R10, [R1+0x2560] ;  /* 0x00256000010a7983 */ /* 0x000ea80000300800 */
[----:B------:R0:W-:Y:S04]  /*55110*/  STL [R1+0x22c], R33 ;  /* 0x00022c2101007387 */ /* 0x0001e80000100800 */
[----:B0-----:R-:W2:Y:S04]  /*55120*/  LDL.LU R33, [R1+0x255c] ;  /* 0x00255c0001217983 */ /* 0x001ea80000300800 */
[----:B------:R-:W2:Y:S04]  /*55130*/  LDL.LU R56, [R1+0x2558] ;  /* 0x0025580001387983 */ /* 0x000ea80000300800 */
[----:B------:R-:W-:Y:S04]  /*55140*/  STL [R1+0x23c], R55 ;  /* 0x00023c3701007387 */ /* 0x000fe80000100800 */
[----:B------:R-:W-:Y:S04]  /*55150*/  STL [R1+0x238], R53 ;  /* 0x0002383501007387 */ /* 0x000fe80000100800 */
[----:B------:R0:W-:Y:S04]  /*55160*/  STL [R1+0x12e0], R6 ;  /* 0x0012e00601007387 */ /* 0x0001e80000100800 */
[----:B------:R-:W-:Y:S01]  /*55170*/  STL [R1+0x12dc], R22 ;  /* 0x0012dc1601007387 */ /* 0x000fe20000100800 */
[----:B0-----:R-:W-:-:S03]  /*55180*/  F2FP.SATFINITE.E5M2.F32.PACK_AB_MERGE_C R6, R12, R13, RZ ;  /* 0x0000000d0c06723e */ /* 0x001fc600048060ff */
[----:B------:R0:W-:Y:S04]  /*55190*/  STL [R1+0x1300], R7 ;  /* 0x0013000701007387 */ /* 0x0001e80000100800 */
[----:B------:R1:W-:Y:S01]  /*551a0*/  STL [R1+0x12fc], R6 ;  /* 0x0012fc0601007387 */ /* 0x0003e20000100800 */
[----:B0-----:R-:W-:-:S03]  /*551b0*/  F2FP.SATFINITE.E5M2.F32.PACK_AB_MERGE_C R7, R29, R28, RZ ;  /* 0x0000001c1d07723e */ /* 0x001fc600048060ff */
[----:B------:R0:W-:Y:S01]  /*551c0*/  STL [R1+0x1314], R11 ;  /* 0x0013140b01007387 */ /* 0x0001e20000100800 */
[----:B-1----:R-:W-:-:S03]  /*551d0*/  F2FP.SATFINITE.E5M2.F32.PACK_AB_MERGE_C R6, R34, R31, RZ ;  /* 0x0000001f2206723e */ /* 0x002fc600048060ff */
[----:B------:R1:W-:Y:S04]  /*551e0*/  STL [R1+0x1310], R7 ;  /* 0x0013100701007387 */ /* 0x0003e80000100800 */
[----:B------:R4:W-:Y:S01]  /*551f0*/  STL [R1+0x132c], R6 ;  /* 0x00132c0601007387 */ /* 0x0009e20000100800 */
[----:B0-----:R-:W-:Y:S02]  /*55200*/  F2FP.SATFINITE.E5M2.F32.PACK_AB_MERGE_C R11, R39, R38, RZ ;  /* 0x00000026270b723e */ /* 0x001fe400048060ff */
[----:B-1----:R-:W-:Y:S02]  /*55210*/  F2FP.SATFINITE.E5M2.F32.PACK_AB_MERGE_C R7, R4, R61, RZ ;  /* 0x0000003d0407723e */ /* 0x002fe400048060ff */
[----:B------:R-:W-:Y:S02]  /*55220*/  F2FP.SATFINITE.E5M2.F32.PACK_AB_MERGE_C R4, R52, R20, RZ ;  /* 0x000000143404723e */ /* 0x000fe400048060ff */
[----:B----4-:R-:W-:Y:S01]  /*55230*/  F2FP.SATFINITE.E5M2.F32.PACK_AB_MERGE_C R6, R23, R21, RZ ;  /* 0x000000151706723e */ /* 0x010fe200048060ff */
[----:B------:R-:W-:Y:S04]  /*55240*/  STL [R1+0x1328], R11 ;  /* 0x0013280b01007387 */ /* 0x000fe80000100800 */
[----:B------:R-:W-:Y:S04]  /*55250*/  STL [R1+0x12c0], R7 ;  /* 0x0012c00701007387 */ /* 0x000fe80000100800 */
[----:B------:R-:W-:Y:S04]  /*55260*/  STL [R1+0x12c4], R6 ;  /* 0x0012c40601007387 */ /* 0x000fe80000100800 */
[----:B------:R0:W-:Y:S04]  /*55270*/  STL [R1+0x12b0], R4 ;  /* 0x0012b00401007387 */ /* 0x0001e80000100800 */
[----:B------:R1:W-:Y:S01]  /*55280*/  STL [R1+0x1340], R3 ;  /* 0x0013400301007387 */ /* 0x0003e20000100800 */
[----:B0-----:R-:W-:-:S03]  /*55290*/  F2FP.SATFINITE.E5M2.F32.PACK_AB_MERGE_C R4, R37, R54, RZ ;  /* 0x000000362504723e */ /* 0x001fc600048060ff */
[----:B------:R-:W-:Y:S01]  /*552a0*/  STL [R1+0x1354], R5 ;  /* 0x0013540501007387 */ /* 0x000fe20000100800 */
[----:B-1----:R-:W-:-:S03]  /*552b0*/  F2FP.SATFINITE.E5M2.F32.PACK_AB_MERGE_C R3, R2, R17, RZ ;  /* 0x000000110203723e */ /* 0x002fc600048060ff */
[----:B------:R0:W-:Y:S01]  /*552c0*/  STL [R1+0x1350], R4 ;  /* 0x0013500401007387 */ /* 0x0001e20000100800 */
[----:B------:R-:W-:-:S03]  /*552d0*/  F2FP.SATFINITE.E5M2.F32.PACK_AB_MERGE_C R2, R59, R58, RZ ;  /* 0x0000003a3b02723e */ /* 0x000fc600048060ff */
[----:B------:R1:W-:Y:S01]  /*552e0*/  STL [R1+0x1370], R3 ;  /* 0x0013700301007387 */ /* 0x0003e20000100800 */
[----:B0-----:R-:W-:-:S03]  /*552f0*/  F2FP.SATFINITE.E5M2.F32.PACK_AB_MERGE_C R4, R42, R24, RZ ;  /* 0x000000182a04723e */ /* 0x001fc600048060ff */
[----:B------:R0:W-:Y:S01]  /*55300*/  STL [R1+0x136c], R2 ;  /* 0x00136c0201007387 */ /* 0x0001e20000100800 */
[----:B-1----:R-:W-:-:S03]  /*55310*/  F2FP.SATFINITE.E5M2.F32.PACK_AB_MERGE_C R3, R40, R43, RZ ;  /* 0x0000002b2803723e */ /* 0x002fc600048060ff */
        /* <DEDUP_REMOVED lines=12> */
[----:B------:R-:W-:Y:S04]  /*553e0*/  STL [R1+0x13bc], R4 ;  /* 0x0013bc0401007387 */ /* 0x000fe80000100800 */
[----:B------:R-:W4:Y:S01]  /*553f0*/  LDL.LU R53, [R1+0x828] ;  /* 0x0008280001357983 */ /* 0x000f220000300800 */
[----:B0-----:R-:W-:-:S03]  /*55400*/  F2FP.SATFINITE.E5M2.F32.PACK_AB_MERGE_C R2, R15, R16, RZ ;  /* 0x000000100f02723e */ /* 0x001fc600048060ff */
[----:B------:R-:W-:Y:S04]  /*55410*/  STL [R1+0x13b8], R3 ;  /* 0x0013b80301007387 */ /* 0x000fe80000100800 */
[----:B------:R-:W4:Y:S04]  /*55420*/  LDL.LU R6, [R1+0x82c] ;  /* 0x00082c0001067983 */ /* 0x000f280000300800 */
[----:B------:R0:W-:Y:S04]  /*55430*/  STL [R1+0x13c8], R2 ;  /* 0x0013c80201007387 */ /* 0x0001e80000100800 */
[----:B------:R-:W2:Y:S04]  /*55440*/  LDL.LU R22, [R1+0x810] ;  /* 0x0008100001167983 */ /* 0x000ea80000300800 */
[----:B------:R-:W2:Y:S04]  /*55450*/  LDL.LU R57, [R1+0x814] ;  /* 0x0008140001397983 */ /* 0x000ea80000300800 */
        /* <DEDUP_REMOVED lines=45> */
[----:B------:R-:W3:Y:S04]  /*55730*/  LDL.LU R25, [R1] ;  /* 0x0000000001197983 */ /* 0x000ee80000300800 */
[----:B------:R-:W3:Y:S04]  /*55740*/  LDL.LU R18, [R1+0x4] ;  /* 0x0000040001127983 */ /* 0x000ee80000300800 */
[----:B------:R-:W3:Y:S04]  /*55750*/  LDL.LU R16, [R1+0x8] ;  /* 0x0000080001107983 */ /* 0x000ee80000300800 */
[----:B------:R-:W3:Y:S01]  /*55760*/  LDL.LU R15, [R1+0xc] ;  /* 0x00000c00010f7983 */ /* 0x000ee20000300800 */
[----:B----4-:R-:W-:-:S03]  /*55770*/  F2FP.SATFINITE.E5M2.F32.PACK_AB_MERGE_C R6, R6, R53, RZ ;  /* 0x000000350606723e */ /* 0x010fc600048060ff */
[----:B------:R-:W4:Y:S04]  /*55780*/  LDL.LU R53, [R1+0x2554] ;  /* 0x0025540001357983 */ /* 0x000f280000300800 */
[----:B------:R0:W-:Y:S01]  /*55790*/  STL [R1+0x13c4], R6 ;  /* 0x0013c40601007387 */ /* 0x0001e20000100800 */
[----:B--2---:R-:W-:-:S03]  /*557a0*/  F2FP.SATFINITE.E5M2.F32.PACK_AB_MERGE_C R57, R57, R22, RZ ;  /* 0x000000163939723e */ /* 0x004fc600048060ff */
[----:B0-----:R-:W2:Y:S01]  /*557b0*/  LDL.LU R6, [R1+0x2550] ;  /* 0x0025500001067983 */ /* 0x001ea20000300800 */
[----:B---3--:R-:W-:-:S03]  /*557c0*/  F2FP.SATFINITE.E5M2.F32.PACK_AB_MERGE_C R2, R2, R7, RZ ;  /* 0x000000070202723e */ /* 0x008fc600048060ff */
[----:B------:R-:W3:Y:S04]  /*557d0*/  LDL.LU R22, [R1+0x254c] ;  /* 0x00254c0001167983 */ /* 0x000ee80000300800 */
[----:B------:R0:W-:Y:S01]  /*557e0*/  STL [R1+0x204], R57 ;  /* 0x0002043901007387 */ /* 0x0001e20000100800 */
[----:B------:R-:W-:-:S03]  /*557f0*/  F2FP.SATFINITE.E5M2.F32.PACK_AB_MERGE_C R32, R32, R30, RZ ;  /* 0x0000001e2020723e */ /* 0x000fc600048060ff */
[----:B0-----:R-:W2:Y:S01]  /*55800*/  LDL.LU R57, [R1+0x2548] ;  /* 0x0025480001397983 */ /* 0x001ea20000300800 */
[----:B------:R-:W-:-:S03]  /*55810*/  F2FP.SATFINITE.E5M2.F32.PACK_AB_MERGE_C R13, R13, R11, RZ ;  /* 0x0000000b0d0d723e */ /* 0x000fc600048060ff */
[----:B------:R-:W2:Y:S04]  /*55820*/  LDL.LU R7, [R1+0x2544] ;  /* 0x0025440001077983 */ /* 0x000ea80000300800 */
[----:B------:R0:W-:Y:S01]  /*55830*/  STL [R1+0x245c], R2 ;  /* 0x00245c0201007387 */ /* 0x0001e20000100800 */
[----:B------:R-:W-:-:S03]  /*55840*/  F2FP.SATFINITE.E5M2.F32.PACK_AB_MERGE_C R14, R14, R12, RZ ;  /* 0x0000000c0e0e723e */ /* 0x000fc600048060ff */
[----:B0-----:R-:W2:Y:S04]  /*55850*/  LDL.LU R2, [R1+0x20] ;  /* 0x0000200001027983 */ /* 0x001ea80000300800 */
[----:B------:R-:W2:Y:S04]  /*55860*/  LDL.LU R30, [R1+0x2540] ;  /* 0x00254000011e7983 */ /* 0x000ea80000300800 */
[----:B------:R0:W-:Y:S01]  /*55870*/  STL [R1+0x214], R32 ;  /* 0x0002142001007387 */ /* 0x0001e20000100800 */
[----:B------:R-:W-:Y:S02]  /*55880*/  F2FP.SATFINITE.E5M2.F32.PACK_AB_MERGE_C R28, R28, R27, RZ ;  /* 0x0000001b1c1c723e */ /* 0x000fe400048060ff */
[----:B------:R-:W-:Y:S01]  /*55890*/  F2FP.SATFINITE.E5M2.F32.PACK_AB_MERGE_C R31, R31, R29, RZ ;  /* 0x0000001d1f1f723e */ /* 0x000fe200048060ff */
[----:B0-----:R-:W2:Y:S04]  /*558a0*/  LDL.LU R32, [R1+0x253c] ;  /* 0x00253c0001207983 */ /* 0x001ea80000300800 */
[----:B------:R-:W2:Y:S04]  /*558b0*/  LDL.LU R11, [R1+0x2538] ;  /* 0x00253800010b7983 */ /* 0x000ea80000300800 */
[----:B------:R0:W-:Y:S01]  /*558c0*/  STL [R1+0x210], R13 ;  /* 0x0002100d01007387 */ /* 0x0001e20000100800 */
[----:B------:R-:W-:-:S03]  /*558d0*/  F2FP.SATFINITE.E5M2.F32.PACK_AB_MERGE_C R38, R38, R34, RZ ;  /* 0x000000222626723e */ /* 0x000fc600048060ff */
[----:B0-----:R-:W3:Y:S04]  /*558e0*/  LDL.LU R13, [R1+0x2534] ;  /* 0x00253400010d7983 */ /* 0x001ee80000300800 */
[----:B------:R-:W3:Y:S04]  /*558f0*/  LDL.LU R12, [R1+0x2530] ;  /* 0x00253000010c7983 */ /* 0x000ee80000300800 */
        /* <DEDUP_REMOVED lines=43> */
[----:B------:R-:W4:Y:S04]  /*55bb0*/  LDL.LU R51, [R1+0x24d8] ;  /* 0x0024d80001337983 */ /* 0x000f280000300800 */
[----:B------:R0:W-:Y:S01]  /*55bc0*/  STL [R1+0x12d8], R50 ;  /* 0x0012d83201007387 */ /* 0x0001e20000100800 */
[----:B------:R-:W-:-:S03]  /*55bd0*/  F2FP.SATFINITE.E5M2.F32.PACK_AB_MERGE_C R43, R43, R40, RZ ;  /* 0x000000282b2b723e */ /* 0x000fc600048060ff */
[----:B0-----:R-:W4:Y:S04]  /*55be0*/  LDL.LU R50, [R1+0x24d4] ;  /* 0x0024d40001327983 */ /* 0x001f280000300800 */
[----:B------:R-:W4:Y:S04]  /*55bf0*/  LDL.LU R45, [R1+0x24d0] ;  /* 0x0024d000012d7983 */ /* 0x000f280000300800 */
[----:B------:R0:W-:Y:S01]  /*55c00*/  STL [R1+0x12ec], R44 ;  /* 0x0012ec2c01007387 */ /* 0x0001e20000100800 */
[----:B------:R-:W-:-:S03]  /*55c10*/  F2FP.SATFINITE.E5M2.F32.PACK_AB_MERGE_C R24, R24, R42, RZ ;  /* 0x0000002a1818723e */ /* 0x000fc600048060ff */
[----:B0-----:R-:W4:Y:S04]  /*55c20*/  LDL.LU R44, [R1+0x24cc] ;  /* 0x0024cc00012c7983 */ /* 0x001f280000300800 */
[----:B------:R-:W4:Y:S04]  /*55c30*/  LDL.LU R60, [R1+0x24c8] ;  /* 0x0024c800013c7983 */ /* 0x000f280000300800 */
[----:B------:R0:W-:Y:S04]  /*55c40*/  STL [R1+0x12e8], R47 ;  /* 0x0012e82f01007387 */ /* 0x0001e80000100800 */
[----:B0-----:R-:W4:Y:S04]  /*55c50*/  LDL.LU R47, [R1+0x24c4] ;  /* 0x0024c400012f7983 */ /* 0x001f280000300800 */
[----:B------:R-:W4:Y:S04]  /*55c60*/  LDL.LU R46, [R1+0x24c0] ;  /* 0x0024c000012e7983 */ /* 0x000f280000300800 */
[----:B------:R0:W-:Y:S04]  /*55c70*/  STL [R1+0x130c], R41 ;  /* 0x00130c2901007387 */ /* 0x0001e80000100800 */
[----:B0-----:R-:W4:Y:S04]  /*55c80*/  LDL.LU R41, [R1+0x24bc] ;  /* 0x0024bc0001297983 */ /* 0x001f280000300800 */
[----:B------:R-:W4:Y:S04]  /*55c90*/  LDL.LU R40, [R1+0x24b8] ;  /* 0x0024b80001287983 */ /* 0x000f280000300800 */
[----:B------:R0:W-:Y:S04]  /*55ca0*/  STL [R1+0x1308], R43 ;  /* 0x0013082b01007387 */ /* 0x0001e80000100800 */
[----:B0-----:R-:W4:Y:S04]  /*55cb0*/  LDL.LU R43, [R1+0x24b4] ;  /* 0x0024b400012b7983 */ /* 0x001f280000300800 */
[----:B------:R-:W4:Y:S01]  /*55cc0*/  LDL.LU R42, [R1+0x24b0] ;  /* 0x0024b000012a7983 */ /* 0x000f220000300800 */
[----:B------:R-:W-:-:S02]  /*55cd0*/  F2FP.SATFINITE.E5M2.F32.PACK_AB_MERGE_C R58, R58, R59, RZ ;  /* 0x0000003b3a3a723e */ /* 0x000fc400048060ff */
[----:B--2---:R-:W-:Y:S01]  /*55ce0*/  F2FP.SATFINITE.E5M2.F32.PACK_AB_MERGE_C R55, R55, R2, RZ ;  /* 0x000000023737723e */ /* 0x004fe200048060ff */
[----:B------:R0:W-:Y:S01]  /*55cf0*/  STL [R1+0x1320], R24 ;  /* 0x0013201801007387 */ /* 0x0001e20000100800 */
[----:B------:R-:W-:Y:S02]  /*55d00*/  F2FP.SATFINITE.E5M2.F32.PACK_AB_MERGE_C R2, R20, R23, RZ ;  /* 0x000000171402723e */ /* 0x000fe400048060ff */
[----:B------:R-:W-:Y:S02]  /*55d10*/  F2FP.SATFINITE.E5M2.F32.PACK_AB_MERGE_C R18, R18, R25, RZ ;  /* 0x000000191212723e */ /* 0x000fe400048060ff */
[----:B------:R-:W-:Y:S01]  /*55d20*/  F2FP.SATFINITE.E5M2.F32.PACK_AB_MERGE_C R15, R15, R16, RZ ;  /* 0x000000100f0f723e */ /* 0x000fe200048060ff */
[----:B0-----:R-:W2:Y:S04]  /*55d30*/  LDL.LU R24, [R1+0x24ac] ;  /* 0x0024ac0001187983 */ /* 0x001ea80000300800 */
[----:B------:R-:W2:Y:S04]  /*55d40*/  LDL.LU R59, [R1+0x24a8] ;  /* 0x0024a800013b7983 */ /* 0x000ea80000300800 */
[----:B------:R0:W-:Y:S04]  /*55d50*/  STL [R1+0x131c], R58 ;  /* 0x00131c3a01007387 */ /* 0x0001e80000100800 */
[----:B0-----:R-:W2:Y:S04]  /*55d60*/  LDL.LU R58, [R1+0x24a4] ;  /* 0x0024a400013a7983 */ /* 0x001ea80000300800 */
[----:B------:R-:W-:Y:S04]  /*55d70*/  STL [R1+0x1338], R55 ;  /* 0x0013383701007387 */ /* 0x000fe80000100800 */
[----:B------:R3:W-:Y:S04]  /*55d80*/  STL [R1+0x1334], R2 ;  /* 0x0013340201007387 */ /* 0x0007e80000100800 */
[----:B------:R-:W-:Y:S01]  /*55d90*/  STL [R1+0x1348], R18 ;  /* 0x0013481201007387 */ /* 0x000fe20000100800 */
[----:B---3--:R-:W-:-:S03]  /*55da0*/  F2FP.SATFINITE.E5M2.F32.PACK_AB_MERGE_C R2, R49, R48, RZ ;  /* 0x000000303102723e */ /* 0x008fc600048060ff */
[----:B------:R-:W-:Y:S04]  /*55db0*/  STL.64 [R1+0x2320], R48 ;  /* 0x0023203001007387 */ /* 0x000fe80000100a00 */
[----:B------:R-:W-:Y:S04]  /*55dc0*/  STL [R1+0x1344], R15 ;  /* 0x0013440f01007387 */ /* 0x000fe80000100800 */
[----:B------:R4:W-:Y:S04]  /*55dd0*/  STL [R1+0x1360], R2 ;  /* 0x0013600201007387 */ /* 0x0009e80000100800 */
[----:B------:R-:W3:Y:S01]  /*55de0*/  LDL.LU R20, [R1+0x120] ;  /* 0x0001200001147983 */ /* 0x000ee20000300800 */
[----:B----4-:R-:W-:-:S03]  /*55df0*/  F2FP.SATFINITE.E5M2.F32.PACK_AB_MERGE_C R2, R51, R50, RZ ;  /* 0x000000323302723e */ /* 0x010fc600048060ff */
[----:B------:R-:W-:Y:S04]  /*55e00*/  STL.64 [R1+0x2328], R50 ;  /* 0x0023283201007387 */ /* 0x000fe80000100a00 */
[----:B------:R0:W-:Y:S02]  /*55e10*/  STL [R1+0x1358], R2 ;  /* 0x0013580201007387 */ /* 0x0001e40000100800 */
[----:B0-----:R-:W-:-:S05]  /*55e20*/  F2FP.SATFINITE.E5M2.F32.PACK_AB_MERGE_C R2, R45, R44, RZ ;  /* 0x0000002c2d02723e */ /* 0x001fca00048060ff */
[----:B------:R0:W-:Y:S01]  /*55e30*/  STL [R1+0x1378], R2 ;  /* 0x0013780201007387 */ /* 0x0001e20000100800 */
[----:B------:R-:W-:-:S05]  /*55e40*/  F2FP.SATFINITE.E5M2.F32.PACK_AB_MERGE_C R18, R47, R46, RZ ;  /* 0x0000002e2f12723e */ /* 0x000fca00048060ff */
[----:B------:R-:W-:Y:S04]  /*55e50*/  STL [R1+0x1374], R18 ;  /* 0x0013741201007387 */ /* 0x000fe80000100800 */
[----:B------:R-:W4:Y:S01]  /*55e60*/  LDL.LU R45, [R1+0x11c] ;  /* 0x00011c00012d7983 */ /* 0x000f220000300800 */
[----:B------:R-:W-:-:S05]  /*55e70*/  F2FP.SATFINITE.E5M2.F32.PACK_AB_MERGE_C R16, R41, R40, RZ ;  /* 0x000000282910723e */ /* 0x000fca00048060ff */
[----:B------:R1:W-:Y:S04]  /*55e80*/  STL [R1+0x1390], R16 ;  /* 0x0013901001007387 */ /* 0x0003e80000100800 */
[----:B------:R-:W4:Y:S01]  /*55e90*/  LDL.LU R44, [R1+0x110] ;  /* 0x00011000012c7983 */ /* 0x000f220000300800 */
[----:B0-----:R-:W-:-:S05]  /*55ea0*/  F2FP.SATFINITE.E5M2.F32.PACK_AB_MERGE_C R2, R43, R42, RZ ;  /* 0x0000002a2b02723e */ /* 0x001fca00048060ff */
[----:B------:R0:W-:Y:S04]  /*55eb0*/  STL [R1+0x138c], R2 ;  /* 0x00138c0201007387 */ /* 0x0001e80000100800 */
[----:B------:R-:W4:Y:S04]  /*55ec0*/  LDL.LU R50, [R1+0xdc] ;  /* 0x0000dc0001327983 */ /* 0x000f280000300800 */
[----:B------:R-:W4:Y:S04]  /*55ed0*/  LDL.LU R51, [R1+0x1c] ;  /* 0x00001c0001337983 */ /* 0x000f280000300800 */
[----:B------:R-:W4:Y:S04]  /*55ee0*/  LDL.LU R49, [R1+0x14] ;  /* 0x0000140001317983 */ /* 0x000f280000300800 */
[----:B------:R-:W4:Y:S01]  /*55ef0*/  LDL.LU R23, [R1+0x10] ;  /* 0x0000100001177983 */ /* 0x000f220000300800 */
[----:B------:R-:W-:-:S05]  /*55f00*/  VIADD R15, R60, 0x7f ;  /* 0x0000007f3c0f7836 */ /* 0x000fca0000000000 */
[----:B------:R-:W-:Y:S01]  /*55f10*/  ISETP.GE.AND P0, PT, R15, UR43, PT ;  /* 0x0000002b0f007c0c */ /* 0x000fe2000bf06270 */
[C---:B-1----:R-:W-:Y:S01]  /*55f20*/  VIADD R16, R60.reuse, 0x1 ;  /* 0x000000013c107836 */ /* 0x042fe20000000000 */
[----:B------:R-:W-:Y:S01]  /*55f30*/  LOP3.LUT R15, R17, 0xffff, RZ, 0xc0, !PT ;  /* 0x0000ffff110f7812 */ /* 0x000fe200078ec0ff */
[C---:B------:R-:W-:Y:S01]  /*55f40*/  VIADD R17, R60.reuse, 0x78 ;  /* 0x000000783c117836 */ /* 0x040fe20000000000 */
[----:B------:R-:W-:Y:S01]  /*55f50*/  LOP3.LUT R13, R13, 0xffff, RZ, 0xc0, !PT ;  /* 0x0000ffff0d0d7812 */ /* 0x000fe200078ec0ff */
[----:B------:R-:W-:Y:S01]  /*55f60*/  VIADD R18, R60, 0x79 ;  /* 0x000000793c127836 */ /* 0x000fe20000000000 */
[----:B------:R-:W-:Y:S02]  /*55f70*/  LOP3.LUT R37, R37, 0xffff, RZ, 0xc0, !PT ;  /* 0x0000ffff25257812 */ /* 0x000fe400078ec0ff */
[----:B--2---:R-:W-:Y:S01]  /*55f80*/  LOP3.LUT R58, R58, 0xfffdffff, RZ, 0xc0, !PT ;  /* 0xfffdffff3a3a7812 */ /* 0x004fe200078ec0ff */
[----:B------:R-:W-:Y:S01]  /*55f90*/  STL [R1+0x2464], R60 ;  /* 0x0024643c01007387 */ /* 0x000fe20000100800 */
[----:B------:R-:W-:Y:S01]  /*55fa0*/  ISETP.GE.AND P2, PT, R17, UR37, PT ;  /* 0x0000002511007c0c */ /* 0x000fe2000bf46270 */
[----:B------:R-:W-:Y:S01]  /*55fb0*/  ULEA UR76, UR73, UR76, 0x18 ;  /* 0x0000004c494c7291 */ /* 0x000fe2000f8ec0ff */
[----:B------:R-:W-:Y:S01]  /*55fc0*/  PRMT R24, R13, 0x3340, R24 ;  /* 0x000033400d187816 */ /* 0x000fe20000000018 */
[----:B------:R-:W1:Y:S01]  /*55fd0*/  LDCU UR37, c[0x0][0x3b8] ;  /* 0x00007700ff2577ac */ /* 0x000e620008000800 */
[----:B------:R-:W-:-:S02]  /*55fe0*/  PRMT R25, R15, 0x3340, R37 ;  /* 0x000033400f197816 */ /* 0x000fc40000000025 */
[----:B------:R-:W-:Y:S01]  /*55ff0*/  ISETP.GE.AND P3, PT, R16, UR35, PT ;  /* 0x0000002310007c0c */ /* 0x000fe2000bf66270 */
[----:B------:R-:W2:Y:S01]  /*56000*/  LDCU UR35, c[0x0][0x3b8] ;  /* 0x00007700ff2377ac */ /* 0x000ea20008000800 */
[----:B------:R-:W-:Y:S02]  /*56010*/  ISETP.GE.AND P1, PT, R18, UR39, PT ;  /* 0x0000002712007c0c */ /* 0x000fe4000bf26270 */
[----:B0-----:R-:W-:Y:S01]  /*56020*/  PRMT R2, R25, 0x5410, R24 ;  /* 0x0000541019027816 */ /* 0x001fe20000000018 */
[----:B------:R-:W0:Y:S02]  /*56030*/  LDCU UR39, c[0x0][0x3b8] ;  /* 0x00007700ff2777ac */ /* 0x000e240008000800 */
[----:B------:R-:W-:Y:S02]  /*56040*/  @P2 LOP3.LUT R58, R58, 0x20000, RZ, 0xfc, !PT ;  /* 0x000200003a3a2812 */ /* 0x000fe400078efcff */
[----:B------:R1:W-:Y:S01]  /*56050*/  STL [R1+0x1464], R2 ;  /* 0x0014640201007387 */ /* 0x0003e20000100800 */
[----:B------:R-:W-:Y:S01]  /*56060*/  LOP3.LUT R59, R59, 0xff7fffff, RZ, 0xc0, !PT ;  /* 0xff7fffff3b3b7812 */ /* 0x000fe200078ec0ff */
[----:B------:R-:W0:Y:S01]  /*56070*/  LDCU UR43, c[0x0][0x3b8] ;  /* 0x00007700ff2b77ac */ /* 0x000e220008000800 */
[----:B------:R-:W-:Y:S01]  /*56080*/  LOP3.LUT R58, R58, 0xfffbffff, RZ, 0xc0, !PT ;  /* 0xfffbffff3a3a7812 */ /* 0x000fe200078ec0ff */
[----:B------:R-:W2:Y:S01]  /*56090*/  LDL.LU R48, [R1+0x158] ;  /* 0x0001580001307983 */ /* 0x000ea20000300800 */
[----:B------:R-:W-:Y:S01]  /*560a0*/  @P3 LOP3.LUT R59, R59, 0x800000, RZ, 0xfc, !PT ;  /* 0x008000003b3b3812 */ /* 0x000fe200078efcff */
[----:B------:R-:W0:Y:S02]  /*560b0*/  LDCU UR73, c[0x0][0x3b8] ;  /* 0x00007700ff4977ac */ /* 0x000e240008000800 */
[----:B-1----:R-:W2:Y:S01]  /*560c0*/  LDL.LU R2, [R1+0x138] ;  /* 0x0001380001027983 */ /* 0x002ea20000300800 */
[----:B------:R-:W-:-:S03]  /*560d0*/  @P1 LOP3.LUT R58, R58, 0x40000, RZ, 0xfc, !PT ;  /* 0x000400003a3a1812 */ /* 0x000fc600078efcff */
[----:B------:R-:W2:Y:S01]  /*560e0*/  LDL.LU R55, [R1+0x100] ;  /* 0x0001000001377983 */ /* 0x000ea20000300800 */
[----:B---3--:R-:W-:-:S05]  /*560f0*/  LOP3.LUT R43, R20, 0xffff, RZ, 0xc0, !PT ;  /* 0x0000ffff142b7812 */ /* 0x008fca00078ec0ff */
[----:B------:R-:W-:Y:S04]  /*56100*/  STL [R1+0x44], R43 ;  /* 0x0000442b01007387 */ /* 0x000fe80000100800 */
[----:B------:R-:W3:Y:S04]  /*56110*/  LDL.LU R20, [R1+0xf0] ;  /* 0x0000f00001147983 */ /* 0x000ee80000300800 */
[----:B------:R-:W-:Y:S01]  /*56120*/  STL.64 [R1+0x2330], R58 ;  /* 0x0023303a01007387 */ /* 0x000fe20000100a00 */
[----:B----4-:R-:W-:-:S05]  /*56130*/  LOP3.LUT R41, R45, 0xffff, RZ, 0xc0, !PT ;  /* 0x0000ffff2d297812 */ /* 0x010fca00078ec0ff */
[----:B------:R-:W-:Y:S01]  /*56140*/  STL [R1+0x24], R41 ;  /* 0x0000242901007387 */ /* 0x000fe20000100800 */
[----:B------:R-:W-:-:S05]  /*56150*/  LOP3.LUT R17, R44, 0xffff, RZ, 0xc0, !PT ;  /* 0x0000ffff2c117812 */ /* 0x000fca00078ec0ff */
[----:B------:R1:W-:Y:S01]  /*56160*/  STL [R1+0xc], R17 ;  /* 0x00000c1101007387 */ /* 0x0003e20000100800 */
[----:B------:R-:W-:-:S05]  /*56170*/  LOP3.LUT R25, R51, 0xffff, RZ, 0xc0, !PT ;  /* 0x0000ffff33197812 */ /* 0x000fca00078ec0ff */
[----:B------:R-:W-:Y:S01]  /*56180*/  STL [R1+0x48], R25 ;  /* 0x0000481901007387 */ /* 0x000fe20000100800 */
[----:B------:R-:W-:-:S03]  /*56190*/  LOP3.LUT R44, R23, 0xffff, RZ, 0xc0, !PT ;  /* 0x0000ffff172c7812 */ /* 0x000fc600078ec0ff */
[----:B------:R-:W4:Y:S01]  /*561a0*/  LDL.LU R23, [R1+0x9c] ;  /* 0x00009c0001177983 */ /* 0x000f220000300800 */
[----:B------:R-:W-:-:S03]  /*561b0*/  LOP3.LUT R42, R49, 0xffff, RZ, 0xc0, !PT ;  /* 0x0000ffff312a7812 */ /* 0x000fc600078ec0ff */
[----:B------:R-:W4:Y:S01]  /*561c0*/  LDL.LU R49, [R1+0x98] ;  /* 0x0000980001317983 */ /* 0x000f220000300800 */
[----:B------:R-:W-:Y:S02]  /*561d0*/  LOP3.LUT R18, R26, 0xffff, RZ, 0xc0, !PT ;  /* 0x0000ffff1a127812 */ /* 0x000fe400078ec0ff */
[----:B------:R-:W-:Y:S01]  /*561e0*/  LOP3.LUT R11, R11, 0xffff, RZ, 0xc0, !PT ;  /* 0x0000ffff0b0b7812 */ /* 0x000fe200078ec0ff */
[----:B------:R-:W-:Y:S01]  /*561f0*/  STL [R1+0x10], R44 ;  /* 0x0000102c01007387 */ /* 0x000fe20000100800 */
[----:B------:R-:W-:Y:S02]  /*56200*/  LOP3.LUT R24, R50, 0xffff, RZ, 0xc0, !PT ;  /* 0x0000ffff32187812 */ /* 0x000fe400078ec0ff */
[----:B------:R-:W-:Y:S01]  /*56210*/  LOP3.LUT R36, R36, 0xffff, RZ, 0xc0, !PT ;  /* 0x0000ffff24247812 */ /* 0x000fe200078ec0ff */
[----:B------:R-:W-:Y:S01]  /*56220*/  STL [R1+0x28], R42 ;  /* 0x0000282a01007387 */ /* 0x000fe20000100800 */
[----:B------:R-:W-:-:S03]  /*56230*/  LOP3.LUT R16, R12, 0xffff, RZ, 0xc0, !PT ;  /* 0x0000ffff0c107812 */ /* 0x000fc600078ec0ff */
[----:B------:R0:W-:Y:S01]  /*56240*/  STL [R1+0x8], R18 ;  /* 0x0000081201007387 */ /* 0x0001e20000100800 */
[----:B-1----:R-:W-:-:S03]  /*56250*/  PRMT R17, R17, 0x3340, R44 ;  /* 0x0000334011117816 */ /* 0x002fc6000000002c */
[----:B------:R1:W-:Y:S01]  /*56260*/  STL [R1+0x4], R11 ;  /* 0x0000040b01007387 */ /* 0x0003e20000100800 */
[----:B------:R-:W-:Y:S02]  /*56270*/  LOP3.LUT R50, R14, 0xffff, RZ, 0xc0, !PT ;  /* 0x0000ffff0e327812 */ /* 0x000fe400078ec0ff */
[--C-:B------:R-:W-:Y:S02]  /*56280*/  PRMT R12, R36, 0x3340, R1.reuse ;  /* 0x00003340240c7816 */ /* 0x100fe40000000001 */
[----:B0-----:R-:W-:Y:S02]  /*56290*/  PRMT R18, R24, 0x3340, R18 ;  /* 0x0000334018127816 */ /* 0x001fe40000000012 */
[--C-:B-1----:R-:W-:Y:S01]  /*562a0*/  PRMT R11, R11, 0x3340, R1.reuse ;  /* 0x000033400b0b7816 */ /* 0x102fe20000000001 */
[----:B------:R0:W-:Y:S01]  /*562b0*/  STL [R1+0x14], R16 ;  /* 0x0000141001007387 */ /* 0x0001e20000100800 */
[----:B------:R-:W-:Y:S02]  /*562c0*/  PRMT R14, R50, 0x3340, R1 ;  /* 0x00003340320e7816 */ /* 0x000fe40000000001 */
[----:B------:R-:W-:-:S02]  /*562d0*/  PRMT R11, R17, 0x5410, R11 ;  /* 0x00005410110b7816 */ /* 0x000fc4000000000b */
[----:B------:R-:W-:Y:S02]  /*562e0*/  PRMT R25, R43, 0x3340, R25 ;  /* 0x000033402b197816 */ /* 0x000fe40000000019 */
[----:B------:R-:W-:Y:S02]  /*562f0*/  PRMT R17, R18, 0x5410, R12 ;  /* 0x0000541012117816 */ /* 0x000fe4000000000c */
[----:B------:R-:W-:Y:S02]  /*56300*/  PRMT R26, R41, 0x3340, R42 ;  /* 0x00003340291a7816 */ /* 0x000fe4000000002a */
[----:B0-----:R-:W-:Y:S01]  /*56310*/  PRMT R16, R16, 0x3340, R1 ;  /* 0x0000334010107816 */ /* 0x001fe20000000001 */
[----:B------:R0:W-:Y:S01]  /*56320*/  STL [R1+0x1460], R11 ;  /* 0x0014600b01007387 */ /* 0x0001e20000100800 */
[----:B------:R-:W-:-:S03]  /*56330*/  PRMT R12, R25, 0x5410, R14 ;  /* 0x00005410190c7816 */ /* 0x000fc6000000000e */
[----:B------:R1:W-:Y:S01]  /*56340*/  STL [R1+0x145c], R17 ;  /* 0x00145c1101007387 */ /* 0x0003e20000100800 */
[----:B--2---:R-:W-:Y:S02]  /*56350*/  LOP3.LUT R18, R2, 0xffff, RZ, 0xc0, !PT ;  /* 0x0000ffff02127812 */ /* 0x004fe400078ec0ff */
[----:B0-----:R-:W-:Y:S01]  /*56360*/  PRMT R11, R26, 0x5410, R16 ;  /* 0x000054101a0b7816 */ /* 0x001fe20000000010 */
[----:B------:R-:W-:Y:S01]  /*56370*/  STL [R1+0x1458], R12 ;  /* 0x0014580c01007387 */ /* 0x000fe20000100800 */
[----:B-1----:R-:W-:-:S03]  /*56380*/  LOP3.LUT R17, R48, 0xffff, RZ, 0xc0, !PT ;  /* 0x0000ffff30117812 */ /* 0x002fc600078ec0ff */
[----:B------:R0:W-:Y:S01]  /*56390*/  STL [R1+0x1454], R11 ;  /* 0x0014540b01007387 */ /* 0x0001e20000100800 */
[----:B------:R-:W-:-:S03]  /*563a0*/  LOP3.LUT R2, R55, 0xffff, RZ, 0xc0, !PT ;  /* 0x0000ffff37027812 */ /* 0x000fc600078ec0ff */
[----:B------:R-:W-:Y:S04]  /*563b0*/  STL [R1+0x60], R17 ;  /* 0x0000601101007387 */ /* 0x000fe80000100800 */
[----:B------:R-:W2:Y:S04]  /*563c0*/  LDL.LU R51, [R1+0x160] ;  /* 0x0001600001337983 */ /* 0x000ea80000300800 */
[----:B------:R-:W-:Y:S01]  /*563d0*/  STL [R1+0xc0], R18 ;  /* 0x0000c01201007387 */ /* 0x000fe20000100800 */
[----:B------:R-:W-:Y:S02]  /*563e0*/  LOP3.LUT R41, R19, 0xffff, RZ, 0xc0, !PT ;  /* 0x0000ffff13297812 */ /* 0x000fe400078ec0ff */
[----:B------:R-:W-:-:S02]  /*563f0*/  LOP3.LUT R5, R5, 0xffff, RZ, 0xc0, !PT ;  /* 0x0000ffff05057812 */ /* 0x000fc400078ec0ff */
[----:B------:R-:W-:Y:S02]  /*56400*/  LOP3.LUT R35, R35, 0xffff, RZ, 0xc0, !PT ;  /* 0x0000ffff23237812 */ /* 0x000fe400078ec0ff */
[----:B0-----:R-:W-:Y:S02]  /*56410*/  LOP3.LUT R11, R28, 0xffff, RZ, 0xc0, !PT ;  /* 0x0000ffff1c0b7812 */ /* 0x001fe400078ec0ff */
[----:B------:R-:W-:Y:S02]  /*56420*/  LOP3.LUT R12, R27, 0xffff, RZ, 0xc0, !PT ;  /* 0x0000ffff1b0c7812 */ /* 0x000fe400078ec0ff */
[----:B------:R-:W-:Y:S02]  /*56430*/  LOP3.LUT R14, R0, 0xffff, RZ, 0xc0, !PT ;  /* 0x0000ffff000e7812 */ /* 0x000fe400078ec0ff */
[----:B------:R-:W-:Y:S02]  /*56440*/  PRMT R0, R35, 0x3340, R1 ;  /* 0x0000334023007816 */ /* 0x000fe40000000001 */
[----:B---3--:R-:W-:-:S05]  /*56450*/  LOP3.LUT R16, R20, 0xffff, RZ, 0xc0, !PT ;  /* 0x0000ffff14107812 */ /* 0x008fca00078ec0ff */
[----:B------:R0:W-:Y:S04]  /*56460*/  STL [R1+0x1c], R16 ;  /* 0x00001c1001007387 */ /* 0x0001e80000100800 */
[----:B------:R-:W3:Y:S04]  /*56470*/  LDL.LU R48, [R1+0x15c] ;  /* 0x00015c0001307983 */ /* 0x000ee80000300800 */
[----:B------:R-:W-:Y:S04]  /*56480*/  STL [R1+0x84], R2 ;  /* 0x0000840201007387 */ /* 0x000fe80000100800 */
[----:B------:R-:W3:Y:S04]  /*56490*/  LDL.LU R55, [R1+0x10c] ;  /* 0x00010c0001377983 */ /* 0x000ee80000300800 */
[----:B------:R-:W3:Y:S01]  /*564a0*/  LDL.LU R20, [R1+0xd8] ;  /* 0x0000d80001147983 */ /* 0x000ee20000300800 */
[----:B0-----:R-:W-:-:S04]  /*564b0*/  PRMT R16, R16, 0x3340, R41 ;  /* 0x0000334010107816 */ /* 0x001fc80000000029 */
[----:B------:R-:W-:Y:S02]  /*564c0*/  PRMT R0, R16, 0x5410, R0 ;  /* 0x0000541010007816 */ /* 0x000fe40000000000 */
[----:B----4-:R-:W-:Y:S02]  /*564d0*/  LOP3.LUT R26, R23, 0xffff, RZ, 0xc0, !PT ;  /* 0x0000ffff171a7812 */ /* 0x010fe400078ec0ff */
[----:B------:R-:W4:Y:S01]  /*564e0*/  LDL.LU R23, [R1+0xd4] ;  /* 0x0000d40001177983 */ /* 0x000f220000300800 */
[----:B------:R-:W-:-:S03]  /*564f0*/  LOP3.LUT R25, R49, 0xffff, RZ, 0xc0, !PT ;  /* 0x0000ffff31197812 */ /* 0x000fc600078ec0ff */
[----:B------:R-:W-:Y:S04]  /*56500*/  STL [R1+0x6c], R26 ;  /* 0x00006c1a01007387 */ /* 0x000fe80000100800 */
[----:B------:R-:W4:Y:S04]  /*56510*/  LDL.LU R19, [R1+0x24a0] ;  /* 0x0024a00001137983 */ /* 0x000f280000300800 */
[----:B------:R0:W-:Y:S01]  /*56520*/  STL [R1+0xc4], R25 ;  /* 0x0000c41901007387 */ /* 0x0001e20000100800 */
[----:B------:R-:W-:-:S03]  /*56530*/  PRMT R17, R17, 0x3340, R26 ;  /* 0x0000334011117816 */ /* 0x000fc6000000001a */
[----:B------:R-:W-:Y:S04]  /*56540*/  STL [R1+0x18], R41 ;  /* 0x0000182901007387 */ /* 0x000fe80000100800 */
[----:B------:R-:W-:Y:S01]  /*56550*/  STL [R1+0x80], R5 ;  /* 0x0000800501007387 */ /* 0x000fe20000100800 */
[----:B------:R-:W-:-:S03]  /*56560*/  PRMT R18, R18, 0x3340, R25 ;  /* 0x0000334012127816 */ /* 0x000fc60000000019 */
[----:B------:R1:W-:Y:S01]  /*56570*/  STL [R1+0x2c], R11 ;  /* 0x00002c0b01007387 */ /* 0x0003e20000100800 */
[----:B0-----:R-:W-:-:S03]  /*56580*/  PRMT R25, R2, 0x3340, R5 ;  /* 0x0000334002197816 */ /* 0x001fc60000000005 */
[----:B------:R0:W-:Y:S01]  /*56590*/  STL [R1+0x98], R12 ;  /* 0x0000980c01007387 */ /* 0x0001e20000100800 */
[----:B-1----:R-:W-:-:S03]  /*565a0*/  PRMT R11, R11, 0x3340, R1 ;  /* 0x000033400b0b7816 */ /* 0x002fc60000000001 */
[----:B------:R1:W-:Y:S01]  /*565b0*/  STL [R1+0x4c], R14 ;  /* 0x00004c0e01007387 */ /* 0x0003e20000100800 */
[----:B0-----:R-:W-:Y:S02]  /*565c0*/  PRMT R12, R12, 0x3340, R1 ;  /* 0x000033400c0c7816 */ /* 0x001fe40000000001 */
[----:B------:R-:W-:Y:S01]  /*565d0*/  PRMT R5, R17, 0x5410, R11 ;  /* 0x0000541011057816 */ /* 0x000fe2000000000b */
[----:B------:R0:W-:Y:S01]  /*565e0*/  STL [R1+0x1450], R0 ;  /* 0x0014500001007387 */ /* 0x0001e20000100800 */
[----:B------:R-:W-:Y:S02]  /*565f0*/  PRMT R2, R18, 0x5410, R12 ;  /* 0x0000541012027816 */ /* 0x000fe4000000000c */
[----:B-1----:R-:W-:Y:S01]  /*56600*/  PRMT R14, R14, 0x3340, R1 ;  /* 0x000033400e0e7816 */ /* 0x002fe20000000001 */
[----:B------:R1:W-:Y:S03]  /*56610*/  STL [R1+0x144c], R5 ;  /* 0x00144c0501007387 */ /* 0x0003e60000100800 */
[----:B0-----:R-:W-:Y:S01]  /*56620*/  PRMT R0, R25, 0x5410, R14 ;  /* 0x0000541019007816 */ /* 0x001fe2000000000e */
[----:B-1----:R-:W4:Y:S04]  /*56630*/  LDL.LU R5, [R1+0x190] ;  /* 0x0001900001057983 */ /* 0x002f280000300800 */
[----:B------:R0:W-:Y:S04]  /*56640*/  STL [R1+0x1448], R2 ;  /* 0x0014480201007387 */ /* 0x0001e80000100800 */
[----:B------:R-:W4:Y:S04]  /*56650*/  LDL.LU R45, [R1+0x170] ;  /* 0x00017000012d7983 */ /* 0x000f280000300800 */
[----:B------:R1:W-:Y:S04]  /*56660*/  STL [R1+0x1444], R0 ;  /* 0x0014440001007387 */ /* 0x0003e80000100800 */
[----:B0-----:R-:W4:Y:S04]  /*56670*/  LDL.LU R2, [R1+0x124] ;  /* 0x0001240001027983 */ /* 0x001f280000300800 */
[----:B------:R-:W4:Y:S04]  /*56680*/  LDL.LU R44, [R1+0xf8] ;  /* 0x0000f800012c7983 */ /* 0x000f280000300800 */
[----:B------:R-:W4:Y:S01]  /*56690*/  LDL.LU R49, [R1+0xe8] ;  /* 0x0000e80001317983 */ /* 0x000f220000300800 */
[----:B--2---:R-:W-:-:S02]  /*566a0*/  LOP3.LUT R12, R51, 0xffff, RZ, 0xc0, !PT ;  /* 0x0000ffff330c7812 */ /* 0x004fc400078ec0ff */
[----:B-1----:R-:W-:-:S03]  /*566b0*/  LOP3.LUT R0, R31, 0xffff, RZ, 0xc0, !PT ;  /* 0x0000ffff1f007812 */ /* 0x002fc600078ec0ff */
[----:B------:R0:W-:Y:S01]  /*566c0*/  STL [R1+0x88], R12 ;  /* 0x0000880c01007387 */ /* 0x0001e20000100800 */
[----:B------:R-:W-:Y:S02]  /*566d0*/  LOP3.LUT R58, R29, 0xffff, RZ, 0xc0, !PT ;  /* 0x0000ffff1d3a7812 */ /* 0x000fe400078ec0ff */
[----:B------:R-:W-:Y:S02]  /*566e0*/  LOP3.LUT R11, R8, 0xffff, RZ, 0xc0, !PT ;  /* 0x0000ffff080b7812 */ /* 0x000fe400078ec0ff */
[----:B------:R-:W-:Y:S02]  /*566f0*/  LOP3.LUT R17, R54, 0xffff, RZ, 0xc0, !PT ;  /* 0x0000ffff36117812 */ /* 0x000fe400078ec0ff */
[----:B------:R-:W-:Y:S02]  /*56700*/  PRMT R8, R58, 0x3340, R1 ;  /* 0x000033403a087816 */ /* 0x000fe40000000001 */
[----:B------:R-:W-:Y:S02]  /*56710*/  LOP3.LUT R9, R9, 0xffff, RZ, 0xc0, !PT ;  /* 0x0000ffff09097812 */ /* 0x000fe400078ec0ff */
[----:B---3--:R-:W-:-:S05]  /*56720*/  LOP3.LUT R14, R48, 0xffff, RZ, 0xc0, !PT ;  /* 0x0000ffff300e7812 */ /* 0x008fca00078ec0ff */
[----:B------:R-:W-:Y:S01]  /*56730*/  STL [R1+0x64], R14 ;  /* 0x0000640e01007387 */ /* 0x000fe20000100800 */
[----:B------:R-:W-:Y:S02]  /*56740*/  LOP3.LUT R16, R55, 0xffff, RZ, 0xc0, !PT ;  /* 0x0000ffff37107812 */ /* 0x000fe400078ec0ff */
[----:B------:R-:W-:-:S05]  /*56750*/  LOP3.LUT R20, R20, 0xffff, RZ, 0xc0, !PT ;  /* 0x0000ffff14147812 */ /* 0x000fca00078ec0ff */
[----:B------:R-:W-:Y:S01]  /*56760*/  STL [R1+0x8c], R20 ;  /* 0x00008c1401007387 */ /* 0x000fe20000100800 */
[----:B0-----:R-:W-:-:S03]  /*56770*/  PRMT R12, R12, 0x3340, R20 ;  /* 0x000033400c0c7816 */ /* 0x001fc60000000014 */
[----:B------:R0:W-:Y:S02]  /*56780*/  STL [R1+0xac], R16 ;  /* 0x0000ac1001007387 */ /* 0x0001e40000100800 */
[----:B0-----:R-:W-:Y:S02]  /*56790*/  PRMT R16, R16, 0x3340, R17 ;  /* 0x0000334010107816 */ /* 0x001fe40000000011 */
[----:B----4-:R-:W-:-:S05]  /*567a0*/  LOP3.LUT R18, R23, 0xffff, RZ, 0xc0, !PT ;  /* 0x0000ffff17127812 */ /* 0x010fca00078ec0ff */
[----:B------:R-:W-:Y:S04]  /*567b0*/  STL [R1+0x70], R18 ;  /* 0x0000701201007387 */ /* 0x000fe80000100800 */
[----:B------:R0:W-:Y:S01]  /*567c0*/  STL [R1+0x68], R0 ;  /* 0x0000680001007387 */ /* 0x0001e20000100800 */
[----:B------:R-:W-:-:S03]  /*567d0*/  PRMT R14, R14, 0x3340, R18 ;  /* 0x000033400e0e7816 */ /* 0x000fc60000000012 */
[----:B------:R-:W2:Y:S01]  /*567e0*/  LDL.LU R54, [R1+0x249c] ;  /* 0x00249c0001367983 */ /* 0x000ea20000300800 */
[----:B0-----:R-:W-:-:S03]  /*567f0*/  PRMT R0, R0, 0x3340, R1 ;  /* 0x0000334000007816 */ /* 0x001fc60000000001 */
[----:B------:R0:W-:Y:S01]  /*56800*/  STL [R1+0x9c], R11 ;  /* 0x00009c0b01007387 */ /* 0x0001e20000100800 */
[----:B------:R-:W-:-:S03]  /*56810*/  PRMT R0, R12, 0x5410, R0 ;  /* 0x000054100c007816 */ /* 0x000fc60000000000 */
[----:B------:R-:W-:Y:S01]  /*56820*/  STL [R1+0xa0], R17 ;  /* 0x0000a01101007387 */ /* 0x000fe20000100800 */
[----:B------:R-:W-:-:S03]  /*56830*/  PRMT R8, R14, 0x5410, R8 ;  /* 0x000054100e087816 */ /* 0x000fc60000000008 */
[----:B------:R-:W3:Y:S01]  /*56840*/  LDL.LU R51, [R1+0x1c4] ;  /* 0x0001c40001337983 */ /* 0x000ee20000300800 */
[----:B0-----:R-:W-:-:S03]  /*56850*/  PRMT R11, R11, 0x3340, R1 ;  /* 0x000033400b0b7816 */ /* 0x001fc60000000001 */
[----:B------:R-:W4:Y:S04]  /*56860*/  LDL.LU R23, [R1+0x1c0] ;  /* 0x0001c00001177983 */ /* 0x000f280000300800 */
[----:B------:R0:W-:Y:S04]  /*56870*/  STL [R1+0x1440], R0 ;  /* 0x0014400001007387 */ /* 0x0001e80000100800 */
[----:B------:R-:W4:Y:S04]  /*56880*/  LDL.LU R48, [R1+0x13c] ;  /* 0x00013c0001307983 */ /* 0x000f280000300800 */
[----:B------:R-:W-:Y:S01]  /*56890*/  STL [R1+0x143c], R8 ;  /* 0x00143c0801007387 */ /* 0x000fe20000100800 */
[----:B0-----:R-:W-:-:S03]  /*568a0*/  PRMT R0, R16, 0x5410, R11 ;  /* 0x0000541010007816 */ /* 0x001fc6000000000b */
[----:B------:R-:W4:Y:S04]  /*568b0*/  LDL.LU R55, [R1+0x108] ;  /* 0x0001080001377983 */ /* 0x000f280000300800 */
[----:B------:R0:W-:Y:S04]  /*568c0*/  STL [R1+0x1438], R0 ;  /* 0x0014380001007387 */ /* 0x0001e80000100800 */
[----:B------:R-:W4:Y:S01]  /*568d0*/  LDL.LU R20, [R1+0xfc] ;  /* 0x0000fc0001147983 */ /* 0x000f220000300800 */
[----:B------:R-:W-:Y:S02]  /*568e0*/  LOP3.LUT R5, R5, 0xffff, RZ, 0xc0, !PT ;  /* 0x0000ffff05057812 */ /* 0x000fe400078ec0ff */
[----:B------:R-:W-:-:S03]  /*568f0*/  LOP3.LUT R12, R45, 0xffff, RZ, 0xc0, !PT ;  /* 0x0000ffff2d0c7812 */ /* 0x000fc600078ec0ff */
[----:B------:R-:W-:Y:S01]  /*56900*/  STL [R1+0xa4], R5 ;  /* 0x0000a40501007387 */ /* 0x000fe20000100800 */
[----:B0-----:R-:W-:Y:S02]  /*56910*/  LOP3.LUT R0, R38, 0xffff, RZ, 0xc0, !PT ;  /* 0x0000ffff26007812 */ /* 0x001fe400078ec0ff */
[----:B------:R-:W-:Y:S01]  /*56920*/  LOP3.LUT R8, R34, 0xffff, RZ, 0xc0, !PT ;  /* 0x0000ffff22087812 */ /* 0x000fe200078ec0ff */
[----:B------:R-:W-:Y:S01]  /*56930*/  STL [R1+0x10c], R12 ;  /* 0x00010c0c01007387 */ /* 0x000fe20000100800 */
[----:B------:R-:W-:Y:S02]  /*56940*/  LOP3.LUT R2, R2, 0xffff, RZ, 0xc0, !PT ;  /* 0x0000ffff02027812 */ /* 0x000fe400078ec0ff */
[----:B------:R-:W-:Y:S02]  /*56950*/  LOP3.LUT R11, R44, 0xffff, RZ, 0xc0, !PT ;  /* 0x0000ffff2c0b7812 */ /* 0x000fe400078ec0ff */
[----:B------:R-:W-:-:S03]  /*56960*/  LOP3.LUT R16, R49, 0xffff, RZ, 0xc0, !PT ;  /* 0x0000ffff31107812 */ /* 0x000fc600078ec0ff */
[----:B------:R0:W-:Y:S01]  /*56970*/  STL [R1+0xa8], R11 ;  /* 0x0000a80b01007387 */ /* 0x0001e20000100800 */
[----:B------:R-:W-:-:S03]  /*56980*/  LOP3.LUT R14, R19, 0xffff, RZ, 0xc0, !PT ;  /* 0x0000ffff130e7812 */ /* 0x000fc600078ec0ff */
[----:B------:R-:W-:Y:S04]  /*56990*/  STL [R1+0xf0], R2 ;  /* 0x0000f00201007387 */ /* 0x000fe80000100800 */
[----:B------:R-:W-:Y:S04]  /*569a0*/  STL [R1+0x110], R16 ;  /* 0x0001101001007387 */ /* 0x000fe80000100800 */
[----:B------:R1:W-:Y:S01]  /*569b0*/  STL [R1+0x7c], R0 ;  /* 0x00007c0001007387 */ /* 0x0003e20000100800 */
[----:B0-----:R-:W-:-:S03]  /*569c0*/  PRMT R11, R5, 0x3340, R11 ;  /* 0x00003340050b7816 */ /* 0x001fc6000000000b */
[----:B------:R-:W4:Y:S04]  /*569d0*/  LDL.LU R19, [R1+0x2498] ;  /* 0x0024980001137983 */ /* 0x000f280000300800 */
[----:B------:R0:W-:Y:S04]  /*569e0*/  STL [R1+0xe8], R8 ;  /* 0x0000e80801007387 */ /* 0x0001e80000100800 */
[----:B------:R0:W-:Y:S04]  /*569f0*/  STL [R1+0xc8], R9 ;  /* 0x0000c80901007387 */ /* 0x0001e80000100800 */
[----:B------:R0:W-:Y:S04]  /*56a00*/  STL [R1+0xcc], R14 ;  /* 0x0000cc0e01007387 */ /* 0x0001e80000100800 */
[----:B------:R-:W4:Y:S04]  /*56a10*/  LDL.LU R5, [R1+0x1e0] ;  /* 0x0001e00001057983 */ /* 0x000f280000300800 */
[----:B------:R-:W4:Y:S01]  /*56a20*/  LDL.LU R49, [R1+0x1d8] ;  /* 0x0001d80001317983 */ /* 0x000f220000300800 */
[----:B-1----:R-:W-:-:S02]  /*56a30*/  PRMT R0, R0, 0x3340, R1 ;  /* 0x0000334000007816 */ /* 0x002fc40000000001 */
[--C-:B0-----:R-:W-:Y:S02]  /*56a40*/  PRMT R8, R8, 0x3340, R1.reuse ;  /* 0x0000334008087816 */ /* 0x101fe40000000001 */
[----:B------:R-:W-:Y:S02]  /*56a50*/  PRMT R12, R12, 0x3340, R16 ;  /* 0x000033400c0c7816 */ /* 0x000fe40000000010 */
[----:B------:R-:W-:Y:S02]  /*56a60*/  PRMT R0, R11, 0x5410, R0 ;  /* 0x000054100b007816 */ /* 0x000fe40000000000 */
[----:B------:R-:W-:Y:S02]  /*56a70*/  PRMT R9, R9, 0x3340, R1 ;  /* 0x0000334009097816 */ /* 0x000fe40000000001 */
[----:B------:R-:W-:Y:S02]  /*56a80*/  PRMT R14, R2, 0x3340, R14 ;  /* 0x00003340020e7816 */ /* 0x000fe4000000000e */
[----:B------:R-:W4:Y:S01]  /*56a90*/  LDL.LU R2, [R1+0x1a0] ;  /* 0x0001a00001027983 */ /* 0x000f220000300800 */
[----:B------:R-:W-:-:S03]  /*56aa0*/  PRMT R8, R12, 0x5410, R8 ;  /* 0x000054100c087816 */ /* 0x000fc60000000008 */
[----:B------:R0:W-:Y:S04]  /*56ab0*/  STL [R1+0x1434], R0 ;  /* 0x0014340001007387 */ /* 0x0001e80000100800 */
[----:B------:R1:W-:Y:S04]  /*56ac0*/  STL [R1+0x1430], R8 ;  /* 0x0014300801007387 */ /* 0x0003e80000100800 */
[----:B------:R-:W4:Y:S01]  /*56ad0*/  LDL.LU R44, [R1+0x134] ;  /* 0x00013400012c7983 */ /* 0x000f220000300800 */
[----:B0-----:R-:W-:-:S05]  /*56ae0*/  PRMT R0, R14, 0x5410, R9 ;  /* 0x000054100e007816 */ /* 0x001fca0000000009 */
[----:B------:R0:W-:Y:S01]  /*56af0*/  STL [R1+0x142c], R0 ;  /* 0x00142c0001007387 */ /* 0x0001e20000100800 */
[----:B-1----:R-:W-:Y:S02]  /*56b00*/  LOP3.LUT R8, R39, 0xffff, RZ, 0xc0, !PT ;  /* 0x0000ffff27087812 */ /* 0x002fe400078ec0ff */
[----:B0-----:R-:W-:Y:S02]  /*56b10*/  LOP3.LUT R0, R61, 0xffff, RZ, 0xc0, !PT ;  /* 0x0000ffff3d007812 */ /* 0x001fe400078ec0ff */
[----:B--2---:R-:W-:Y:S02]  /*56b20*/  LOP3.LUT R14, R54, 0xffff, RZ, 0xc0, !PT ;  /* 0x0000ffff360e7812 */ /* 0x004fe400078ec0ff */
[----:B---3--:R-:W-:Y:S02]  /*56b30*/  LOP3.LUT R17, R51, 0xffff, RZ, 0xc0, !PT ;  /* 0x0000ffff33117812 */ /* 0x008fe400078ec0ff */
[----:B----4-:R-:W-:Y:S02]  /*56b40*/  LOP3.LUT R11, R23, 0xffff, RZ, 0xc0, !PT ;  /* 0x0000ffff170b7812 */ /* 0x010fe400078ec0ff */
[----:B------:R-:W2:Y:S04]  /*56b50*/  LDL.LU R23, [R1+0x128] ;  /* 0x0001280001177983 */ /* 0x000ea80000300800 */
[----:B------:R-:W-:Y:S01]  /*56b60*/  STL [R1+0x100], R17 ;  /* 0x0001001101007387 */ /* 0x000fe20000100800 */
[----:B------:R-:W-:-:S03]  /*56b70*/  LOP3.LUT R12, R48, 0xffff, RZ, 0xc0, !PT ;  /* 0x0000ffff300c7812 */ /* 0x000fc600078ec0ff */
[----:B------:R0:W-:Y:S01]  /*56b80*/  STL [R1+0xd4], R11 ;  /* 0x0000d40b01007387 */ /* 0x0001e20000100800 */
[----:B------:R-:W-:Y:S02]  /*56b90*/  LOP3.LUT R18, R55, 0xffff, RZ, 0xc0, !PT ;  /* 0x0000ffff37127812 */ /* 0x000fe400078ec0ff */
[----:B------:R-:W-:-:S03]  /*56ba0*/  LOP3.LUT R55, R10, 0xffff, RZ, 0xc0, !PT ;  /* 0x0000ffff0a377812 */ /* 0x000fc600078ec0ff */
[----:B------:R-:W-:Y:S01]  /*56bb0*/  STL [R1+0x108], R18 ;  /* 0x0001081201007387 */ /* 0x000fe20000100800 */
[----:B------:R-:W-:-:S03]  /*56bc0*/  LOP3.LUT R16, R20, 0xffff, RZ, 0xc0, !PT ;  /* 0x0000ffff14107812 */ /* 0x000fc600078ec0ff */
[----:B------:R-:W-:Y:S01]  /*56bd0*/  STL [R1+0x120], R12 ;  /* 0x0001200c01007387 */ /* 0x000fe20000100800 */
[----:B------:R-:W-:-:S03]  /*56be0*/  PRMT R10, R17, 0x3340, R18 ;  /* 0x00003340110a7816 */ /* 0x000fc60000000012 */
[----:B------:R1:W-:Y:S01]  /*56bf0*/  STL [R1+0xf8], R0 ;  /* 0x0000f80001007387 */ /* 0x0003e20000100800 */
[----:B0-----:R-:W-:-:S03]  /*56c00*/  PRMT R11, R11, 0x3340, R16 ;  /* 0x000033400b0b7816 */ /* 0x001fc60000000010 */
[----:B------:R-:W-:Y:S01]  /*56c10*/  STL [R1+0xd8], R16 ;  /* 0x0000d81001007387 */ /* 0x000fe20000100800 */
[----:B------:R-:W-:-:S03]  /*56c20*/  PRMT R9, R55, 0x3340, R1 ;  /* 0x0000334037097816 */ /* 0x000fc60000000001 */
[----:B------:R-:W3:Y:S01]  /*56c30*/  LDL.LU R54, [R1+0x2494] ;  /* 0x0024940001367983 */ /* 0x000ee20000300800 */
[----:B-1----:R-:W-:-:S03]  /*56c40*/  PRMT R0, R0, 0x3340, R1 ;  /* 0x0000334000007816 */ /* 0x002fc60000000001 */
[----:B------:R0:W-:Y:S01]  /*56c50*/  STL [R1+0xb0], R8 ;  /* 0x0000b00801007387 */ /* 0x0001e20000100800 */
[----:B------:R-:W-:Y:S02]  /*56c60*/  PRMT R12, R12, 0x3340, R14 ;  /* 0x000033400c0c7816 */ /* 0x000fe4000000000e */
[----:B------:R-:W-:Y:S02]  /*56c70*/  PRMT R10, R10, 0x5410, R0 ;  /* 0x000054100a0a7816 */ /* 0x000fe40000000000 */
[----:B------:R-:W-:Y:S02]  /*56c80*/  PRMT R0, R12, 0x5410, R9 ;  /* 0x000054100c007816 */ /* 0x000fe40000000009 */
[----:B0-----:R-:W-:Y:S01]  /*56c90*/  PRMT R8, R8, 0x3340, R1 ;  /* 0x0000334008087816 */ /* 0x001fe20000000001 */
[----:B------:R-:W-:Y:S03]  /*56ca0*/  STL [R1+0x11c], R14 ;  /* 0x00011c0e01007387 */ /* 0x000fe60000100800 */
[----:B------:R-:W-:Y:S01]  /*56cb0*/  PRMT R8, R11, 0x5410, R8 ;  /* 0x000054100b087816 */ /* 0x000fe20000000008 */
[----:B------:R0:W-:Y:S04]  /*56cc0*/  STL [R1+0x1428], R10 ;  /* 0x0014280a01007387 */ /* 0x0001e80000100800 */
[----:B------:R-:W-:Y:S04]  /*56cd0*/  STL [R1+0x1424], R8 ;  /* 0x0014240801007387 */ /* 0x000fe80000100800 */
[----:B------:R1:W-:Y:S01]  /*56ce0*/  STL [R1+0x1420], R0 ;  /* 0x0014200001007387 */ /* 0x0003e20000100800 */
[----:B------:R-:W-:-:S03]  /*56cf0*/  LOP3.LUT R11, R5, 0xffff, RZ, 0xc0, !PT ;  /* 0x0000ffff050b7812 */ /* 0x000fc600078ec0ff */
[----:B------:R-:W4:Y:S04]  /*56d00*/  LDL.LU R5, [R1+0x1d0] ;  /* 0x0001d00001057983 */ /* 0x000f280000300800 */
[----:B------:R-:W4:Y:S04]  /*56d10*/  LDL.LU R51, [R1+0x1cc] ;  /* 0x0001cc0001337983 */ /* 0x000f280000300800 */
[----:B------:R-:W4:Y:S01]  /*56d20*/  LDL.LU R20, [R1+0x1a4] ;  /* 0x0001a40001147983 */ /* 0x000f220000300800 */
[----:B0-----:R-:W-:-:S03]  /*56d30*/  LOP3.LUT R10, R49, 0xffff, RZ, 0xc0, !PT ;  /* 0x0000ffff310a7812 */ /* 0x001fc600078ec0ff */
[----:B------:R0:W-:Y:S04]  /*56d40*/  STL [R1+0x13c], R11 ;  /* 0x00013c0b01007387 */ /* 0x0001e80000100800 */
[----:B------:R-:W4:Y:S04]  /*56d50*/  LDL.LU R48, [R1+0x150] ;  /* 0x0001500001307983 */ /* 0x000f280000300800 */
[----:B------:R-:W4:Y:S01]  /*56d60*/  LDL.LU R49, [R1+0x14c] ;  /* 0x00014c0001317983 */ /* 0x000f220000300800 */
[----:B------:R-:W-:Y:S02]  /*56d70*/  LOP3.LUT R2, R2, 0xffff, RZ, 0xc0, !PT ;  /* 0x0000ffff02027812 */ /* 0x000fe400078ec0ff */
[----:B-1----:R-:W-:Y:S01]  /*56d80*/  LOP3.LUT R0, R52, 0xffff, RZ, 0xc0, !PT ;  /* 0x0000ffff34007812 */ /* 0x002fe200078ec0ff */
[----:B------:R-:W-:Y:S01]  /*56d90*/  STL [R1+0x138], R10 ;  /* 0x0001380a01007387 */ /* 0x000fe20000100800 */
[----:B------:R-:W-:-:S03]  /*56da0*/  LOP3.LUT R12, R44, 0xffff, RZ, 0xc0, !PT ;  /* 0x0000ffff2c0c7812 */ /* 0x000fc600078ec0ff */
[----:B------:R-:W-:Y:S01]  /*56db0*/  STL [R1+0x160], R2 ;  /* 0x0001600201007387 */ /* 0x000fe20000100800 */
[----:B------:R-:W-:-:S03]  /*56dc0*/  LOP3.LUT R52, R3, 0xffff, RZ, 0xc0, !PT ;  /* 0x0000ffff03347812 */ /* 0x000fc600078ec0ff */
[----:B------:R1:W-:Y:S01]  /*56dd0*/  STL [R1+0x134], R12 ;  /* 0x0001340c01007387 */ /* 0x0003e20000100800 */
[----:B------:R-:W-:Y:S02]  /*56de0*/  LOP3.LUT R3, R30, 0xffff, RZ, 0xc0, !PT ;  /* 0x0000ffff1e037812 */ /* 0x000fe400078ec0ff */
[----:B------:R-:W-:Y:S02]  /*56df0*/  LOP3.LUT R19, R19, 0xffff, RZ, 0xc0, !PT ;  /* 0x0000ffff13137812 */ /* 0x000fe400078ec0ff */
[--C-:B------:R-:W-:Y:S02]  /*56e00*/  PRMT R8, R52, 0x3340, R1.reuse ;  /* 0x0000334034087816 */ /* 0x100fe40000000001 */
[----:B0-----:R-:W-:Y:S02]  /*56e10*/  PRMT R11, R11, 0x3340, R12 ;  /* 0x000033400b0b7816 */ /* 0x001fe4000000000c */
[----:B------:R-:W-:Y:S02]  /*56e20*/  PRMT R9, R3, 0x3340, R1 ;  /* 0x0000334003097816 */ /* 0x000fe40000000001 */
[----:B-1----:R-:W-:-:S02]  /*56e30*/  PRMT R12, R2, 0x3340, R19 ;  /* 0x00003340020c7816 */ /* 0x002fc40000000013 */
[----:B------:R-:W-:Y:S02]  /*56e40*/  LOP3.LUT R18, R21, 0xffff, RZ, 0xc0, !PT ;  /* 0x0000ffff15127812 */ /* 0x000fe400078ec0ff */
[----:B------:R-:W-:Y:S02]  /*56e50*/  LOP3.LUT R34, R4, 0xffff, RZ, 0xc0, !PT ;  /* 0x0000ffff04227812 */ /* 0x000fe400078ec0ff */
[----:B--2---:R-:W-:-:S05]  /*56e60*/  LOP3.LUT R14, R23, 0xffff, RZ, 0xc0, !PT ;  /* 0x0000ffff170e7812 */ /* 0x004fca00078ec0ff */
[----:B------:R-:W-:Y:S01]  /*56e70*/  STL [R1+0x128], R14 ;  /* 0x0001280e01007387 */ /* 0x000fe20000100800 */
[----:B------:R-:W-:-:S03]  /*56e80*/  PRMT R10, R10, 0x3340, R14 ;  /* 0x000033400a0a7816 */ /* 0x000fc6000000000e */
[----:B------:R0:W-:Y:S04]  /*56e90*/  STL [R1+0x158], R0 ;  /* 0x0001580001007387 */ /* 0x0001e80000100800 */
[----:B------:R-:W-:Y:S01]  /*56ea0*/  STL [R1+0x2468], R52 ;  /* 0x0024683401007387 */ /* 0x000fe20000100800 */
[----:B0-----:R-:W-:-:S03]  /*56eb0*/  PRMT R0, R0, 0x3340, R1 ;  /* 0x0000334000007816 */ /* 0x001fc60000000001 */
[----:B------:R0:W-:Y:S01]  /*56ec0*/  STL [R1+0x246c], R3 ;  /* 0x00246c0301007387 */ /* 0x0001e20000100800 */
[----:B------:R-:W-:-:S03]  /*56ed0*/  PRMT R10, R10, 0x5410, R0 ;  /* 0x000054100a0a7816 */ /* 0x000fc60000000000 */
[----:B------:R-:W2:Y:S01]  /*56ee0*/  LDL.LU R2, [R1+0x1f4] ;  /* 0x0001f40001027983 */ /* 0x000ea20000300800 */
[----:B------:R-:W-:-:S03]  /*56ef0*/  PRMT R0, R12, 0x5410, R9 ;  /* 0x000054100c007816 */ /* 0x000fc60000000009 */
[----:B------:R-:W-:Y:S01]  /*56f00*/  STL [R1+0x2470], R19 ;  /* 0x0024701301007387 */ /* 0x000fe20000100800 */
[----:B0-----:R-:W-:-:S03]  /*56f10*/  PRMT R3, R11, 0x5410, R8 ;  /* 0x000054100b037816 */ /* 0x001fc60000000008 */
[----:B------:R-:W-:Y:S04]  /*56f20*/  STL [R1+0x1c4], R10 ;  /* 0x0001c40a01007387 */ /* 0x000fe80000100800 */
[----:B------:R-:W2:Y:S04]  /*56f30*/  LDL.LU R46, [R1+0x1f0] ;  /* 0x0001f000012e7983 */ /* 0x000ea80000300800 */
[----:B------:R0:W-:Y:S04]  /*56f40*/  STL [R1+0x1b4], R3 ;  /* 0x0001b40301007387 */ /* 0x0001e80000100800 */
[----:B------:R-:W2:Y:S04]  /*56f50*/  LDL.LU R45, [R1+0x198] ;  /* 0x00019800012d7983 */ /* 0x000ea80000300800 */
[----:B------:R1:W-:Y:S04]  /*56f60*/  STL [R1+0x1b8], R0 ;  /* 0x0001b80001007387 */ /* 0x0003e80000100800 */
[----:B------:R-:W2:Y:S01]  /*56f70*/  LDL.LU R23, [R1+0x180] ;  /* 0x0001800001177983 */ /* 0x000ea20000300800 */
[----:B---3--:R-:W-:-:S02]  /*56f80*/  LOP3.LUT R31, R54, 0xffff, RZ, 0xc0, !PT ;  /* 0x0000ffff361f7812 */ /* 0x008fc400078ec0ff */
[--C-:B------:R-:W-:Y:S02]  /*56f90*/  PRMT R8, R18, 0x3340, R1.reuse ;  /* 0x0000334012087816 */ /* 0x100fe40000000001 */
[----:B------:R-:W-:Y:S02]  /*56fa0*/  PRMT R9, R34, 0x3340, R1 ;  /* 0x0000334022097816 */ /* 0x000fe40000000001 */
[----:B----4-:R-:W-:Y:S02]  /*56fb0*/  LOP3.LUT R5, R5, 0xffff, RZ, 0xc0, !PT ;  /* 0x0000ffff05057812 */ /* 0x010fe400078ec0ff */
[----:B0-----:R-:W-:Y:S02]  /*56fc0*/  LOP3.LUT R3, R51, 0xffff, RZ, 0xc0, !PT ;  /* 0x0000ffff33037812 */ /* 0x001fe400078ec0ff */
[----:B------:R-:W-:Y:S02]  /*56fd0*/  LOP3.LUT R60, R20, 0xffff, RZ, 0xc0, !PT ;  /* 0x0000ffff143c7812 */ /* 0x000fe400078ec0ff */
[----:B------:R-:W3:Y:S01]  /*56fe0*/  LDL.LU R20, [R1+0xbc] ;  /* 0x0000bc0001147983 */ /* 0x000ee20000300800 */
[----:B------:R-:W-:-:S03]  /*56ff0*/  LOP3.LUT R51, R32, 0xffff, RZ, 0xc0, !PT ;  /* 0x0000ffff20337812 */ /* 0x000fc600078ec0ff */
[----:B------:R0:W-:Y:S04]  /*57000*/  STL [R1+0xdc], R5 ;  /* 0x0000dc0501007387 */ /* 0x0001e80000100800 */
[----:B------:R-:W4:Y:S04]  /*57010*/  LDL.LU R21, [R1+0x2490] ;  /* 0x0024900001157983 */ /* 0x000f280000300800 */
[----:B------:R-:W4:Y:S01]  /*57020*/  LDL.LU R4, [R1+0x248c] ;  /* 0x00248c0001047983 */ /* 0x000f220000300800 */
[----:B-1----:R-:W-:Y:S02]  /*57030*/  PRMT R0, R51, 0x3340, R1 ;  /* 0x0000334033007816 */ /* 0x002fe40000000001 */
[----:B------:R-:W-:Y:S01]  /*57040*/  PRMT R10, R60, 0x3340, R31 ;  /* 0x000033403c0a7816 */ /* 0x000fe2000000001f */
[----:B------:R-:W4:Y:S01]  /*57050*/  LDL.LU R54, [R1+0x2488] ;  /* 0x0024880001367983 */ /* 0x000f220000300800 */
[----:B------:R-:W-:-:S02]  /*57060*/  LOP3.LUT R19, R48, 0xffff, RZ, 0xc0, !PT ;  /* 0x0000ffff30137812 */ /* 0x000fc400078ec0ff */
[----:B------:R-:W-:Y:S02]  /*57070*/  LOP3.LUT R52, R49, 0xffff, RZ, 0xc0, !PT ;  /* 0x0000ffff31347812 */ /* 0x000fe400078ec0ff */
[----:B------:R-:W-:Y:S02]  /*57080*/  PRMT R0, R10, 0x5410, R0 ;  /* 0x000054100a007816 */ /* 0x000fe40000000000 */
[----:B------:R-:W-:Y:S02]  /*57090*/  PRMT R11, R5, 0x3340, R19 ;  /* 0x00003340050b7816 */ /* 0x000fe40000000013 */
[----:B------:R-:W-:Y:S01]  /*570a0*/  PRMT R12, R3, 0x3340, R52 ;  /* 0x00003340030c7816 */ /* 0x000fe20000000034 */
[----:B0-----:R-:W4:Y:S01]  /*570b0*/  LDL.LU R5, [R1+0x1ec] ;  /* 0x0001ec0001057983 */ /* 0x001f220000300800 */
[----:B------:R-:W-:-:S03]  /*570c0*/  PRMT R8, R11, 0x5410, R8 ;  /* 0x000054100b087816 */ /* 0x000fc60000000008 */
[----:B------:R0:W-:Y:S04]  /*570d0*/  STL [R1+0x1a0], R0 ;  /* 0x0001a00001007387 */ /* 0x0001e80000100800 */
[----:B------:R-:W-:Y:S01]  /*570e0*/  STL [R1+0x1418], R8 ;  /* 0x0014180801007387 */ /* 0x000fe20000100800 */
[----:B0-----:R-:W-:-:S05]  /*570f0*/  PRMT R0, R12, 0x5410, R9 ;  /* 0x000054100c007816 */ /* 0x001fca0000000009 */
[----:B------:R0:W-:Y:S04]  /*57100*/  STL [R1+0x1414], R0 ;  /* 0x0014140001007387 */ /* 0x0001e80000100800 */
[----:B------:R-:W4:Y:S04]  /*57110*/  LDL.LU R44, [R1+0x1c8] ;  /* 0x0001c800012c7983 */ /* 0x000f280000300800 */
[----:B------:R-:W4:Y:S04]  /*57120*/  LDL.LU R48, [R1+0x1ac] ;  /* 0x0001ac0001307983 */ /* 0x000f280000300800 */
[----:B------:R-:W4:Y:S01]  /*57130*/  LDL.LU R49, [R1+0x174] ;  /* 0x0001740001317983 */ /* 0x000f220000300800 */
[----:B------:R-:W-:-:S04]  /*57140*/  LOP3.LUT R33, R33, 0xffff, RZ, 0xc0, !PT ;  /* 0x0000ffff21217812 */ /* 0x000fc800078ec0ff */
[----:B0-----:R-:W-:Y:S02]  /*57150*/  PRMT R0, R33, 0x3340, R1 ;  /* 0x0000334021007816 */ /* 0x001fe40000000001 */
[----:B--2---:R-:W-:Y:S02]  /*57160*/  LOP3.LUT R11, R2, 0xffff, RZ, 0xc0, !PT ;  /* 0x0000ffff020b7812 */ /* 0x004fe400078ec0ff */
[----:B------:R-:W2:Y:S01]  /*57170*/  LDL.LU R2, [R1+0x144] ;  /* 0x0001440001027983 */ /* 0x000ea20000300800 */
[----:B------:R-:W-:-:S03]  /*57180*/  LOP3.LUT R59, R46, 0xffff, RZ, 0xc0, !PT ;  /* 0x0000ffff2e3b7812 */ /* 0x000fc600078ec0ff */
[----:B------:R-:W2:Y:S01]  /*57190*/  LDL.LU R46, [R1+0x94] ;  /* 0x00009400012e7983 */ /* 0x000ea20000300800 */
[----:B------:R-:W-:Y:S02]  /*571a0*/  LOP3.LUT R12, R45, 0xffff, RZ, 0xc0, !PT ;  /* 0x0000ffff2d0c7812 */ /* 0x000fe400078ec0ff */
[----:B------:R-:W-:Y:S02]  /*571b0*/  LOP3.LUT R16, R23, 0xffff, RZ, 0xc0, !PT ;  /* 0x0000ffff17107812 */ /* 0x000fe400078ec0ff */
[----:B------:R-:W2:Y:S02]  /*571c0*/  LDL.LU R23, [R1+0x148] ;  /* 0x0001480001177983 */ /* 0x000ea40000300800 */
[----:B------:R-:W-:Y:S02]  /*571d0*/  PRMT R25, R11, 0x3340, R16 ;  /* 0x000033400b197816 */ /* 0x000fe40000000010 */
[----:B---3--:R-:W-:-:S04]  /*571e0*/  LOP3.LUT R9, R20, 0xffff, RZ, 0xc0, !PT ;  /* 0x0000ffff14097812 */ /* 0x008fc800078ec0ff */
[--C-:B------:R-:W-:Y:S02]  /*571f0*/  PRMT R8, R9, 0x3340, R1.reuse ;  /* 0x0000334009087816 */ /* 0x100fe40000000001 */
[----:B----4-:R-:W-:Y:S02]  /*57200*/  LOP3.LUT R10, R21, 0xffff, RZ, 0xc0, !PT ;  /* 0x0000ffff150a7812 */ /* 0x010fe400078ec0ff */
[----:B------:R-:W-:Y:S02]  /*57210*/  LOP3.LUT R32, R4, 0xffff, RZ, 0xc0, !PT ;  /* 0x0000ffff04207812 */ /* 0x000fe400078ec0ff */
[----:B------:R-:W-:Y:S01]  /*57220*/  LOP3.LUT R54, R54, 0xffff, RZ, 0xc0, !PT ;  /* 0x0000ffff36367812 */ /* 0x000fe200078ec0ff */
[----:B------:R-:W3:Y:S01]  /*57230*/  LDL.LU R4, [R1+0x208] ;  /* 0x0002080001047983 */ /* 0x000ee20000300800 */
[----:B------:R-:W-:Y:S02]  /*57240*/  PRMT R17, R12, 0x3340, R32 ;  /* 0x000033400c117816 */ /* 0x000fe40000000020 */
[----:B------:R-:W-:-:S02]  /*57250*/  PRMT R14, R10, 0x3340, R1 ;  /* 0x000033400a0e7816 */ /* 0x000fc40000000001 */
[----:B------:R-:W-:Y:S02]  /*57260*/  PRMT R26, R59, 0x3340, R54 ;  /* 0x000033403b1a7816 */ /* 0x000fe40000000036 */
[----:B------:R-:W-:Y:S02]  /*57270*/  PRMT R17, R17, 0x5410, R0 ;  /* 0x0000541011117816 */ /* 0x000fe40000000000 */
[----:B------:R-:W-:Y:S02]  /*57280*/  PRMT R8, R25, 0x5410, R8 ;  /* 0x0000541019087816 */ /* 0x000fe40000000008 */
[----:B------:R-:W-:Y:S01]  /*57290*/  PRMT R0, R26, 0x5410, R14 ;  /* 0x000054101a007816 */ /* 0x000fe2000000000e */
[----:B------:R-:W-:Y:S01]  /*572a0*/  STL [R1+0x1410], R17 ;  /* 0x0014101101007387 */ /* 0x000fe20000100800 */
[----:B------:R-:W-:-:S03]  /*572b0*/  LOP3.LUT R27, R5, 0xffff, RZ, 0xc0, !PT ;  /* 0x0000ffff051b7812 */ /* 0x000fc600078ec0ff */
[----:B------:R-:W4:Y:S04]  /*572c0*/  LDL.LU R20, [R1+0x1fc] ;  /* 0x0001fc0001147983 */ /* 0x000f280000300800 */
[----:B------:R0:W-:Y:S04]  /*572d0*/  STL [R1+0x1c0], R8 ;  /* 0x0001c00801007387 */ /* 0x0001e80000100800 */
[----:B------:R1:W-:Y:S04]  /*572e0*/  STL [R1+0x1bc], R0 ;  /* 0x0001bc0001007387 */ /* 0x0003e80000100800 */
[----:B------:R-:W4:Y:S01]  /*572f0*/  LDL.LU R21, [R1+0x1a8] ;  /* 0x0001a80001157983 */ /* 0x000f220000300800 */
[----:B0-----:R-:W-:-:S03]  /*57300*/  LOP3.LUT R8, R7, 0xffff, RZ, 0xc0, !PT ;  /* 0x0000ffff07087812 */ /* 0x001fc600078ec0ff */
[----:B------:R-:W4:Y:S01]  /*57310*/  LDL.LU R5, [R1+0x18c] ;  /* 0x00018c0001057983 */ /* 0x000f220000300800 */
[----:B------:R-:W-:-:S03]  /*57320*/  LOP3.LUT R14, R44, 0xffff, RZ, 0xc0, !PT ;  /* 0x0000ffff2c0e7812 */ /* 0x000fc600078ec0ff */
[----:B------:R-:W4:Y:S04]  /*57330*/  LDL.LU R45, [R1+0x178] ;  /* 0x00017800012d7983 */ /* 0x000f280000300800 */
[----:B------:R-:W4:Y:S01]  /*57340*/  LDL.LU R7, [R1+0x2484] ;  /* 0x0024840001077983 */ /* 0x000f220000300800 */
[----:B------:R-:W-:-:S03]  /*57350*/  LOP3.LUT R28, R49, 0xffff, RZ, 0xc0, !PT ;  /* 0x0000ffff311c7812 */ /* 0x000fc600078ec0ff */
[----:B------:R-:W4:Y:S04]  /*57360*/  LDL.LU R44, [R1+0xf4] ;  /* 0x0000f400012c7983 */ /* 0x000f280000300800 */
[----:B------:R-:W4:Y:S01]  /*57370*/  LDL.LU R49, [R1+0x130] ;  /* 0x0001300001317983 */ /* 0x000f220000300800 */
[----:B------:R-:W-:Y:S02]  /*57380*/  LOP3.LUT R48, R48, 0xffff, RZ, 0xc0, !PT ;  /* 0x0000ffff30307812 */ /* 0x000fe400078ec0ff */
[----:B-1----:R-:W-:Y:S02]  /*57390*/  PRMT R0, R8, 0x3340, R1 ;  /* 0x0000334008007816 */ /* 0x002fe40000000001 */
[----:B------:R-:W-:Y:S02]  /*573a0*/  PRMT R39, R27, 0x3340, R28 ;  /* 0x000033401b277816 */ /* 0x000fe4000000001c */
[----:B--2---:R-:W-:-:S02]  /*573b0*/  LOP3.LUT R26, R2, 0xffff, RZ, 0xc0, !PT ;  /* 0x0000ffff021a7812 */ /* 0x004fc400078ec0ff */
[----:B------:R-:W-:Y:S02]  /*573c0*/  LOP3.LUT R2, R57, 0xffff, RZ, 0xc0, !PT ;  /* 0x0000ffff39027812 */ /* 0x000fe400078ec0ff */
[----:B------:R-:W-:Y:S01]  /*573d0*/  PRMT R29, R14, 0x3340, R26 ;  /* 0x000033400e1d7816 */ /* 0x000fe2000000001a */
[----:B------:R-:W2:Y:S01]  /*573e0*/  LDL.LU R57, [R1+0x2480] ;  /* 0x0024800001397983 */ /* 0x000ea20000300800 */
[--C-:B------:R-:W-:Y:S02]  /*573f0*/  PRMT R17, R2, 0x3340, R1.reuse ;  /* 0x0000334002117816 */ /* 0x100fe40000000001 */
[----:B------:R-:W-:Y:S01]  /*57400*/  LOP3.LUT R30, R46, 0xffff, RZ, 0xc0, !PT ;  /* 0x0000ffff2e1e7812 */ /* 0x000fe200078ec0ff */
[----:B------:R0:W-:Y:S03]  /*57410*/  STL [R1+0xbc], R2 ;  /* 0x0000bc0201007387 */ /* 0x0001e60000100800 */
[----:B------:R-:W-:-:S02]  /*57420*/  PRMT R25, R30, 0x3340, R1 ;  /* 0x000033401e197816 */ /* 0x000fc40000000001 */
[----:B------:R-:W-:-:S04]  /*57430*/  LOP3.LUT R61, R23, 0xffff, RZ, 0xc0, !PT ;  /* 0x0000ffff173d7812 */ /* 0x000fc800078ec0ff */
[----:B------:R-:W-:Y:S02]  /*57440*/  PRMT R38, R48, 0x3340, R61 ;  /* 0x0000334030267816 */ /* 0x000fe4000000003d */
[----:B------:R-:W-:Y:S02]  /*57450*/  PRMT R23, R29, 0x5410, R0 ;  /* 0x000054101d177816 */ /* 0x000fe40000000000 */
[----:B0-----:R-:W-:Y:S02]  /*57460*/  PRMT R2, R38, 0x5410, R17 ;  /* 0x0000541026027816 */ /* 0x001fe40000000011 */
[----:B------:R-:W-:Y:S01]  /*57470*/  PRMT R0, R39, 0x5410, R25 ;  /* 0x0000541027007816 */ /* 0x000fe20000000019 */
[----:B------:R0:W-:Y:S04]  /*57480*/  STL [R1+0x1ac], R23 ;  /* 0x0001ac1701007387 */ /* 0x0001e80000100800 */
[----:B------:R1:W-:Y:S04]  /*57490*/  STL [R1+0x1a4], R2 ;  /* 0x0001a40201007387 */ /* 0x0003e80000100800 */
[----:B------:R1:W-:Y:S04]  /*574a0*/  STL [R1+0x13f8], R0 ;  /* 0x0013f80001007387 */ /* 0x0003e80000100800 */
[----:B0-----:R-:W2:Y:S04]  /*574b0*/  LDL.LU R23, [R1+0x1e8] ;  /* 0x0001e80001177983 */ /* 0x001ea80000300800 */
[----:B-1----:R-:W2:Y:S04]  /*574c0*/  LDL.LU R2, [R1+0x1e4] ;  /* 0x0001e40001027983 */ /* 0x002ea80000300800 */
[----:B------:R-:W2:Y:S01]  /*574d0*/  LDL.LU R47, [R1+0x19c] ;  /* 0x00019c00012f7983 */ /* 0x000ea20000300800 */
[----:B------:R-:W-:-:S02]  /*574e0*/  LOP3.LUT R0, R56, 0xffff, RZ, 0xc0, !PT ;  /* 0x0000ffff38007812 */ /* 0x000fc400078ec0ff */
[----:B---3--:R-:W-:-:S05]  /*574f0*/  LOP3.LUT R4, R4, 0xffff, RZ, 0xc0, !PT ;  /* 0x0000ffff04047812 */ /* 0x008fca00078ec0ff */
[----:B------:R-:W-:Y:S01]  /*57500*/  STL [R1+0x148], R4 ;  /* 0x0001480401007387 */ /* 0x000fe20000100800 */
[----:B----4-:R-:W-:-:S03]  /*57510*/  LOP3.LUT R17, R20, 0xffff, RZ, 0xc0, !PT ;  /* 0x0000ffff14117812 */ /* 0x010fc600078ec0ff */
[----:B------:R-:W3:Y:S01]  /*57520*/  LDL.LU R20, [R1+0x168] ;  /* 0x0001680001147983 */ /* 0x000ee20000300800 */
[----:B------:R-:W-:Y:S02]  /*57530*/  LOP3.LUT R21, R21, 0xffff, RZ, 0xc0, !PT ;  /* 0x0000ffff15157812 */ /* 0x000fe400078ec0ff */
[----:B------:R-:W-:Y:S02]  /*57540*/  LOP3.LUT R5, R5, 0xffff, RZ, 0xc0, !PT ;  /* 0x0000ffff05057812 */ /* 0x000fe400078ec0ff */
[----:B------:R-:W-:Y:S02]  /*57550*/  LOP3.LUT R25, R45, 0xffff, RZ, 0xc0, !PT ;  /* 0x0000ffff2d197812 */ /* 0x000fe400078ec0ff */
[----:B------:R-:W-:Y:S02]  /*57560*/  LOP3.LUT R29, R7, 0xffff, RZ, 0xc0, !PT ;  /* 0x0000ffff071d7812 */ /* 0x000fe400078ec0ff */
[----:B------:R-:W4:Y:S01]  /*57570*/  LDL.LU R7, [R1+0x247c] ;  /* 0x00247c0001077983 */ /* 0x000f220000300800 */
[----:B------:R-:W-:-:S03]  /*57580*/  LOP3.LUT R41, R44, 0xffff, RZ, 0xc0, !PT ;  /* 0x0000ffff2c297812 */ /* 0x000fc600078ec0ff */
[----:B------:R0:W-:Y:S01]  /*57590*/  STL [R1], R21 ;  /* 0x0000001501007387 */ /* 0x0001e20000100800 */
[----:B------:R-:W-:-:S03]  /*575a0*/  LOP3.LUT R44, R49, 0xffff, RZ, 0xc0, !PT ;  /* 0x0000ffff312c7812 */ /* 0x000fc600078ec0ff */
[----:B------:R-:W-:Y:S01]  /*575b0*/  STL [R1+0x144], R5 ;  /* 0x0001440501007387 */ /* 0x000fe20000100800 */
[----:B------:R-:W-:-:S03]  /*575c0*/  PRMT R38, R29, 0x3340, R1 ;  /* 0x000033401d267816 */ /* 0x000fc60000000001 */
[----:B------:R-:W2:Y:S01]  /*575d0*/  LDL.LU R56, [R1+0x164] ;  /* 0x0001640001387983 */ /* 0x000ea20000300800 */
[----:B------:R-:W-:Y:S02]  /*575e0*/  PRMT R40, R41, 0x3340, R40 ;  /* 0x0000334029287816 */ /* 0x000fe40000000028 */
[----:B------:R-:W-:Y:S01]  /*575f0*/  PRMT R42, R21, 0x3340, R44 ;  /* 0x00003340152a7816 */ /* 0x000fe2000000002c */
[----:B------:R1:W-:Y:S01]  /*57600*/  STL [R1+0x114], R41 ;  /* 0x0001142901007387 */ /* 0x0003e20000100800 */
[----:B------:R-:W-:-:S03]  /*57610*/  PRMT R43, R4, 0x3340, R5 ;  /* 0x00003340042b7816 */ /* 0x000fc60000000005 */
[----:B------:R-:W2:Y:S04]  /*57620*/  LDL.LU R46, [R1+0x250] ;  /* 0x00025000012e7983 */ /* 0x000ea80000300800 */
[----:B0-----:R-:W2:Y:S01]  /*57630*/  LDL.LU R21, [R1+0x20c] ;  /* 0x00020c0001157983 */ /* 0x001ea20000300800 */
[----:B-1----:R-:W-:-:S03]  /*57640*/  PRMT R41, R17, 0x3340, R25 ;  /* 0x0000334011297816 */ /* 0x002fc60000000019 */
[----:B------:R-:W2:Y:S01]  /*57650*/  LDL.LU R4, [R1+0x1dc] ;  /* 0x0001dc0001047983 */ /* 0x000ea20000300800 */
[----:B------:R-:W-:-:S03]  /*57660*/  PRMT R41, R41, 0x5410, R38 ;  /* 0x0000541029297816 */ /* 0x000fc60000000026 */
[----:B------:R-:W2:Y:S04]  /*57670*/  LDL.LU R45, [R1+0x188] ;  /* 0x00018800012d7983 */ /* 0x000ea80000300800 */
[----:B------:R-:W2:Y:S04]  /*57680*/  LDL.LU R5, [R1+0x184] ;  /* 0x0001840001057983 */ /* 0x000ea80000300800 */
[----:B------:R-:W2:Y:S04]  /*57690*/  LDL.LU R49, [R1+0xec] ;  /* 0x0000ec0001317983 */ /* 0x000ea80000300800 */
[----:B------:R-:W2:Y:S01]  /*576a0*/  LDL.LU R38, [R1+0x254] ;  /* 0x0002540001267983 */ /* 0x000ea20000300800 */
[----:B------:R-:W-:-:S03]  /*576b0*/  PRMT R39, R0, 0x3340, R1 ;  /* 0x0000334000277816 */ /* 0x000fc60000000001 */
[----:B------:R0:W-:Y:S02]  /*576c0*/  STL [R1+0x1408], R41 ;  /* 0x0014082901007387 */ /* 0x0001e40000100800 */
[----:B0-----:R-:W-:Y:S02]  /*576d0*/  PRMT R41, R42, 0x5410, R39 ;  /* 0x000054102a297816 */ /* 0x001fe40000000027 */
[----:B------:R-:W-:-:S03]  /*576e0*/  PRMT R39, R43, 0x5410, R40 ;  /* 0x000054102b277816 */ /* 0x000fc60000000028 */
[----:B------:R2:W-:Y:S04]  /*576f0*/  STL [R1+0x1404], R41 ;  /* 0x0014042901007387 */ /* 0x0005e80000100800 */
[----:B------:R-:W-:Y:S01]  /*57700*/  STL [R1+0x1a8], R39 ;  /* 0x0001a82701007387 */ /* 0x000fe20000100800 */
[----:B--2---:R-:W-:Y:S02]  /*57710*/  LOP3.LUT R41, R38, 0xffff, RZ, 0xc0, !PT ;  /* 0x0000ffff26297812 */ /* 0x004fe400078ec0ff */
[----:B----4-:R-:W-:-:S03]  /*57720*/  LOP3.LUT R38, R7, 0xffff, RZ, 0xc0, !PT ;  /* 0x0000ffff07267812 */ /* 0x010fc600078ec0ff */
[----:B------:R0:W-:Y:S04]  /*57730*/  STL [R1+0x30], R41 ;  /* 0x0000302901007387 */ /* 0x0001e80000100800 */
[----:B------:R-:W2:Y:S01]  /*57740*/  LDL.LU R7, [R1+0x2478] ;  /* 0x0024780001077983 */ /* 0x000ea20000300800 */
[----:B------:R-:W-:Y:S02]  /*57750*/  LOP3.LUT R42, R47, 0xffff, RZ, 0xc0, !PT ;  /* 0x0000ffff2f2a7812 */ /* 0x000fe400078ec0ff */
[----:B------:R-:W-:Y:S02]  /*57760*/  LOP3.LUT R23, R23, 0xffff, RZ, 0xc0, !PT ;  /* 0x0000ffff17177812 */ /* 0x000fe400078ec0ff */
[----:B---3--:R-:W-:Y:S01]  /*57770*/  LOP3.LUT R20, R20, 0xffff, RZ, 0xc0, !PT ;  /* 0x0000ffff14147812 */ /* 0x008fe200078ec0ff */
[----:B------:R1:W-:Y:S01]  /*57780*/  STL [R1+0x38], R42 ;  /* 0x0000382a01007387 */ /* 0x0003e20000100800 */
[----:B------:R-:W-:-:S02]  /*57790*/  LOP3.LUT R22, R22, 0xffff, RZ, 0xc0, !PT ;  /* 0x0000ffff16167812 */ /* 0x000fc400078ec0ff */
[----:B------:R-:W-:Y:S01]  /*577a0*/  LOP3.LUT R2, R2, 0xffff, RZ, 0xc0, !PT ;  /* 0x0000ffff02027812 */ /* 0x000fe200078ec0ff */
[----:B------:R3:W-:Y:S01]  /*577b0*/  STL [R1+0xf4], R38 ;  /* 0x0000f42601007387 */ /* 0x0007e20000100800 */
[----:B------:R-:W-:Y:S02]  /*577c0*/  LOP3.LUT R6, R6, 0xffff, RZ, 0xc0, !PT ;  /* 0x0000ffff06067812 */ /* 0x000fe400078ec0ff */
[----:B------:R-:W-:Y:S02]  /*577d0*/  LOP3.LUT R56, R56, 0xffff, RZ, 0xc0, !PT ;  /* 0x0000ffff38387812 */ /* 0x000fe400078ec0ff */
[----:B0-----:R-:W-:Y:S02]  /*577e0*/  PRMT R41, R41, 0x3340, R42 ;  /* 0x0000334029297816 */ /* 0x001fe4000000002a */
[----:B------:R-:W-:Y:S02]  /*577f0*/  PRMT R39, R22, 0x3340, R1 ;  /* 0x0000334016277816 */ /* 0x000fe40000000001 */
[----:B-1----:R-:W-:-:S02]  /*57800*/  PRMT R42, R23, 0x3340, R20 ;  /* 0x00003340172a7816 */ /* 0x002fc40000000014 */
[--C-:B---3--:R-:W-:Y:S02]  /*57810*/  PRMT R38, R38, 0x3340, R1.reuse ;  /* 0x0000334026267816 */ /* 0x108fe40000000001 */
[----:B------:R-:W-:Y:S02]  /*57820*/  PRMT R40, R6, 0x3340, R1 ;  /* 0x0000334006287816 */ /* 0x000fe40000000001 */
[----:B------:R-:W-:Y:S02]  /*57830*/  PRMT R43, R2, 0x3340, R56 ;  /* 0x00003340022b7816 */ /* 0x000fe40000000038 */
[----:B------:R-:W-:Y:S02]  /*57840*/  PRMT R41, R41, 0x5410, R38 ;  /* 0x0000541029297816 */ /* 0x000fe40000000026 */
[----:B------:R-:W-:Y:S02]  /*57850*/  PRMT R39, R42, 0x5410, R39 ;  /* 0x000054102a277816 */ /* 0x000fe40000000027 */
[----:B------:R-:W-:-:S02]  /*57860*/  PRMT R38, R43, 0x5410, R40 ;  /* 0x000054102b267816 */ /* 0x000fc40000000028 */
[----:B------:R-:W-:Y:S02]  /*57870*/  LOP3.LUT R47, R46, 0xffff, RZ, 0xc0, !PT ;  /* 0x0000ffff2e2f7812 */ /* 0x000fe400078ec0ff */
[----:B------:R-:W-:Y:S01]  /*57880*/  LOP3.LUT R46, R45, 0xffff, RZ, 0xc0, !PT ;  /* 0x0000ffff2d2e7812 */ /* 0x000fe200078ec0ff */
[----:B------:R0:W-:Y:S01]  /*57890*/  STL [R1+0x198], R41 ;  /* 0x0001982901007387 */ /* 0x0001e20000100800 */
[----:B------:R-:W-:Y:S02]  /*578a0*/  LOP3.LUT R45, R49, 0xffff, RZ, 0xc0, !PT ;  /* 0x0000ffff312d7812 */ /* 0x000fe400078ec0ff */
[----:B------:R-:W-:Y:S01]  /*578b0*/  LOP3.LUT R21, R21, 0xffff, RZ, 0xc0, !PT ;  /* 0x0000ffff15157812 */ /* 0x000fe200078ec0ff */
[----:B------:R1:W-:Y:S01]  /*578c0*/  STL [R1+0x190], R39 ;  /* 0x0001902701007387 */ /* 0x0003e20000100800 */
[----:B------:R-:W-:Y:S02]  /*578d0*/  LOP3.LUT R5, R5, 0xffff, RZ, 0xc0, !PT ;  /* 0x0000ffff05057812 */ /* 0x000fe400078ec0ff */
[----:B------:R-:W-:Y:S01]  /*578e0*/  LOP3.LUT R57, R57, 0xffff, RZ, 0xc0, !PT ;  /* 0x0000ffff39397812 */ /* 0x000fe200078ec0ff */
[----:B------:R3:W-:Y:S01]  /*578f0*/  STL [R1+0x18c], R38 ;  /* 0x00018c2601007387 */ /* 0x0007e20000100800 */
[----:B0-----:R-:W-:-:S02]  /*57900*/  PRMT R41, R47, 0x3340, R46 ;  /* 0x000033402f297816 */ /* 0x001fc4000000002e */
[----:B------:R-:W-:Y:S02]  /*57910*/  LOP3.LUT R49, R53, 0xffff, RZ, 0xc0, !PT ;  /* 0x0000ffff35317812 */ /* 0x000fe400078ec0ff */
[--C-:B-1----:R-:W-:Y:S02]  /*57920*/  PRMT R39, R57, 0x3340, R1.reuse ;  /* 0x0000334039277816 */ /* 0x102fe40000000001 */
[----:B---3--:R-:W-:Y:S02]  /*57930*/  PRMT R38, R45, 0x3340, R1 ;  /* 0x000033402d267816 */ /* 0x008fe40000000001 */
[----:B------:R-:W-:Y:S02]  /*57940*/  PRMT R42, R21, 0x3340, R5 ;  /* 0x00003340152a7816 */ /* 0x000fe40000000005 */
[----:B------:R-:W-:Y:S02]  /*57950*/  PRMT R53, R41, 0x5410, R38 ;  /* 0x0000541029357816 */ /* 0x000fe40000000026 */
[----:B------:R-:W-:Y:S01]  /*57960*/  LOP3.LUT R4, R4, 0xffff, RZ, 0xc0, !PT ;  /* 0x0000ffff04047812 */ /* 0x000fe200078ec0ff */
[----:B------:R-:W3:Y:S01]  /*57970*/  LDL.LU R41, [R1+0x10] ;  /* 0x0000100001297983 */ /* 0x000ee20000300800 */
[----:B------:R-:W-:-:S02]  /*57980*/  PRMT R38, R42, 0x5410, R39 ;  /* 0x000054102a267816 */ /* 0x000fc40000000027 */
[----:B------:R-:W-:Y:S01]  /*57990*/  PRMT R40, R49, 0x3340, R1 ;  /* 0x0000334031287816 */ /* 0x000fe20000000001 */
[----:B------:R0:W-:Y:S01]  /*579a0*/  STL [R1+0x13f0], R53 ;  /* 0x0013f03501007387 */ /* 0x0001e20000100800 */
[----:B------:R-:W-:-:S03]  /*579b0*/  SHF.R.U32.HI R13, RZ, 0x8, R13 ;  /* 0x00000008ff0d7819 */ /* 0x000fc6000001160d */
[----:B------:R-:W4:Y:S01]  /*579c0*/  LDL.LU R42, [R1+0x4] ;  /* 0x00000400012a7983 */ /* 0x000f220000300800 */
[----:B------:R-:W-:-:S03]  /*579d0*/  LOP3.LUT R13, R13, 0xffff, RZ, 0xc0, !PT ;  /* 0x0000ffff0d0d7812 */ /* 0x000fc600078ec0ff */
[----:B------:R-:W3:Y:S04]  /*579e0*/  LDL.LU R39, [R1+0xc] ;  /* 0x00000c0001277983 */ /* 0x000ee80000300800 */
[----:B------:R1:W-:Y:S01]  /*579f0*/  STL [R1+0x13ec], R38 ;  /* 0x0013ec2601007387 */ /* 0x0003e20000100800 */
[----:B0-----:R-:W-:Y:S02]  /*57a00*/  PRMT R53, R13, 0x3340, R1 ;  /* 0x000033400d357816 */ /* 0x001fe40000000001 */
[----:B--2---:R-:W-:-:S04]  /*57a10*/  LOP3.LUT R7, R7, 0xffff, RZ, 0xc0, !PT ;  /* 0x0000ffff07077812 */ /* 0x004fc800078ec0ff */
[----:B------:R-:W-:-:S04]  /*57a20*/  PRMT R43, R4, 0x3340, R7 ;  /* 0x00003340042b7816 */ /* 0x000fc80000000007 */
[----:B-1----:R-:W-:Y:S02]  /*57a30*/  PRMT R38, R43, 0x5410, R40 ;  /* 0x000054102b267816 */ /* 0x002fe40000000028 */
[----:B------:R-:W2:Y:S04]  /*57a40*/  LDL.LU R43, [R1+0x14] ;  /* 0x00001400012b7983 */ /* 0x000ea80000300800 */
[----:B------:R-:W2:Y:S04]  /*57a50*/  LDL.LU R40, [R1+0x24] ;  /* 0x0000240001287983 */ /* 0x000ea80000300800 */
[----:B------:R0:W-:Y:S04]  /*57a60*/  STL [R1+0x13e8], R38 ;  /* 0x0013e82601007387 */ /* 0x0001e80000100800 */
[----:B0-----:R-:W2:Y:S04]  /*57a70*/  LDL.LU R38, [R1+0x28] ;  /* 0x0000280001267983 */ /* 0x001ea80000300800 */
[----:B------:R-:W2:Y:S01]  /*57a80*/  LDL.LU R13, [R1+0x8] ;  /* 0x00000800010d7983 */ /* 0x000ea20000300800 */
[----:B------:R-:W-:-:S02]  /*57a90*/  SHF.R.U32.HI R15, RZ, 0x8, R15 ;  /* 0x00000008ff0f7819 */ /* 0x000fc4000001160f */
[----:B------:R-:W-:Y:S02]  /*57aa0*/  SHF.R.U32.HI R37, RZ, 0x8, R37 ;  /* 0x00000008ff257819 */ /* 0x000fe40000011625 */
[----:B------:R-:W-:Y:S02]  /*57ab0*/  SHF.R.U32.HI R36, RZ, 0x8, R36 ;  /* 0x00000008ff247819 */ /* 0x000fe40000011624 */
[----:B------:R-:W-:Y:S02]  /*57ac0*/  LOP3.LUT R15, R15, 0xffff, RZ, 0xc0, !PT ;  /* 0x0000ffff0f0f7812 */ /* 0x000fe400078ec0ff */
[----:B------:R-:W-:Y:S01]  /*57ad0*/  LOP3.LUT R37, R37, 0xffff, RZ, 0xc0, !PT ;  /* 0x0000ffff25257812 */ /* 0x000fe200078ec0ff */
[----:B------:R0:W-:Y:S01]  /*57ae0*/  STL [R1+0x3c], R53 ;  /* 0x00003c3501007387 */ /* 0x0001e20000100800 */
[----:B------:R-:W-:Y:S02]  /*57af0*/  LOP3.LUT R36, R36, 0xffff, RZ, 0xc0, !PT ;  /* 0x0000ffff24247812 */ /* 0x000fe400078ec0ff */
[----:B------:R-:W-:-:S02]  /*57b00*/  SHF.R.U32.HI R24, RZ, 0x8, R24 ;  /* 0x00000008ff187819 */ /* 0x000fc40000011618 */
[----:B0-----:R-:W-:Y:S02]  /*57b10*/  PRMT R53, R15, 0x3340, R37 ;  /* 0x000033400f357816 */ /* 0x001fe40000000025 */
[----:B------:R-:W-:Y:S02]  /*57b20*/  PRMT R15, R36, 0x3340, R1 ;  /* 0x00003340240f7816 */ /* 0x000fe40000000001 */
[----:B------:R-:W-:-:S03]  /*57b30*/  LOP3.LUT R24, R24, 0xffff, RZ, 0xc0, !PT ;  /* 0x0000ffff18187812 */ /* 0x000fc600078ec0ff */
[----:B------:R0:W-:Y:S01]  /*57b40*/  STL [R1+0x117c], R15 ;  /* 0x00117c0f01007387 */ /* 0x0001e20000100800 */
[----:B----4-:R-:W-:-:S03]  /*57b50*/  SHF.R.U32.HI R37, RZ, 0x8, R42 ;  /* 0x00000008ff257819 */ /* 0x010fc6000001162a */
[----:B------:R-:W4:Y:S01]  /*57b60*/  LDL.LU R42, [R1+0x48] ;  /* 0x00004800012a7983 */ /* 0x000f220000300800 */
[----:B------:R-:W-:Y:S02]  /*57b70*/  LOP3.LUT R37, R37, 0xffff, RZ, 0xc0, !PT ;  /* 0x0000ffff25257812 */ /* 0x000fe400078ec0ff */
[----:B---3--:R-:W-:Y:S02]  /*57b80*/  SHF.R.U32.HI R36, RZ, 0x8, R39 ;  /* 0x00000008ff247819 */ /* 0x008fe40000011627 */
[----:B0-----:R-:W-:Y:S01]  /*57b90*/  SHF.R.U32.HI R15, RZ, 0x8, R41 ;  /* 0x00000008ff0f7819 */ /* 0x001fe20000011629 */
[----:B------:R-:W3:Y:S04]  /*57ba0*/  LDL.LU R39, [R1+0x1c] ;  /* 0x00001c0001277983 */ /* 0x000ee80000300800 */
[----:B------:R-:W3:Y:S01]  /*57bb0*/  LDL.LU R41, [R1+0x18] ;  /* 0x0000180001297983 */ /* 0x000ee20000300800 */
[----:B------:R-:W-:-:S02]  /*57bc0*/  LOP3.LUT R36, R36, 0xffff, RZ, 0xc0, !PT ;  /* 0x0000ffff24247812 */ /* 0x000fc400078ec0ff */
[----:B------:R-:W-:Y:S02]  /*57bd0*/  LOP3.LUT R15, R15, 0xffff, RZ, 0xc0, !PT ;  /* 0x0000ffff0f0f7812 */ /* 0x000fe400078ec0ff */
[----:B--2---:R-:W-:-:S04]  /*57be0*/  SHF.R.U32.HI R13, RZ, 0x8, R13 ;  /* 0x00000008ff0d7819 */ /* 0x004fc8000001160d */
[----:B------:R-:W-:-:S04]  /*57bf0*/  LOP3.LUT R13, R13, 0xffff, RZ, 0xc0, !PT ;  /* 0x0000ffff0d0d7812 */ /* 0x000fc800078ec0ff */
[----:B------:R-:W-:Y:S02]  /*57c00*/  PRMT R13, R24, 0x3340, R13 ;  /* 0x00003340180d7816 */ /* 0x000fe4000000000d */
[----:B------:R-:W-:Y:S02]  /*57c10*/  PRMT R24, R37, 0x3340, R1 ;  /* 0x0000334025187816 */ /* 0x000fe40000000001 */
[----:B------:R-:W2:Y:S04]  /*57c20*/  LDL.LU R37, [R1+0x44] ;  /* 0x0000440001257983 */ /* 0x000ea80000300800 */
[----:B------:R0:W-:Y:S04]  /*57c30*/  STL [R1+0x125c], R13 ;  /* 0x00125c0d01007387 */ /* 0x0001e80000100800 */
[----:B------:R1:W-:Y:S01]  /*57c40*/  STL [R1+0x1178], R24 ;  /* 0x0011781801007387 */ /* 0x0003e20000100800 */
[----:B0-----:R-:W-:-:S02]  /*57c50*/  PRMT R13, R36, 0x3340, R15 ;  /* 0x00003340240d7816 */ /* 0x001fc4000000000f */
[----:B------:R-:W-:Y:S02]  /*57c60*/  SHF.R.U32.HI R15, RZ, 0x8, R50 ;  /* 0x00000008ff0f7819 */ /* 0x000fe40000011632 */
[----:B-1----:R-:W-:Y:S01]  /*57c70*/  SHF.R.U32.HI R24, RZ, 0x8, R43 ;  /* 0x00000008ff187819 */ /* 0x002fe2000001162b */
[----:B------:R0:W-:Y:S01]  /*57c80*/  STL [R1+0x1254], R13 ;  /* 0x0012540d01007387 */ /* 0x0001e20000100800 */
[----:B------:R-:W-:-:S03]  /*57c90*/  SHF.R.U32.HI R36, RZ, 0x8, R40 ;  /* 0x00000008ff247819 */ /* 0x000fc60000011628 */
[----:B------:R-:W2:Y:S04]  /*57ca0*/  LDL.LU R50, [R1+0x74] ;  /* 0x0000740001327983 */ /* 0x000ea80000300800 */
[----:B------:R-:W2:Y:S04]  /*57cb0*/  LDL.LU R43, [R1+0x1f8] ;  /* 0x0001f800012b7983 */ /* 0x000ea80000300800 */
[----:B------:R-:W2:Y:S01]  /*57cc0*/  LDL.LU R40, [R1+0x16c] ;  /* 0x00016c0001287983 */ /* 0x000ea20000300800 */
[----:B0-----:R-:W-:-:S03]  /*57cd0*/  SHF.R.U32.HI R13, RZ, 0x8, R38 ;  /* 0x00000008ff0d7819 */ /* 0x001fc60000011626 */
[----:B------:R-:W2:Y:S01]  /*57ce0*/  LDL.LU R38, [R1+0x2c] ;  /* 0x00002c0001267983 */ /* 0x000ea20000300800 */
[----:B------:R-:W-:Y:S02]  /*57cf0*/  LOP3.LUT R24, R24, 0xffff, RZ, 0xc0, !PT ;  /* 0x0000ffff18187812 */ /* 0x000fe400078ec0ff */
[----:B------:R-:W-:Y:S02]  /*57d00*/  LOP3.LUT R36, R36, 0xffff, RZ, 0xc0, !PT ;  /* 0x0000ffff24247812 */ /* 0x000fe400078ec0ff */
[----:B------:R-:W-:Y:S02]  /*57d10*/  LOP3.LUT R13, R13, 0xffff, RZ, 0xc0, !PT ;  /* 0x0000ffff0d0d7812 */ /* 0x000fe400078ec0ff */
[----:B------:R-:W-:Y:S02]  /*57d20*/  LOP3.LUT R15, R15, 0xffff, RZ, 0xc0, !PT ;  /* 0x0000ffff0f0f7812 */ /* 0x000fe400078ec0ff */
[----:B------:R-:W-:Y:S02]  /*57d30*/  PRMT R24, R24, 0x3340, R1 ;  /* 0x0000334018187816 */ /* 0x000fe40000000001 */
[----:B------:R-:W-:-:S02]  /*57d40*/  PRMT R13, R36, 0x3340, R13 ;  /* 0x00003340240d7816 */ /* 0x000fc4000000000d */
[----:B------:R-:W-:Y:S01]  /*57d50*/  PRMT R15, R15, 0x3340, R1 ;  /* 0x000033400f0f7816 */ /* 0x000fe20000000001 */
[----:B------:R0:W-:Y:S04]  /*57d60*/  STL [R1+0x1170], R24 ;  /* 0x0011701801007387 */ /* 0x0001e80000100800 */
[----:B------:R-:W-:Y:S04]  /*57d70*/  STL [R1+0x123c], R13 ;  /* 0x00123c0d01007387 */ /* 0x000fe80000100800 */
[----:B------:R4:W-:Y:S01]  /*57d80*/  STL [R1+0x1174], R15 ;  /* 0x0011740f01007387 */ /* 0x0009e20000100800 */
[----:B---3--:R-:W-:-:S02]  /*57d90*/  SHF.R.U32.HI R36, RZ, 0x8, R41 ;  /* 0x00000008ff247819 */ /* 0x008fc40000011629 */
[----:B0-----:R-:W-:Y:S02]  /*57da0*/  SHF.R.U32.HI R24, RZ, 0x8, R39 ;  /* 0x00000008ff187819 */ /* 0x001fe40000011627 */
[----:B----4-:R-:W-:-:S04]  /*57db0*/  SHF.R.U32.HI R15, RZ, 0x8, R42 ;  /* 0x00000008ff0f7819 */ /* 0x010fc8000001162a */
[----:B------:R-:W-:Y:S02]  /*57dc0*/  LOP3.LUT R15, R15, 0xffff, RZ, 0xc0, !PT ;  /* 0x0000ffff0f0f7812 */ /* 0x000fe400078ec0ff */
[----:B------:R-:W-:Y:S02]  /*57dd0*/  LOP3.LUT R36, R36, 0xffff, RZ, 0xc0, !PT ;  /* 0x0000ffff24247812 */ /* 0x000fe400078ec0ff */
[----:B------:R-:W-:Y:S02]  /*57de0*/  LOP3.LUT R24, R24, 0xffff, RZ, 0xc0, !PT ;  /* 0x0000ffff18187812 */ /* 0x000fe400078ec0ff */
[----:B------:R-:W-:-:S04]  /*57df0*/  SHF.R.U32.HI R35, RZ, 0x8, R35 ;  /* 0x00000008ff237819 */ /* 0x000fc80000011623 */
[----:B------:R-:W-:Y:S02]  /*57e00*/  LOP3.LUT R35, R35, 0xffff, RZ, 0xc0, !PT ;  /* 0x0000ffff23237812 */ /* 0x000fe400078ec0ff */
[----:B--2---:R-:W-:Y:S02]  /*57e10*/  SHF.R.U32.HI R13, RZ, 0x8, R37 ;  /* 0x00000008ff0d7819 */ /* 0x004fe40000011625 */
[----:B------:R-:W2:Y:S02]  /*57e20*/  LDL.LU R37, [R1+0x6c] ;  /* 0x00006c0001257983 */ /* 0x000ea40000300800 */
[----:B------:R-:W-:Y:S02]  /*57e30*/  LOP3.LUT R13, R13, 0xffff, RZ, 0xc0, !PT ;  /* 0x0000ffff0d0d7812 */ /* 0x000fe400078ec0ff */
[----:B------:R-:W3:Y:S02]  /*57e40*/  LDL.LU R42, [R1+0x4c] ;  /* 0x00004c00012a7983 */ /* 0x000ee40000300800 */
[----:B------:R-:W-:-:S02]  /*57e50*/  PRMT R13, R13, 0x3340, R15 ;  /* 0x000033400d0d7816 */ /* 0x000fc4000000000f */
[----:B------:R-:W4:Y:S04]  /*57e60*/  LDL.LU R39, [R1+0x84] ;  /* 0x0000840001277983 */ /* 0x000f280000300800 */
[----:B------:R-:W3:Y:S04]  /*57e70*/  LDL.LU R41, [R1+0x80] ;  /* 0x0000800001297983 */ /* 0x000ee80000300800 */
[----:B------:R0:W-:Y:S01]  /*57e80*/  STL [R1+0x1244], R13 ;  /* 0x0012440d01007387 */ /* 0x0001e20000100800 */
[----:B------:R-:W-:Y:S02]  /*57e90*/  PRMT R15, R35, 0x3340, R1 ;  /* 0x00003340230f7816 */ /* 0x000fe40000000001 */
[----:B0-----:R-:W-:-:S02]  /*57ea0*/  PRMT R13, R24, 0x3340, R36 ;  /* 0x00003340180d7816 */ /* 0x001fc40000000024 */
[----:B------:R-:W3:Y:S04]  /*57eb0*/  LDL.LU R36, [R1+0x60] ;  /* 0x0000600001247983 */ /* 0x000ee80000300800 */
[----:B------:R0:W-:Y:S04]  /*57ec0*/  STL [R1+0x1184], R15 ;  /* 0x0011840f01007387 */ /* 0x0001e80000100800 */
[----:B------:R1:W-:Y:S01]  /*57ed0*/  STL [R1+0x12a8], R13 ;  /* 0x0012a80d01007387 */ /* 0x0003e20000100800 */
[----:B0-----:R-:W-:Y:S02]  /*57ee0*/  LOP3.LUT R15, R40, 0xffff, RZ, 0xc0, !PT ;  /* 0x0000ffff280f7812 */ /* 0x001fe400078ec0ff */
[----:B-1----:R-:W-:-:S04]  /*57ef0*/  LOP3.LUT R13, R43, 0xffff, RZ, 0xc0, !PT ;  /* 0x0000ffff2b0d7812 */ /* 0x002fc800078ec0ff */
[----:B------:R-:W-:-:S05]  /*57f00*/  PRMT R40, R13, 0x3340, R15 ;  /* 0x000033400d287816 */ /* 0x000fca000000000f */
[----:B------:R0:W-:Y:S04]  /*57f10*/  STL [R1+0x1400], R40 ;  /* 0x0014002801007387 */ /* 0x0001e80000100800 */
[----:B------:R-:W3:Y:S01]  /*57f20*/  LDL.LU R43, [R1+0x98] ;  /* 0x00009800012b7983 */ /* 0x000ee20000300800 */
[----:B------:R-:W-:Y:S02]  /*57f30*/  SHF.R.U32.HI R35, RZ, 0x8, R13 ;  /* 0x00000008ff237819 */ /* 0x000fe4000001160d */
[----:B------:R-:W-:Y:S01]  /*57f40*/  SHF.R.U32.HI R13, RZ, 0x8, R38 ;  /* 0x00000008ff0d7819 */ /* 0x000fe20000011626 */
[----:B0-----:R-:W3:Y:S04]  /*57f50*/  LDL.LU R40, [R1+0xc0] ;  /* 0x0000c00001287983 */ /* 0x001ee80000300800 */
[----:B------:R-:W3:Y:S01]  /*57f60*/  LDL.LU R38, [R1+0xc4] ;  /* 0x0000c40001267983 */ /* 0x000ee20000300800 */
[----:B------:R-:W-:-:S02]  /*57f70*/  LOP3.LUT R50, R50, 0xffff, RZ, 0xc0, !PT ;  /* 0x0000ffff32327812 */ /* 0x000fc400078ec0ff */
[----:B------:R-:W-:Y:S02]  /*57f80*/  SHF.R.U32.HI R15, RZ, 0x8, R15 ;  /* 0x00000008ff0f7819 */ /* 0x000fe4000001160f */
[----:B------:R-:W-:Y:S02]  /*57f90*/  SHF.R.U32.HI R24, RZ, 0x8, R50 ;  /* 0x00000008ff187819 */ /* 0x000fe40000011632 */
[----:B------:R-:W-:Y:S02]  /*57fa0*/  LOP3.LUT R35, R35, 0xffff, RZ, 0xc0, !PT ;  /* 0x0000ffff23237812 */ /* 0x000fe400078ec0ff */
[----:B------:R-:W-:Y:S02]  /*57fb0*/  LOP3.LUT R24, R24, 0xffff, RZ, 0xc0, !PT ;  /* 0x0000ffff18187812 */ /* 0x000fe400078ec0ff */
[----:B------:R-:W-:Y:S02]  /*57fc0*/  LOP3.LUT R15, R15, 0xffff, RZ, 0xc0, !PT ;  /* 0x0000ffff0f0f7812 */ /* 0x000fe400078ec0ff */
[----:B------:R-:W-:-:S02]  /*57fd0*/  LOP3.LUT R13, R13, 0xffff, RZ, 0xc0, !PT ;  /* 0x0000ffff0d0d7812 */ /* 0x000fc400078ec0ff */
[----:B------:R-:W-:Y:S02]  /*57fe0*/  PRMT R24, R24, 0x3340, R1 ;  /* 0x0000334018187816 */ /* 0x000fe40000000001 */
[----:B------:R-:W-:Y:S02]  /*57ff0*/  PRMT R15, R35, 0x3340, R15 ;  /* 0x00003340230f7816 */ /* 0x000fe4000000000f */
[----:B------:R-:W-:Y:S01]  /*58000*/  PRMT R13, R13, 0x3340, R1 ;  /* 0x000033400d0d7816 */ /* 0x000fe20000000001 */
[----:B------:R-:W-:Y:S04]  /*58010*/  STL [R1+0x1188], R24 ;  /* 0x0011881801007387 */ /* 0x000fe80000100800 */
[----:B------:R-:W-:Y:S04]  /*58020*/  STL [R1+0x128c], R15 ;  /* 0x00128c0f01007387 */ /* 0x000fe80000100800 */
[----:B------:R2:W-:Y:S02]  /*58030*/  STL [R1+0x11f0], R13 ;  /* 0x0011f00d01007387 */ /* 0x0005e40000100800 */
[----:B--2---:R-:W-:-:S02]  /*58040*/  SHF.R.U32.HI R13, RZ, 0x8, R37 ;  /* 0x00000008ff0d7819 */ /* 0x004fc40000011625 */
[----:B------:R-:W2:Y:S02]  /*58050*/  LDL.LU R37, [R1+0x70] ;  /* 0x0000700001257983 */ /* 0x000ea40000300800 */
[----:B------:R-:W-:Y:S02]  /*58060*/  LOP3.LUT R13, R13, 0xffff, RZ, 0xc0, !PT ;  /* 0x0000ffff0d0d7812 */ /* 0x000fe400078ec0ff */
[----:B----4-:R-:W-:Y:S02]  /*58070*/  SHF.R.U32.HI R35, RZ, 0x8, R39 ;  /* 0x00000008ff237819 */ /* 0x010fe40000011627 */
[----:B---3--:R-:W-:Y:S02]  /*58080*/  SHF.R.U32.HI R15, RZ, 0x8, R41 ;  /* 0x00000008ff0f7819 */ /* 0x008fe40000011629 */
[----:B------:R-:W-:Y:S02]  /*58090*/  SHF.R.U32.HI R24, RZ, 0x8, R36 ;  /* 0x00000008ff187819 */ /* 0x000fe40000011624 */
[----:B------:R-:W-:-:S02]  /*580a0*/  SHF.R.U32.HI R36, RZ, 0x8, R42 ;  /* 0x00000008ff247819 */ /* 0x000fc4000001162a */
[----:B------:R-:W-:Y:S01]  /*580b0*/  LOP3.LUT R24, R24, 0xffff, RZ, 0xc0, !PT ;  /* 0x0000ffff18187812 */ /* 0x000fe200078ec0ff */
[----:B------:R-:W3:Y:S01]  /*580c0*/  LDL.LU R42, [R1+0x68] ;  /* 0x00006800012a7983 */ /* 0x000ee20000300800 */
[----:B------:R-:W-:Y:S02]  /*580d0*/  LOP3.LUT R36, R36, 0xffff, RZ, 0xc0, !PT ;  /* 0x0000ffff24247812 */ /* 0x000fe400078ec0ff */
[----:B------:R-:W-:Y:S01]  /*580e0*/  PRMT R13, R24, 0x3340, R13 ;  /* 0x00003340180d7816 */ /* 0x000fe2000000000d */
[----:B------:R-:W4:Y:S01]  /*580f0*/  LDL.LU R39, [R1+0x88] ;  /* 0x0000880001277983 */ /* 0x000f220000300800 */
[----:B------:R-:W-:-:S03]  /*58100*/  PRMT R24, R36, 0x3340, R1 ;  /* 0x0000334024187816 */ /* 0x000fc60000000001 */
[----:B------:R-:W3:Y:S04]  /*58110*/  LDL.LU R41, [R1+0x8c] ;  /* 0x00008c0001297983 */ /* 0x000ee80000300800 */
[----:B------:R-:W3:Y:S01]  /*58120*/  LDL.LU R36, [R1+0x64] ;  /* 0x0000640001247983 */ /* 0x000ee20000300800 */
[----:B------:R-:W-:Y:S02]  /*58130*/  LOP3.LUT R35, R35, 0xffff, RZ, 0xc0, !PT ;  /* 0x0000ffff23237812 */ /* 0x000fe400078ec0ff */
[----:B------:R-:W-:Y:S01]  /*58140*/  LOP3.LUT R15, R15, 0xffff, RZ, 0xc0, !PT ;  /* 0x0000ffff0f0f7812 */ /* 0x000fe200078ec0ff */
[----:B------:R0:W-:Y:S04]  /*58150*/  STL [R1+0x1298], R13 ;  /* 0x0012980d01007387 */ /* 0x0001e80000100800 */
[----:B------:R1:W-:Y:S01]  /*58160*/  STL [R1+0x11ec], R24 ;  /* 0x0011ec1801007387 */ /* 0x0003e20000100800 */
[----:B0-----:R-:W-:-:S02]  /*58170*/  PRMT R13, R35, 0x3340, R15 ;  /* 0x00003340230d7816 */ /* 0x001fc4000000000f */
[----:B-1----:R-:W-:-:S03]  /*58180*/  SHF.R.U32.HI R24, RZ, 0x8, R43 ;  /* 0x00000008ff187819 */ /* 0x002fc6000001162b */
[----:B------:R0:W-:Y:S04]  /*58190*/  STL [R1+0x1284], R13 ;  /* 0x0012840d01007387 */ /* 0x0001e80000100800 */
[----:B------:R-:W4:Y:S01]  /*581a0*/  LDL.LU R43, [R1+0x9c] ;  /* 0x00009c00012b7983 */ /* 0x000f220000300800 */
[----:B------:R-:W-:-:S03]  /*581b0*/  SHF.R.U32.HI R15, RZ, 0x8, R40 ;  /* 0x00000008ff0f7819 */ /* 0x000fc60000011628 */
[----:B------:R-:W4:Y:S01]  /*581c0*/  LDL.LU R40, [R1+0xac] ;  /* 0x0000ac0001287983 */ /* 0x000f220000300800 */
[----:B0-----:R-:W-:-:S03]  /*581d0*/  SHF.R.U32.HI R13, RZ, 0x8, R38 ;  /* 0x00000008ff0d7819 */ /* 0x001fc60000011626 */
[----:B------:R-:W4:Y:S01]  /*581e0*/  LDL.LU R38, [R1+0xa0] ;  /* 0x0000a00001267983 */ /* 0x000f220000300800 */
[----:B------:R-:W-:Y:S02]  /*581f0*/  SHF.R.U32.HI R35, RZ, 0x8, R58 ;  /* 0x00000008ff237819 */ /* 0x000fe4000001163a */
[----:B------:R-:W-:Y:S01]  /*58200*/  LOP3.LUT R24, R24, 0xffff, RZ, 0xc0, !PT ;  /* 0x0000ffff18187812 */ /* 0x000fe200078ec0ff */
[----:B------:R-:W4:Y:S01]  /*58210*/  LDL.LU R58, [R1+0xe0] ;  /* 0x0000e000013a7983 */ /* 0x000f220000300800 */
[----:B------:R-:W-:Y:S02]  /*58220*/  LOP3.LUT R15, R15, 0xffff, RZ, 0xc0, !PT ;  /* 0x0000ffff0f0f7812 */ /* 0x000fe400078ec0ff */
[----:B------:R-:W-:Y:S02]  /*58230*/  LOP3.LUT R13, R13, 0xffff, RZ, 0xc0, !PT ;  /* 0x0000ffff0d0d7812 */ /* 0x000fe400078ec0ff */
[----:B------:R-:W-:Y:S02]  /*58240*/  LOP3.LUT R35, R35, 0xffff, RZ, 0xc0, !PT ;  /* 0x0000ffff23237812 */ /* 0x000fe400078ec0ff */
[----:B------:R-:W-:-:S02]  /*58250*/  PRMT R24, R24, 0x3340, R1 ;  /* 0x0000334018187816 */ /* 0x000fc40000000001 */
[----:B------:R-:W-:Y:S02]  /*58260*/  PRMT R15, R15, 0x3340, R13 ;  /* 0x000033400f0f7816 */ /* 0x000fe4000000000d */
[----:B------:R-:W-:Y:S01]  /*58270*/  PRMT R13, R35, 0x3340, R1 ;  /* 0x00003340230d7816 */ /* 0x000fe20000000001 */
[----:B------:R-:W-:Y:S04]  /*58280*/  STL [R1+0x11e4], R24 ;  /* 0x0011e41801007387 */ /* 0x000fe80000100800 */
[----:B------:R-:W-:Y:S04]  /*58290*/  STL [R1+0x1274], R15 ;  /* 0x0012740f01007387 */ /* 0x000fe80000100800 */
[----:B------:R2:W-:Y:S02]  /*582a0*/  STL [R1+0x11e8], R13 ;  /* 0x0011e80d01007387 */ /* 0x0005e40000100800 */
[----:B--2---:R-:W-:-:S04]  /*582b0*/  SHF.R.U32.HI R13, RZ, 0x8, R37 ;  /* 0x00000008ff0d7819 */ /* 0x004fc80000011625 */
[----:B------:R-:W-:Y:S02]  /*582c0*/  LOP3.LUT R13, R13, 0xffff, RZ, 0xc0, !PT ;  /* 0x0000ffff0d0d7812 */ /* 0x000fe400078ec0ff */
[----:B---3--:R-:W-:Y:S02]  /*582d0*/  SHF.R.U32.HI R24, RZ, 0x8, R36 ;  /* 0x00000008ff187819 */ /* 0x008fe40000011624 */
[----:B------:R-:W-:Y:S02]  /*582e0*/  SHF.R.U32.HI R36, RZ, 0x8, R42 ;  /* 0x00000008ff247819 */ /* 0x000fe4000001162a */
[----:B------:R-:W-:Y:S01]  /*582f0*/  LOP3.LUT R24, R24, 0xffff, RZ, 0xc0, !PT ;  /* 0x0000ffff18187812 */ /* 0x000fe200078ec0ff */
[----:B------:R-:W2:Y:S01]  /*58300*/  LDL.LU R42, [R1+0x7c] ;  /* 0x00007c00012a7983 */ /* 0x000ea20000300800 */
[----:B------:R-:W-:Y:S02]  /*58310*/  LOP3.LUT R36, R36, 0xffff, RZ, 0xc0, !PT ;  /* 0x0000ffff24247812 */ /* 0x000fe400078ec0ff */
[----:B------:R-:W-:-:S02]  /*58320*/  PRMT R24, R24, 0x3340, R13 ;  /* 0x0000334018187816 */ /* 0x000fc4000000000d */
[----:B----4-:R-:W-:Y:S02]  /*58330*/  SHF.R.U32.HI R35, RZ, 0x8, R39 ;  /* 0x00000008ff237819 */ /* 0x010fe40000011627 */
[----:B------:R-:W-:Y:S01]  /*58340*/  PRMT R13, R36, 0x3340, R1 ;  /* 0x00003340240d7816 */ /* 0x000fe20000000001 */
[----:B------:R-:W3:Y:S01]  /*58350*/  LDL.LU R39, [R1+0xa4] ;  /* 0x0000a40001277983 */ /* 0x000ee20000300800 */
[----:B------:R-:W-:-:S03]  /*58360*/  SHF.R.U32.HI R15, RZ, 0x8, R41 ;  /* 0x00000008ff0f7819 */ /* 0x000fc60000011629 */
[----:B------:R-:W4:Y:S01]  /*58370*/  LDL.LU R41, [R1+0xa8] ;  /* 0x0000a80001297983 */ /* 0x000f220000300800 */
[----:B------:R-:W-:-:S03]  /*58380*/  LOP3.LUT R35, R35, 0xffff, RZ, 0xc0, !PT ;  /* 0x0000ffff23237812 */ /* 0x000fc600078ec0ff */
[----:B------:R-:W2:Y:S01]  /*58390*/  LDL.LU R36, [R1+0x194] ;  /* 0x0001940001247983 */ /* 0x000ea20000300800 */
[----:B------:R-:W-:-:S03]  /*583a0*/  LOP3.LUT R15, R15, 0xffff, RZ, 0xc0, !PT ;  /* 0x0000ffff0f0f7812 */ /* 0x000fc600078ec0ff */
[----:B------:R-:W-:Y:S04]  /*583b0*/  STL [R1+0x1280], R24 ;  /* 0x0012801801007387 */ /* 0x000fe80000100800 */
[----:B------:R0:W-:Y:S01]  /*583c0*/  STL [R1+0x11e0], R13 ;  /* 0x0011e00d01007387 */ /* 0x0001e20000100800 */
[----:B------:R-:W-:Y:S02]  /*583d0*/  PRMT R15, R35, 0x3340, R15 ;  /* 0x00003340230f7816 */ /* 0x000fe4000000000f */
[----:B0-----:R-:W-:-:S04]  /*583e0*/  SHF.R.U32.HI R13, RZ, 0x8, R43 ;  /* 0x00000008ff0d7819 */ /* 0x001fc8000001162b */
[----:B------:R-:W-:Y:S01]  /*583f0*/  LOP3.LUT R13, R13, 0xffff, RZ, 0xc0, !PT ;  /* 0x0000ffff0d0d7812 */ /* 0x000fe200078ec0ff */
[----:B------:R0:W-:Y:S03]  /*58400*/  STL [R1+0x1270], R15 ;  /* 0x0012700f01007387 */ /* 0x0001e60000100800 */
[----:B------:R-:W-:Y:S01]  /*58410*/  PRMT R13, R13, 0x3340, R1 ;  /* 0x000033400d0d7816 */ /* 0x000fe20000000001 */
[----:B------:R-:W3:Y:S01]  /*58420*/  LDL.LU R37, [R1+0xc8] ;  /* 0x0000c80001257983 */ /* 0x000ee20000300800 */
[----:B------:R-:W-:-:S03]  /*58430*/  SHF.R.U32.HI R24, RZ, 0x8, R38 ;  /* 0x00000008ff187819 */ /* 0x000fc60000011626 */
[----:B------:R-:W3:Y:S01]  /*58440*/  LDL.LU R43, [R1+0xf0] ;  /* 0x0000f000012b7983 */ /* 0x000ee20000300800 */
[----:B0-----:R-:W-:-:S03]  /*58450*/  SHF.R.U32.HI R15, RZ, 0x8, R40 ;  /* 0x00000008ff0f7819 */ /* 0x001fc60000011628 */
[----:B------:R-:W3:Y:S04]  /*58460*/  LDL.LU R40, [R1+0xcc] ;  /* 0x0000cc0001287983 */ /* 0x000ee80000300800 */
[----:B------:R-:W3:Y:S04]  /*58470*/  LDL.LU R38, [R1+0xe8] ;  /* 0x0000e80001267983 */ /* 0x000ee80000300800 */
[----:B------:R0:W-:Y:S04]  /*58480*/  STL [R1+0x11d4], R13 ;  /* 0x0011d40d01007387 */ /* 0x0001e80000100800 */
[----:B0-----:R-:W3:Y:S01]  /*58490*/  LDL.LU R13, [R1+0x258] ;  /* 0x00025800010d7983 */ /* 0x001ee20000300800 */
[----:B------:R-:W-:-:S02]  /*584a0*/  LOP3.LUT R58, R58, 0xffff, RZ, 0xc0, !PT ;  /* 0x0000ffff3a3a7812 */ /* 0x000fc400078ec0ff */
[----:B------:R-:W-:Y:S02]  /*584b0*/  LOP3.LUT R15, R15, 0xffff, RZ, 0xc0, !PT ;  /* 0x0000ffff0f0f7812 */ /* 0x000fe400078ec0ff */
[----:B------:R-:W-:Y:S02]  /*584c0*/  LOP3.LUT R24, R24, 0xffff, RZ, 0xc0, !PT ;  /* 0x0000ffff18187812 */ /* 0x000fe400078ec0ff */
[----:B------:R-:W-:Y:S02]  /*584d0*/  SHF.R.U32.HI R35, RZ, 0x8, R58 ;  /* 0x00000008ff237819 */ /* 0x000fe4000001163a */
[----:B------:R-:W-:Y:S02]  /*584e0*/  PRMT R15, R15, 0x3340, R24 ;  /* 0x000033400f0f7816 */ /* 0x000fe40000000018 */
[----:B------:R-:W-:-:S03]  /*584f0*/  LOP3.LUT R35, R35, 0xffff, RZ, 0xc0, !PT ;  /* 0x0000ffff23237812 */ /* 0x000fc600078ec0ff */
[----:B------:R2:W-:Y:S01]  /*58500*/  STL [R1+0x1260], R15 ;  /* 0x0012600f01007387 */ /* 0x0005e20000100800 */
[----:B------:R-:W-:-:S05]  /*58510*/  PRMT R35, R35, 0x3340, R1 ;  /* 0x0000334023237816 */ /* 0x000fca0000000001 */
[----:B------:R0:W-:Y:S01]  /*58520*/  STL [R1+0x11dc], R35 ;  /* 0x0011dc2301007387 */ /* 0x0001e20000100800 */
[----:B--2---:R-:W-:Y:S02]  /*58530*/  LOP3.LUT R15, R36, 0xffff, RZ, 0xc0, !PT ;  /* 0x0000ffff240f7812 */ /* 0x004fe400078ec0ff */
[----:B------:R-:W-:-:S04]  /*58540*/  SHF.R.U32.HI R36, RZ, 0x8, R42 ;  /* 0x00000008ff247819 */ /* 0x000fc8000001162a */
[----:B------:R-:W-:Y:S02]  /*58550*/  LOP3.LUT R36, R36, 0xffff, RZ, 0xc0, !PT ;  /* 0x0000ffff24247812 */ /* 0x000fe400078ec0ff */
[----:B---3--:R-:W-:-:S04]  /*58560*/  LOP3.LUT R13, R13, 0xffff, RZ, 0xc0, !PT ;  /* 0x0000ffff0d0d7812 */ /* 0x008fc800078ec0ff */
[----:B------:R-:W-:Y:S02]  /*58570*/  SHF.R.U32.HI R24, RZ, 0x8, R13 ;  /* 0x00000008ff187819 */ /* 0x000fe4000001160d */
[--C-:B0-----:R-:W-:Y:S02]  /*58580*/  PRMT R35, R13, 0x3340, R15.reuse ;  /* 0x000033400d237816 */ /* 0x101fe4000000000f */
[----:B------:R-:W-:Y:S02]  /*58590*/  SHF.R.U32.HI R13, RZ, 0x8, R15 ;  /* 0x00000008ff0d7819 */ /* 0x000fe4000001160f */
[----:B------:R-:W-:Y:S01]  /*585a0*/  LOP3.LUT R24, R24, 0xffff, RZ, 0xc0, !PT ;  /* 0x0000ffff18187812 */ /* 0x000fe200078ec0ff */
[----:B------:R0:W-:Y:S01]  /*585b0*/  STL [R1+0x13f4], R35 ;  /* 0x0013f42301007387 */ /* 0x0001e20000100800 */
[----:B------:R-:W-:Y:S02]  /*585c0*/  LOP3.LUT R13, R13, 0xffff, RZ, 0xc0, !PT ;  /* 0x0000ffff0d0d7812 */ /* 0x000fe400078ec0ff */
[----:B----4-:R-:W-:Y:S01]  /*585d0*/  SHF.R.U32.HI R15, RZ, 0x8, R41 ;  /* 0x00000008ff0f7819 */ /* 0x010fe20000011629 */
[----:B------:R-:W2:Y:S01]  /*585e0*/  LDL.LU R42, [R1+0x10c] ;  /* 0x00010c00012a7983 */ /* 0x000ea20000300800 */
[----:B------:R-:W-:-:S02]  /*585f0*/  PRMT R13, R24, 0x3340, R13 ;  /* 0x00003340180d7816 */ /* 0x000fc4000000000d */
[----:B0-----:R-:W-:Y:S02]  /*58600*/  SHF.R.U32.HI R35, RZ, 0x8, R39 ;  /* 0x00000008ff237819 */ /* 0x001fe40000011627 */
[----:B------:R-:W-:Y:S01]  /*58610*/  LOP3.LUT R15, R15, 0xffff, RZ, 0xc0, !PT ;  /* 0x0000ffff0f0f7812 */ /* 0x000fe200078ec0ff */
[----:B------:R-:W3:Y:S01]  /*58620*/  LDL.LU R39, [R1+0x110] ;  /* 0x0001100001277983 */ /* 0x000ee20000300800 */
[----:B------:R-:W-:Y:S02]  /*58630*/  LOP3.LUT R35, R35, 0xffff, RZ, 0xc0, !PT ;  /* 0x0000ffff23237812 */ /* 0x000fe400078ec0ff */
[----:B------:R-:W-:Y:S01]  /*58640*/  PRMT R24, R36, 0x3340, R1 ;  /* 0x0000334024187816 */ /* 0x000fe20000000001 */
[----:B------:R-:W4:Y:S04]  /*58650*/  LDL.LU R41, [R1+0xb0] ;  /* 0x0000b00001297983 */ /* 0x000f280000300800 */
[----:B------:R0:W-:Y:S04]  /*58660*/  STL [R1+0x1258], R13 ;  /* 0x0012580d01007387 */ /* 0x0001e80000100800 */
[----:B------:R1:W-:Y:S01]  /*58670*/  STL [R1+0x11d0], R24 ;  /* 0x0011d01801007387 */ /* 0x0003e20000100800 */
[----:B0-----:R-:W-:-:S02]  /*58680*/  PRMT R13, R35, 0x3340, R15 ;  /* 0x00003340230d7816 */ /* 0x001fc4000000000f */
[----:B------:R-:W-:Y:S02]  /*58690*/  SHF.R.U32.HI R35, RZ, 0x8, R43 ;  /* 0x00000008ff237819 */ /* 0x000fe4000001162b */
[----:B-1----:R-:W-:Y:S01]  /*586a0*/  SHF.R.U32.HI R24, RZ, 0x8, R37 ;  /* 0x00000008ff187819 */ /* 0x002fe20000011625 */
[----:B------:R0:W-:Y:S01]  /*586b0*/  STL [R1+0x1250], R13 ;  /* 0x0012500d01007387 */ /* 0x0001e20000100800 */
[----:B------:R-:W-:Y:S02]  /*586c0*/  SHF.R.U32.HI R15, RZ, 0x8, R38 ;  /* 0x00000008ff0f7819 */ /* 0x000fe40000011626 */
[----:B------:R-:W-:Y:S01]  /*586d0*/  LOP3.LUT R24, R24, 0xffff, RZ, 0xc0, !PT ;  /* 0x0000ffff18187812 */ /* 0x000fe200078ec0ff */
[----:B------:R-:W4:Y:S01]  /*586e0*/  LDL.LU R37, [R1+0xf8] ;  /* 0x0000f80001257983 */ /* 0x000f220000300800 */
[----:B------:R-:W-:Y:S02]  /*586f0*/  LOP3.LUT R35, R35, 0xffff, RZ, 0xc0, !PT ;  /* 0x0000ffff23237812 */ /* 0x000fe400078ec0ff */
[----:B0-----:R-:W-:Y:S01]  /*58700*/  SHF.R.U32.HI R13, RZ, 0x8, R40 ;  /* 0x00000008ff0d7819 */ /* 0x001fe20000011628 */
[----:B------:R-:W4:Y:S03]  /*58710*/  LDL.LU R43, [R1+0x100] ;  /* 0x00010000012b7983 */ /* 0x000f260000300800 */
[----:B------:R-:W-:Y:S01]  /*58720*/  LOP3.LUT R13, R13, 0xffff, RZ, 0xc0, !PT ;  /* 0x0000ffff0d0d7812 */ /* 0x000fe200078ec0ff */
[----:B------:R-:W4:Y:S01]  /*58730*/  LDL.LU R38, [R1+0x108] ;  /* 0x0001080001267983 */ /* 0x000f220000300800 */
[----:B------:R-:W-:-:S02]  /*58740*/  PRMT R36, R24, 0x3340, R1 ;  /* 0x0000334018247816 */ /* 0x000fc40000000001 */
[----:B------:R-:W-:Y:S02]  /*58750*/  LOP3.LUT R15, R15, 0xffff, RZ, 0xc0, !PT ;  /* 0x0000ffff0f0f7812 */ /* 0x000fe400078ec0ff */
[----:B------:R-:W-:Y:S02]  /*58760*/  PRMT R24, R35, 0x3340, R13 ;  /* 0x0000334023187816 */ /* 0x000fe4000000000d */
[----:B------:R-:W4:Y:S01]  /*58770*/  LDL.LU R35, [R1+0xd4] ;  /* 0x0000d40001237983 */ /* 0x000f220000300800 */
[----:B------:R-:W-:-:S03]  /*58780*/  PRMT R13, R15, 0x3340, R1 ;  /* 0x000033400f0d7816 */ /* 0x000fc60000000001 */
[----:B------:R-:W-:Y:S04]  /*58790*/  STL [R1+0x11c8], R36 ;  /* 0x0011c82401007387 */ /* 0x000fe80000100800 */
[----:B------:R2:W-:Y:S04]  /*587a0*/  STL [R1+0x1238], R24 ;  /* 0x0012381801007387 */ /* 0x0005e80000100800 */
[----:B------:R-:W4:Y:S04]  /*587b0*/  LDL.LU R15, [R1+0xd8] ;  /* 0x0000d800010f7983 */ /* 0x000f280000300800 */
[----:B------:R3:W-:Y:S04]  /*587c0*/  STL [R1+0x11cc], R13 ;  /* 0x0011cc0d01007387 */ /* 0x0007e80000100800 */
[----:B------:R-:W4:Y:S01]  /*587d0*/  LDL.LU R40, [R1+0x25c] ;  /* 0x00025c0001287983 */ /* 0x000f220000300800 */
[----:B--2---:R-:W-:-:S03]  /*587e0*/  SHF.R.U32.HI R24, RZ, 0x8, R42 ;  /* 0x00000008ff187819 */ /* 0x004fc6000001162a */
[----:B------:R-:W2:Y:S01]  /*587f0*/  LDL.LU R42, [R1+0x1d4] ;  /* 0x0001d400012a7983 */ /* 0x000ea20000300800 */
[----:B------:R-:W-:Y:S02]  /*58800*/  LOP3.LUT R24, R24, 0xffff, RZ, 0xc0, !PT ;  /* 0x0000ffff18187812 */ /* 0x000fe400078ec0ff */
[----:B---3--:R-:W-:Y:S02]  /*58810*/  SHF.R.U32.HI R13, RZ, 0x8, R39 ;  /* 0x00000008ff0d7819 */ /* 0x008fe40000011627 */
[----:B------:R-:W3:Y:S02]  /*58820*/  LDL.LU R39, [R1+0x120] ;  /* 0x0001200001277983 */ /* 0x000ee40000300800 */
[----:B------:R-:W-:Y:S02]  /*58830*/  LOP3.LUT R13, R13, 0xffff, RZ, 0xc0, !PT ;  /* 0x0000ffff0d0d7812 */ /* 0x000fe400078ec0ff */
[----:B----4-:R-:W-:Y:S02]  /*58840*/  SHF.R.U32.HI R36, RZ, 0x8, R41 ;  /* 0x00000008ff247819 */ /* 0x010fe40000011629 */
[----:B------:R-:W-:Y:S01]  /*58850*/  PRMT R13, R24, 0x3340, R13 ;  /* 0x00003340180d7816 */ /* 0x000fe2000000000d */
[----:B------:R-:W4:Y:S01]  /*58860*/  LDL.LU R41, [R1+0x11c] ;  /* 0x00011c0001297983 */ /* 0x000f220000300800 */
[----:B------:R-:W-:-:S03]  /*58870*/  LOP3.LUT R36, R36, 0xffff, RZ, 0xc0, !PT ;  /* 0x0000ffff24247812 */ /* 0x000fc600078ec0ff */
[----:B------:R0:W-:Y:S01]  /*58880*/  STL [R1+0x1240], R13 ;  /* 0x0012400d01007387 */ /* 0x0001e20000100800 */
[----:B------:R-:W-:-:S05]  /*58890*/  PRMT R24, R36, 0x3340, R1 ;  /* 0x0000334024187816 */ /* 0x000fca0000000001 */
[----:B------:R-:W-:Y:S01]  /*588a0*/  STL [R1+0x11c4], R24 ;  /* 0x0011c41801007387 */ /* 0x000fe20000100800 */
[----:B------:R-:W-:-:S04]  /*588b0*/  SHF.R.U32.HI R35, RZ, 0x8, R35 ;  /* 0x00000008ff237819 */ /* 0x000fc80000011623 */
[----:B------:R-:W-:Y:S02]  /*588c0*/  LOP3.LUT R35, R35, 0xffff, RZ, 0xc0, !PT ;  /* 0x0000ffff23237812 */ /* 0x000fe400078ec0ff */
[----:B------:R-:W-:-:S04]  /*588d0*/  SHF.R.U32.HI R15, RZ, 0x8, R15 ;  /* 0x00000008ff0f7819 */ /* 0x000fc8000001160f */
[----:B------:R-:W-:-:S04]  /*588e0*/  LOP3.LUT R15, R15, 0xffff, RZ, 0xc0, !PT ;  /* 0x0000ffff0f0f7812 */ /* 0x000fc800078ec0ff */
[----:B0-----:R-:W-:Y:S02]  /*588f0*/  PRMT R13, R35, 0x3340, R15 ;  /* 0x00003340230d7816 */ /* 0x001fe4000000000f */
[----:B------:R-:W-:-:S03]  /*58900*/  SHF.R.U32.HI R15, RZ, 0x8, R55 ;  /* 0x00000008ff0f7819 */ /* 0x000fc60000011637 */
[----:B------:R0:W-:Y:S02]  /*58910*/  STL [R1+0x1234], R13 ;  /* 0x0012340d01007387 */ /* 0x0001e40000100800 */
[----:B0-----:R-:W-:Y:S02]  /*58920*/  SHF.R.U32.HI R13, RZ, 0x8, R38 ;  /* 0x00000008ff0d7819 */ /* 0x001fe40000011626 */
[----:B------:R-:W4:Y:S04]  /*58930*/  LDL.LU R38, [R1+0xdc] ;  /* 0x0000dc0001267983 */ /* 0x000f280000300800 */
[----:B------:R-:W4:Y:S01]  /*58940*/  LDL.LU R55, [R1+0x2474] ;  /* 0x0024740001377983 */ /* 0x000f220000300800 */
[----:B------:R-:W-:Y:S02]  /*58950*/  SHF.R.U32.HI R24, RZ, 0x8, R37 ;  /* 0x00000008ff187819 */ /* 0x000fe40000011625 */
[----:B------:R-:W-:-:S02]  /*58960*/  SHF.R.U32.HI R35, RZ, 0x8, R43 ;  /* 0x00000008ff237819 */ /* 0x000fc4000001162b */
[----:B------:R-:W-:Y:S02]  /*58970*/  LOP3.LUT R24, R24, 0xffff, RZ, 0xc0, !PT ;  /* 0x0000ffff18187812 */ /* 0x000fe400078ec0ff */
[----:B------:R-:W-:Y:S02]  /*58980*/  LOP3.LUT R35, R35, 0xffff, RZ, 0xc0, !PT ;  /* 0x0000ffff23237812 */ /* 0x000fe400078ec0ff */
[----:B------:R-:W-:Y:S02]  /*58990*/  LOP3.LUT R13, R13, 0xffff, RZ, 0xc0, !PT ;  /* 0x0000ffff0d0d7812 */ /* 0x000fe400078ec0ff */
[----:B------:R-:W-:Y:S02]  /*589a0*/  LOP3.LUT R15, R15, 0xffff, RZ, 0xc0, !PT ;  /* 0x0000ffff0f0f7812 */ /* 0x000fe400078ec0ff */
[----:B------:R-:W-:Y:S02]  /*589b0*/  PRMT R36, R24, 0x3340, R1 ;  /* 0x0000334018247816 */ /* 0x000fe40000000001 */
[----:B------:R-:W-:-:S02]  /*589c0*/  PRMT R24, R35, 0x3340, R13 ;  /* 0x0000334023187816 */ /* 0x000fc4000000000d */
[----:B------:R-:W-:Y:S01]  /*589d0*/  PRMT R13, R15, 0x3340, R1 ;  /* 0x000033400f0d7816 */ /* 0x000fe20000000001 */
[----:B------:R-:W-:Y:S01]  /*589e0*/  STL [R1+0x11bc], R36 ;  /* 0x0011bc2401007387 */ /* 0x000fe20000100800 */
[----:B------:R-:W-:-:S03]  /*589f0*/  LOP3.LUT R35, R40, 0xffff, RZ, 0xc0, !PT ;  /* 0x0000ffff28237812 */ /* 0x000fc600078ec0ff */
[----:B------:R-:W-:Y:S04]  /*58a00*/  STL [R1+0x122c], R24 ;  /* 0x00122c1801007387 */ /* 0x000fe80000100800 */
[----:B------:R2:W-:Y:S01]  /*58a10*/  STL [R1+0x11b8], R13 ;  /* 0x0011b80d01007387 */ /* 0x0005e20000100800 */
[----:B------:R-:W-:-:S04]  /*58a20*/  SHF.R.U32.HI R15, RZ, 0x8, R35 ;  /* 0x00000008ff0f7819 */ /* 0x000fc80000011623 */
[----:B------:R-:W-:Y:S02]  /*58a30*/  LOP3.LUT R15, R15, 0xffff, RZ, 0xc0, !PT ;  /* 0x0000ffff0f0f7812 */ /* 0x000fe400078ec0ff */
[----:B------:R-:W-:Y:S02]  /*58a40*/  SHF.R.U32.HI R18, RZ, 0x8, R18 ;  /* 0x00000008ff127819 */ /* 0x000fe40000011612 */
[----:B------:R-:W-:Y:S02]  /*58a50*/  SHF.R.U32.HI R34, RZ, 0x8, R34 ;  /* 0x00000008ff227819 */ /* 0x000fe40000011622 */
[----:B------:R-:W-:Y:S02]  /*58a60*/  LOP3.LUT R18, R18, 0xffff, RZ, 0xc0, !PT ;  /* 0x0000ffff12127812 */ /* 0x000fe400078ec0ff */
[----:B------:R-:W-:Y:S02]  /*58a70*/  LOP3.LUT R34, R34, 0xffff, RZ, 0xc0, !PT ;  /* 0x0000ffff22227812 */ /* 0x000fe400078ec0ff */
[----:B------:R-:W-:-:S02]  /*58a80*/  PRMT R18, R18, 0x3340, R1 ;  /* 0x0000334012127816 */ /* 0x000fc40000000001 */
[----:B--2---:R-:W-:-:S04]  /*58a90*/  LOP3.LUT R13, R42, 0xffff, RZ, 0xc0, !PT ;  /* 0x0000ffff2a0d7812 */ /* 0x004fc800078ec0ff */
[--C-:B------:R-:W-:Y:S02]  /*58aa0*/  PRMT R37, R35, 0x3340, R13.reuse ;  /* 0x0000334023257816 */ /* 0x100fe4000000000d */
[----:B------:R-:W-:Y:S02]  /*58ab0*/  SHF.R.U32.HI R13, RZ, 0x8, R13 ;  /* 0x00000008ff0d7819 */ /* 0x000fe4000001160d */
[----:B---3--:R-:W-:Y:S02]  /*58ac0*/  SHF.R.U32.HI R24, RZ, 0x8, R39 ;  /* 0x00000008ff187819 */ /* 0x008fe40000011627 */
[----:B----4-:R-:W-:Y:S02]  /*58ad0*/  SHF.R.U32.HI R36, RZ, 0x8, R41 ;  /* 0x00000008ff247819 */ /* 0x010fe40000011629 */
[----:B------:R-:W-:Y:S02]  /*58ae0*/  LOP3.LUT R24, R24, 0xffff, RZ, 0xc0, !PT ;  /* 0x0000ffff18187812 */ /* 0x000fe400078ec0ff */
[----:B------:R-:W-:-:S02]  /*58af0*/  LOP3.LUT R36, R36, 0xffff, RZ, 0xc0, !PT ;  /* 0x0000ffff24247812 */ /* 0x000fc400078ec0ff */
[----:B------:R-:W-:Y:S02]  /*58b00*/  LOP3.LUT R13, R13, 0xffff, RZ, 0xc0, !PT ;  /* 0x0000ffff0d0d7812 */ /* 0x000fe400078ec0ff */
[----:B------:R-:W-:Y:S02]  /*58b10*/  PRMT R36, R24, 0x3340, R36 ;  /* 0x0000334018247816 */ /* 0x000fe40000000024 */
[----:B------:R-:W-:Y:S01]  /*58b20*/  PRMT R13, R15, 0x3340, R13 ;  /* 0x000033400f0d7816 */ /* 0x000fe2000000000d */
[----:B------:R-:W-:Y:S01]  /*58b30*/  STL [R1+0x13d4], R37 ;  /* 0x0013d42501007387 */ /* 0x000fe20000100800 */
[----:B------:R-:W-:-:S03]  /*58b40*/  SHF.R.U32.HI R15, RZ, 0x8, R19 ;  /* 0x00000008ff0f7819 */ /* 0x000fc60000011613 */
[----:B------:R-:W-:Y:S01]  /*58b50*/  STL [R1+0x1220], R36 ;  /* 0x0012202401007387 */ /* 0x000fe20000100800 */
[----:B------:R-:W-:Y:S02]  /*58b60*/  LOP3.LUT R15, R15, 0xffff, RZ, 0xc0, !PT ;  /* 0x0000ffff0f0f7812 */ /* 0x000fe400078ec0ff */
[----:B------:R-:W-:-:S04]  /*58b70*/  LOP3.LUT R55, R55, 0xffff, RZ, 0xc0, !PT ;  /* 0x0000ffff37377812 */ /* 0x000fc800078ec0ff */
[----:B------:R-:W-:-:S04]  /*58b80*/  SHF.R.U32.HI R35, RZ, 0x8, R55 ;  /* 0x00000008ff237819 */ /* 0x000fc80000011637 */
[----:B------:R-:W-:-:S04]  /*58b90*/  LOP3.LUT R35, R35, 0xffff, RZ, 0xc0, !PT ;  /* 0x0000ffff23237812 */ /* 0x000fc800078ec0ff */
[----:B------:R-:W-:-:S05]  /*58ba0*/  PRMT R24, R35, 0x3340, R1 ;  /* 0x0000334023187816 */ /* 0x000fca0000000001 */
[----:B------:R-:W-:Y:S04]  /*58bb0*/  STL [R1+0x11c0], R24 ;  /* 0x0011c01801007387 */ /* 0x000fe80000100800 */
[----:B------:R0:W-:Y:S04]  /*58bc0*/  STL [R1+0x1230], R13 ;  /* 0x0012300d01007387 */ /* 0x0001e80000100800 */
[----:B------:R-:W2:Y:S04]  /*58bd0*/  LDL.LU R19, [R1+0x2470] ;  /* 0x0024700001137983 */ /* 0x000ea80000300800 */
[----:B------:R-:W3:Y:S01]  /*58be0*/  LDL.LU R43, [R1+0x138] ;  /* 0x00013800012b7983 */ /* 0x000ee20000300800 */
[----:B0-----:R-:W-:-:S03]  /*58bf0*/  SHF.R.U32.HI R13, RZ, 0x8, R38 ;  /* 0x00000008ff0d7819 */ /* 0x001fc60000011626 */
[----:B------:R-:W4:Y:S01]  /*58c00*/  LDL.LU R40, [R1+0x13c] ;  /* 0x00013c0001287983 */ /* 0x000f220000300800 */
[----:B------:R-:W-:-:S03]  /*58c10*/  LOP3.LUT R13, R13, 0xffff, RZ, 0xc0, !PT ;  /* 0x0000ffff0d0d7812 */ /* 0x000fc600078ec0ff */
[----:B------:R-:W2:Y:S01]  /*58c20*/  LDL.LU R42, [R1+0x128] ;  /* 0x00012800012a7983 */ /* 0x000ea20000300800 */
[----:B------:R-:W-:Y:S02]  /*58c30*/  PRMT R13, R13, 0x3340, R15 ;  /* 0x000033400d0d7816 */ /* 0x000fe4000000000f */
[----:B------:R-:W-:Y:S01]  /*58c40*/  PRMT R15, R34, 0x3340, R1 ;  /* 0x00003340220f7816 */ /* 0x000fe20000000001 */
[----:B------:R-:W2:Y:S04]  /*58c50*/  LDL.LU R39, [R1+0x134] ;  /* 0x0001340001277983 */ /* 0x000ea80000300800 */
[----:B------:R-:W-:Y:S04]  /*58c60*/  STL [R1+0x140], R18 ;  /* 0x0001401201007387 */ /* 0x000fe80000100800 */
[----:B------:R0:W-:Y:S04]  /*58c70*/  STL [R1+0x1228], R13 ;  /* 0x0012280d01007387 */ /* 0x0001e80000100800 */
[----:B------:R1:W-:Y:S01]  /*58c80*/  STL [R1+0x1180], R15 ;  /* 0x0011800f01007387 */ /* 0x0003e20000100800 */
[----:B0-----:R-:W-:-:S03]  /*58c90*/  SHF.R.U32.HI R13, RZ, 0x8, R3 ;  /* 0x00000008ff0d7819 */ /* 0x001fc60000011603 */
[----:B------:R-:W2:Y:S01]  /*58ca0*/  LDL.LU R3, [R1+0x246c] ;  /* 0x00246c0001037983 */ /* 0x000ea20000300800 */
[----:B-1----:R-:W-:-:S03]  /*58cb0*/  SHF.R.U32.HI R15, RZ, 0x8, R52 ;  /* 0x00000008ff0f7819 */ /* 0x002fc60000011634 */
[----:B------:R-:W2:Y:S04]  /*58cc0*/  LDL.LU R41, [R1+0x158] ;  /* 0x0001580001297983 */ /* 0x000ea80000300800 */
[----:B------:R-:W2:Y:S04]  /*58cd0*/  LDL.LU R38, [R1+0x160] ;  /* 0x0001600001267983 */ /* 0x000ea80000300800 */
[----:B------:R-:W2:Y:S01]  /*58ce0*/  LDL.LU R52, [R1+0x2468] ;  /* 0x0024680001347983 */ /* 0x000ea20000300800 */
[----:B------:R-:W-:Y:S02]  /*58cf0*/  SHF.R.U32.HI R33, RZ, 0x8, R33 ;  /* 0x00000008ff217819 */ /* 0x000fe40000011621 */
[----:B------:R-:W-:-:S02]  /*58d00*/  SHF.R.U32.HI R12, RZ, 0x8, R12 ;  /* 0x00000008ff0c7819 */ /* 0x000fc4000001160c */
[----:B------:R-:W-:Y:S02]  /*58d10*/  SHF.R.U32.HI R32, RZ, 0x8, R32 ;  /* 0x00000008ff207819 */ /* 0x000fe40000011620 */
[----:B------:R-:W-:Y:S02]  /*58d20*/  LOP3.LUT R13, R13, 0xffff, RZ, 0xc0, !PT ;  /* 0x0000ffff0d0d7812 */ /* 0x000fe400078ec0ff */
        /* <DEDUP_REMOVED lines=9> */
[----:B------:R4:W-:Y:S01]  /*58dc0*/  STL [R1+0x121c], R13 ;  /* 0x00121c0d01007387 */ /* 0x0009e20000100800 */
[----:B------:R-:W-:-:S04]  /*58dd0*/  SHF.R.U32.HI R31, RZ, 0x8, R31 ;  /* 0x00000008ff1f7819 */ /* 0x000fc8000001161f */
[----:B------:R-:W-:Y:S02]  /*58de0*/  LOP3.LUT R31, R31, 0xffff, RZ, 0xc0, !PT ;  /* 0x0000ffff1f1f7812 */ /* 0x000fe400078ec0ff */
[----:B------:R-:W-:Y:S02]  /*58df0*/  SHF.R.U32.HI R27, RZ, 0x8, R27 ;  /* 0x00000008ff1b7819 */ /* 0x000fe4000001161b */
[----:B------:R-:W-:Y:S02]  /*58e00*/  SHF.R.U32.HI R28, RZ, 0x8, R28 ;  /* 0x00000008ff1c7819 */ /* 0x000fe4000001161c */
[----:B------:R-:W-:Y:S02]  /*58e10*/  SHF.R.U32.HI R11, RZ, 0x8, R11 ;  /* 0x00000008ff0b7819 */ /* 0x000fe4000001160b */
[----:B------:R-:W-:Y:S02]  /*58e20*/  SHF.R.U32.HI R16, RZ, 0x8, R16 ;  /* 0x00000008ff107819 */ /* 0x000fe40000011610 */
[----:B------:R-:W-:-:S02]  /*58e30*/  LOP3.LUT R27, R27, 0xffff, RZ, 0xc0, !PT ;  /* 0x0000ffff1b1b7812 */ /* 0x000fc400078ec0ff */
[----:B------:R-:W-:Y:S02]  /*58e40*/  LOP3.LUT R28, R28, 0xffff, RZ, 0xc0, !PT ;  /* 0x0000ffff1c1c7812 */ /* 0x000fe400078ec0ff */
[----:B------:R-:W-:Y:S02]  /*58e50*/  LOP3.LUT R11, R11, 0xffff, RZ, 0xc0, !PT ;  /* 0x0000ffff0b0b7812 */ /* 0x000fe400078ec0ff */
[----:B------:R-:W-:Y:S02]  /*58e60*/  LOP3.LUT R16, R16, 0xffff, RZ, 0xc0, !PT ;  /* 0x0000ffff10107812 */ /* 0x000fe400078ec0ff */
[----:B---3--:R-:W-:Y:S02]  /*58e70*/  SHF.R.U32.HI R12, RZ, 0x8, R43 ;  /* 0x00000008ff0c7819 */ /* 0x008fe4000001162b */
[----:B----4-:R-:W-:Y:S02]  /*58e80*/  SHF.R.U32.HI R13, RZ, 0x8, R40 ;  /* 0x00000008ff0d7819 */ /* 0x010fe40000011628 */
[----:B--2---:R-:W-:-:S02]  /*58e90*/  SHF.R.U32.HI R15, RZ, 0x8, R42 ;  /* 0x00000008ff0f7819 */ /* 0x004fc4000001162a */
[----:B------:R-:W-:Y:S02]  /*58ea0*/  SHF.R.U32.HI R18, RZ, 0x8, R39 ;  /* 0x00000008ff127819 */ /* 0x000fe40000011627 */
[----:B------:R-:W-:Y:S02]  /*58eb0*/  LOP3.LUT R13, R13, 0xffff, RZ, 0xc0, !PT ;  /* 0x0000ffff0d0d7812 */ /* 0x000fe400078ec0ff */
[----:B------:R-:W-:Y:S02]  /*58ec0*/  LOP3.LUT R12, R12, 0xffff, RZ, 0xc0, !PT ;  /* 0x0000ffff0c0c7812 */ /* 0x000fe400078ec0ff */
[----:B------:R-:W-:Y:S02]  /*58ed0*/  LOP3.LUT R15, R15, 0xffff, RZ, 0xc0, !PT ;  /* 0x0000ffff0f0f7812 */ /* 0x000fe400078ec0ff */
[----:B------:R-:W-:-:S04]  /*58ee0*/  LOP3.LUT R18, R18, 0xffff, RZ, 0xc0, !PT ;  /* 0x0000ffff12127812 */ /* 0x000fc800078ec0ff */
[----:B------:R-:W-:-:S05]  /*58ef0*/  PRMT R13, R13, 0x3340, R18 ;  /* 0x000033400d0d7816 */ /* 0x000fca0000000012 */
[----:B------:R0:W-:Y:S01]  /*58f00*/  STL [R1+0x5c], R13 ;  /* 0x00005c0d01007387 */ /* 0x0001e20000100800 */
[----:B------:R-:W-:-:S04]  /*58f10*/  SHF.R.U32.HI R24, RZ, 0x8, R52 ;  /* 0x00000008ff187819 */ /* 0x000fc80000011634 */
[----:B------:R-:W-:Y:S02]  /*58f20*/  LOP3.LUT R24, R24, 0xffff, RZ, 0xc0, !PT ;  /* 0x0000ffff18187812 */ /* 0x000fe400078ec0ff */
[----:B------:R-:W-:Y:S02]  /*58f30*/  PRMT R52, R12, 0x3340, R15 ;  /* 0x000033400c347816 */ /* 0x000fe4000000000f */
[----:B------:R-:W-:Y:S02]  /*58f40*/  PRMT R12, R24, 0x3340, R1 ;  /* 0x00003340180c7816 */ /* 0x000fe40000000001 */
[----:B0-----:R-:W-:Y:S02]  /*58f50*/  SHF.R.U32.HI R13, RZ, 0x8, R41 ;  /* 0x00000008ff0d7819 */ /* 0x001fe40000011629 */
[----:B------:R-:W-:Y:S01]  /*58f60*/  SHF.R.U32.HI R15, RZ, 0x8, R19 ;  /* 0x00000008ff0f7819 */ /* 0x000fe20000011613 */
[----:B------:R0:W-:Y:S01]  /*58f70*/  STL [R1+0x1c], R12 ;  /* 0x00001c0c01007387 */ /* 0x0001e20000100800 */
[----:B------:R-:W-:-:S02]  /*58f80*/  SHF.R.U32.HI R18, RZ, 0x8, R60 ;  /* 0x00000008ff127819 */ /* 0x000fc4000001163c */
[----:B------:R-:W-:Y:S01]  /*58f90*/  LOP3.LUT R24, R13, 0xffff, RZ, 0xc0, !PT ;  /* 0x0000ffff0d187812 */ /* 0x000fe200078ec0ff */
[----:B------:R-:W2:Y:S01]  /*58fa0*/  LDL.LU R60, [R1+0x2464] ;  /* 0x00246400013c7983 */ /* 0x000ea20000300800 */
[----:B------:R-:W-:Y:S02]  /*58fb0*/  LOP3.LUT R15, R15, 0xffff, RZ, 0xc0, !PT ;  /* 0x0000ffff0f0f7812 */ /* 0x000fe400078ec0ff */
[----:B0-----:R-:W-:Y:S01]  /*58fc0*/  SHF.R.U32.HI R12, RZ, 0x8, R38 ;  /* 0x00000008ff0c7819 */ /* 0x001fe20000011626 */
[----:B------:R-:W3:Y:S01]  /*58fd0*/  LDL.LU R19, [R1+0x2460] ;  /* 0x0024600001137983 */ /* 0x000ee20000300800 */
[----:B------:R-:W-:Y:S02]  /*58fe0*/  LOP3.LUT R13, R18, 0xffff, RZ, 0xc0, !PT ;  /* 0x0000ffff120d7812 */ /* 0x000fe400078ec0ff */
[----:B------:R-:W-:Y:S02]  /*58ff0*/  LOP3.LUT R12, R12, 0xffff, RZ, 0xc0, !PT ;  /* 0x0000ffff0c0c7812 */ /* 0x000fe400078ec0ff */
[----:B------:R-:W-:-:S02]  /*59000*/  PRMT R18, R24, 0x3340, R1 ;  /* 0x0000334018127816 */ /* 0x000fc40000000001 */
[----:B------:R-:W-:Y:S02]  /*59010*/  PRMT R15, R12, 0x3340, R15 ;  /* 0x000033400c0f7816 */ /* 0x000fe4000000000f */
[----:B------:R-:W-:Y:S01]  /*59020*/  PRMT R12, R13, 0x3340, R31 ;  /* 0x000033400d0c7816 */ /* 0x000fe2000000001f */
[----:B------:R0:W-:Y:S01]  /*59030*/  STL [R1+0x18], R18 ;  /* 0x0000181201007387 */ /* 0x0001e20000100800 */
[----:B------:R-:W-:-:S03]  /*59040*/  SHF.R.U32.HI R13, RZ, 0x8, R3 ;  /* 0x00000008ff0d7819 */ /* 0x000fc60000011603 */
[----:B------:R1:W-:Y:S04]  /*59050*/  STL [R1+0xb8], R15 ;  /* 0x0000b80f01007387 */ /* 0x0003e80000100800 */
[----:B------:R4:W-:Y:S01]  /*59060*/  STL [R1+0xb4], R12 ;  /* 0x0000b40c01007387 */ /* 0x0009e20000100800 */
[----:B------:R-:W-:Y:S01]  /*59070*/  LOP3.LUT R13, R13, 0xffff, RZ, 0xc0, !PT ;  /* 0x0000ffff0d0d7812 */ /* 0x000fe200078ec0ff */
[----:B0-----:R-:W0:Y:S01]  /*59080*/  LDC R18, c[0x0][0x3b4] ;  /* 0x0000ed00ff127b82 */ /* 0x001e220000000800 */
[----:B-1----:R-:W-:Y:S02]  /*59090*/  SHF.R.U32.HI R15, RZ, 0x8, R51 ;  /* 0x00000008ff0f7819 */ /* 0x002fe40000011633 */
[----:B----4-:R-:W-:Y:S02]  /*590a0*/  SHF.R.U32.HI R12, RZ, 0x8, R30 ;  /* 0x00000008ff0c7819 */ /* 0x010fe4000001161e */
[----:B------:R-:W-:-:S02]  /*590b0*/  LOP3.LUT R15, R15, 0xffff, RZ, 0xc0, !PT ;  /* 0x0000ffff0f0f7812 */ /* 0x000fc400078ec0ff */
[----:B------:R-:W-:Y:S02]  /*590c0*/  LOP3.LUT R12, R12, 0xffff, RZ, 0xc0, !PT ;  /* 0x0000ffff0c0c7812 */ /* 0x000fe400078ec0ff */
[--C-:B------:R-:W-:Y:S02]  /*590d0*/  PRMT R15, R15, 0x3340, R1.reuse ;  /* 0x000033400f0f7816 */ /* 0x100fe40000000001 */
[--C-:B------:R-:W-:Y:S02]  /*590e0*/  PRMT R13, R13, 0x3340, R1.reuse ;  /* 0x000033400d0d7816 */ /* 0x100fe40000000001 */
[----:B------:R-:W-:Y:S01]  /*590f0*/  PRMT R3, R12, 0x3340, R1 ;  /* 0x000033400c037816 */ /* 0x000fe20000000001 */
[----:B------:R-:W-:Y:S04]  /*59100*/  STL [R1+0x20], R15 ;  /* 0x0000200f01007387 */ /* 0x000fe80000100800 */
[----:B------:R-:W-:Y:S01]  /*59110*/  STL [R1+0x2c], R13 ;  /* 0x00002c0d01007387 */ /* 0x000fe20000100800 */
[----:B------:R-:W-:-:S03]  /*59120*/  PRMT R12, R11, 0x3340, R16 ;  /* 0x000033400b0c7816 */ /* 0x000fc60000000010 */
[----:B------:R1:W-:Y:S02]  /*59130*/  STL [R1+0x11c], R3 ;  /* 0x00011c0301007387 */ /* 0x0003e40000100800 */
[----:B-1----:R-:W-:-:S05]  /*59140*/  PRMT R3, R27, 0x3340, R28 ;  /* 0x000033401b037816 */ /* 0x002fca000000001c */
[----:B------:R1:W-:Y:S04]  /*59150*/  STL [R1+0x1208], R3 ;  /* 0x0012080301007387 */ /* 0x0003e80000100800 */
[----:B-1----:R-:W4:Y:S04]  /*59160*/  LDL.LU R3, [R1+0xf08] ;  /* 0x000f080001037983 */ /* 0x002f280000300800 */
[----:B------:R-:W-:Y:S04]  /*59170*/  STL [R1+0x58], R12 ;  /* 0x0000580c01007387 */ /* 0x000fe80000100800 */
[----:B------:R-:W2:Y:S01]  /*59180*/  LDL.LU R51, [R1+0xf0c] ;  /* 0x000f0c0001337983 */ /* 0x000ea20000300800 */
[----:B------:R-:W-:-:S02]  /*59190*/  SHF.R.U32.HI R29, RZ, 0x8, R29 ;  /* 0x00000008ff1d7819 */ /* 0x000fc4000001161d */
[----:B------:R-:W-:Y:S02]  /*591a0*/  SHF.R.U32.HI R17, RZ, 0x8, R17 ;  /* 0x00000008ff117819 */ /* 0x000fe40000011611 */
[----:B------:R-:W-:Y:S02]  /*591b0*/  LOP3.LUT R29, R29, 0xffff, RZ, 0xc0, !PT ;  /* 0x0000ffff1d1d7812 */ /* 0x000fe400078ec0ff */
[----:B------:R-:W-:Y:S02]  /*591c0*/  SHF.R.U32.HI R25, RZ, 0x8, R25 ;  /* 0x00000008ff197819 */ /* 0x000fe40000011619 */
[----:B------:R-:W-:Y:S02]  /*591d0*/  PRMT R11, R29, 0x3340, R1 ;  /* 0x000033401d0b7816 */ /* 0x000fe40000000001 */
[----:B------:R-:W-:Y:S02]  /*591e0*/  LOP3.LUT R17, R17, 0xffff, RZ, 0xc0, !PT ;  /* 0x0000ffff11117812 */ /* 0x000fe400078ec0ff */
[----:B------:R-:W-:Y:S01]  /*591f0*/  LOP3.LUT R25, R25, 0xffff, RZ, 0xc0, !PT ;  /* 0x0000ffff19197812 */ /* 0x000fe200078ec0ff */
[----:B------:R1:W-:Y:S01]  /*59200*/  STL [R1+0x118], R11 ;  /* 0x0001180b01007387 */ /* 0x0003e20000100800 */
[----:B------:R-:W-:-:S02]  /*59210*/  SHF.R.U32.HI R14, RZ, 0x8, R14 ;  /* 0x00000008ff0e7819 */ /* 0x000fc4000001160e */
[----:B------:R-:W-:Y:S02]  /*59220*/  SHF.R.U32.HI R26, RZ, 0x8, R26 ;  /* 0x00000008ff1a7819 */ /* 0x000fe4000001161a */
[----:B------:R-:W-:Y:S02]  /*59230*/  LOP3.LUT R14, R14, 0xffff, RZ, 0xc0, !PT ;  /* 0x0000ffff0e0e7812 */ /* 0x000fe400078ec0ff */
[----:B------:R-:W-:Y:S02]  /*59240*/  LOP3.LUT R26, R26, 0xffff, RZ, 0xc0, !PT ;  /* 0x0000ffff1a1a7812 */ /* 0x000fe400078ec0ff */
[----:B-1----:R-:W-:-:S05]  /*59250*/  PRMT R11, R17, 0x3340, R25 ;  /* 0x00003340110b7816 */ /* 0x002fca0000000019 */
[----:B------:R1:W-:Y:S02]  /*59260*/  STL [R1+0x1204], R11 ;  /* 0x0012040b01007387 */ /* 0x0003e40000100800 */
[----:B-1----:R-:W-:-:S05]  /*59270*/  PRMT R11, R14, 0x3340, R26 ;  /* 0x000033400e0b7816 */ /* 0x002fca000000001a */
[----:B------:R1:W-:Y:S04]  /*59280*/  STL [R1+0x54], R11 ;  /* 0x0000540b01007387 */ /* 0x0003e80000100800 */
[----:B--2---:R2:W-:Y:S04]  /*59290*/  STL [R1+0x2410], R51 ;  /* 0x0024103301007387 */ /* 0x0045e80000100800 */
[----:B------:R-:W3:Y:S01]  /*592a0*/  LDL.LU R41, [R1] ;  /* 0x0000000001297983 */ /* 0x000ee20000300800 */
[----:B------:R-:W-:-:S04]  /*592b0*/  SHF.R.U32.HI R9, RZ, 0x8, R9 ;  /* 0x00000008ff097819 */ /* 0x000fc80000011609 */
[----:B------:R-:W-:Y:S01]  /*592c0*/  LOP3.LUT R9, R9, 0xffff, RZ, 0xc0, !PT ;  /* 0x0000ffff09097812 */ /* 0x000fe200078ec0ff */
[----:B------:R-:W-:-:S03]  /*592d0*/  IMAD R17, R51, UR48, RZ ;  /* 0x0000003033117c24 */ /* 0x000fc6000f8e02ff */
[----:B------:R-:W-:Y:S01]  /*592e0*/  PRMT R28, R9, 0x3340, R1 ;  /* 0x00003340091c7816 */ /* 0x000fe20000000001 */
[----:B----4-:R-:W-:Y:S01]  /*592f0*/  IMAD R9, R3, UR49, RZ ;  /* 0x0000003103097c24 */ /* 0x010fe2000f8e02ff */
[----:B------:R-:W4:Y:S01]  /*59300*/  LDCU.64 UR48, c[0x0][0x390] ;  /* 0x00007200ff3077ac */ /* 0x000f220008000a00 */
[----:B-1----:R-:W-:Y:S02]  /*59310*/  SHF.R.U32.HI R11, RZ, 0x8, R59 ;  /* 0x00000008ff0b7819 */ /* 0x002fe4000001163b */
[----:B------:R-:W-:Y:S01]  /*59320*/  SHF.R.U32.HI R13, RZ, 0x8, R54 ;  /* 0x00000008ff0d7819 */ /* 0x000fe20000011636 */
[----:B------:R-:W3:Y:S01]  /*59330*/  LDL.LU R59, [R1+0x1b0] ;  /* 0x0001b000013b7983 */ /* 0x000ee20000300800 */
[----:B------:R-:W-:Y:S02]  /*59340*/  IADD3 R12, P1, PT, R9, UR44, RZ ;  /* 0x0000002c090c7c10 */ /* 0x000fe4000ff3e0ff */
[----:B------:R-:W-:Y:S01]  /*59350*/  LOP3.LUT R11, R11, 0xffff, RZ, 0xc0, !PT ;  /* 0x0000ffff0b0b7812 */ /* 0x000fe200078ec0ff */
[----:B------:R-:W3:Y:S01]  /*59360*/  LDL.LU R38, [R1+0xbc] ;  /* 0x0000bc0001267983 */ /* 0x000ee20000300800 */
[----:B------:R-:W-:Y:S01]  /*59370*/  LEA.HI.X.SX32 R16, R9, UR45, 0x1, P1 ;  /* 0x0000002d09107c11 */ /* 0x000fe200088f0eff */
[----:B0-----:R-:W-:Y:S01]  /*59380*/  IMAD R9, R18, 0x40, R9 ;  /* 0x0000004012097824 */ /* 0x001fe200078e0209 */
[----:B------:R-:W-:-:S02]  /*59390*/  LOP3.LUT R13, R13, 0xffff, RZ, 0xc0, !PT ;  /* 0x0000ffff0d0d7812 */ /* 0x000fc400078ec0ff */
[----:B------:R-:W-:Y:S02]  /*593a0*/  IADD3 R14, P2, PT, R17, UR46, RZ ;  /* 0x0000002e110e7c10 */ /* 0x000fe4000ff5e0ff */
[----:B------:R-:W-:Y:S01]  /*593b0*/  SHF.R.U32.HI R0, RZ, 0x8, R0 ;  /* 0x00000008ff007819 */ /* 0x000fe20000011600 */
[----:B------:R0:W-:Y:S01]  /*593c0*/  STL [R1+0x23e0], R12 ;  /* 0x0023e00c01007387 */ /* 0x0001e20000100800 */
[----:B------:R-:W-:Y:S02]  /*593d0*/  PRMT R54, R11, 0x3340, R13 ;  /* 0x000033400b367816 */ /* 0x000fe4000000000d */
[----:B------:R-:W-:Y:S01]  /*593e0*/  SHF.R.U32.HI R30, RZ, 0x8, R8 ;  /* 0x00000008ff1e7819 */ /* 0x000fe20000011608 */
[----:B------:R-:W1:Y:S01]  /*593f0*/  S2R R39, SR_TID.X ;  /* 0x0000000000277919 */ /* 0x000e620000002100 */
[----:B----4-:R-:W-:Y:S01]  /*59400*/  IADD3 R13, P1, PT, R9, UR48, RZ ;  /* 0x00000030090d7c10 */ /* 0x010fe2000ff3e0ff */
[----:B------:R-:W4:Y:S01]  /*59410*/  LDC R11, c[0x0][0x3b4] ;  /* 0x0000ed00ff0b7b82 */ /* 0x000f220000000800 */
[----:B------:R-:W-:-:S02]  /*59420*/  LEA.HI.X.SX32 R17, R17, UR47, 0x1, P2 ;  /* 0x0000002f11117c11 */ /* 0x000fc400090f0eff */
[----:B------:R-:W-:Y:S02]  /*59430*/  SHF.R.U32.HI R44, RZ, 0x8, R44 ;  /* 0x00000008ff2c7819 */ /* 0x000fe4000001162c */
[----:B------:R-:W-:Y:S02]  /*59440*/  SHF.R.U32.HI R10, RZ, 0x8, R10 ;  /* 0x00000008ff0a7819 */ /* 0x000fe4000001160a */
[----:B------:R-:W-:Y:S02]  /*59450*/  SHF.R.U32.HI R61, RZ, 0x8, R61 ;  /* 0x00000008ff3d7819 */ /* 0x000fe4000001163d */
[----:B------:R-:W-:Y:S01]  /*59460*/  SHF.R.U32.HI R45, RZ, 0x8, R45 ;  /* 0x00000008ff2d7819 */ /* 0x000fe2000001162d */
[----:B--2---:R-:W-:Y:S01]  /*59470*/  IMAD.MOV.U32 R51, RZ, RZ, R3 ;  /* 0x000000ffff337224 */ /* 0x004fe200078e0003 */
[----:B------:R-:W-:Y:S01]  /*59480*/  LOP3.LUT R0, R0, 0xffff, RZ, 0xc0, !PT ;  /* 0x0000ffff00007812 */ /* 0x000fe200078ec0ff */
[----:B------:R-:W-:Y:S01]  /*59490*/  STL [R1+0x23e4], R14 ;  /* 0x0023e40e01007387 */ /* 0x000fe20000100800 */
[----:B------:R-:W-:Y:S01]  /*594a0*/  LEA.HI.X.SX32 R18, R9, UR49, 0x1, P1 ;  /* 0x0000003109127c11 */ /* 0x000fe200088f0eff */
[----:B0-----:R-:W-:Y:S01]  /*594b0*/  IMAD R12, R60, UR75, RZ ;  /* 0x0000004b3c0c7c24 */ /* 0x001fe2000f8e02ff */
[----:B------:R-:W-:Y:S01]  /*594c0*/  PRMT R0, R0, 0x3340, R1 ;  /* 0x0000334000007816 */ /* 0x000fe20000000001 */
[----:B------:R-:W-:Y:S01]  /*594d0*/  STL [R1+0x23e8], R16 ;  /* 0x0023e81001007387 */ /* 0x000fe20000100800 */
[----:B------:R-:W0:Y:S03]  /*594e0*/  LDCU UR49, c[0x0][0x3b8] ;  /* 0x00007700ff3177ac */ /* 0x000e260008000800 */
[----:B------:R-:W-:Y:S01]  /*594f0*/  STL [R1+0x23dc], R17 ;  /* 0x0023dc1101007387 */ /* 0x000fe20000100800 */
[----:B------:R-:W2:Y:S03]  /*59500*/  LDCU.64 UR44, c[0x0][0x390] ;  /* 0x00007200ff2c77ac */ /* 0x000ea60008000a00 */
[----:B------:R-:W-:Y:S01]  /*59510*/  STL [R1+0x23ec], R13 ;  /* 0x0023ec0d01007387 */ /* 0x000fe20000100800 */
[----:B------:R-:W0:Y:S03]  /*59520*/  LDCU UR46, c[0x0][0x3b8] ;  /* 0x00007700ff2e77ac */ /* 0x000e260008000800 */
[----:B------:R-:W-:Y:S01]  /*59530*/  STL [R1+0x2414], R18 ;  /* 0x0024141201007387 */ /* 0x000fe20000100800 */
[----:B---3--:R-:W-:-:S03]  /*59540*/  SHF.R.U32.HI R8, RZ, 0x8, R41 ;  /* 0x00000008ff087819 */ /* 0x008fc60000011629 */
[----:B------:R-:W-:Y:S01]  /*59550*/  STL [R1+0x2418], R60 ;  /* 0x0024183c01007387 */ /* 0x000fe20000100800 */
[----:B------:R-:W-:Y:S01]  /*59560*/  LOP3.LUT R44, R44, 0xffff, RZ, 0xc0, !PT ;  /* 0x0000ffff2c2c7812 */ /* 0x000fe200078ec0ff */
[----:B------:R-:W3:Y:S02]  /*59570*/  LDCU UR47, c[0x0][0x3b8] ;  /* 0x00007700ff2f77ac */ /* 0x000ee40008000800 */
[----:B------:R-:W-:Y:S01]  /*59580*/  STL [R1+0x110], R0 ;  /* 0x0001100001007387 */ /* 0x000fe20000100800 */
[----:B------:R-:W-:Y:S01]  /*59590*/  LOP3.LUT R10, R10, 0xffff, RZ, 0xc0, !PT ;  /* 0x0000ffff0a0a7812 */ /* 0x000fe200078ec0ff */
[----:B------:R-:W2:Y:S02]  /*595a0*/  LDCU UR48, c[0x0][0x3b8] ;  /* 0x00007700ff3077ac */ /* 0x000ea40008000800 */
[----:B------:R0:W-:Y:S01]  /*595b0*/  STL [R1+0xec], R12 ;  /* 0x0000ec0c01007387 */ /* 0x0001e20000100800 */
[----:B------:R-:W-:-:S03]  /*595c0*/  LOP3.LUT R59, R59, 0xffff, RZ, 0xc0, !PT ;  /* 0x0000ffff3b3b7812 */ /* 0x000fc600078ec0ff */
[----:B------:R-:W2:Y:S01]  /*595d0*/  LDL.LU R42, [R1+0x268] ;  /* 0x00026800012a7983 */ /* 0x000ea20000300800 */
[----:B-1----:R-:W-:Y:S01]  /*595e0*/  LOP3.LUT R39, R39, 0x1f, RZ, 0xc0, !PT ;  /* 0x0000001f27277812 */ /* 0x002fe200078ec0ff */
[----:B------:R-:W1:Y:S02]  /*595f0*/  LDCU UR75, c[0x0][0x3b8] ;  /* 0x00007700ff4b77ac */ /* 0x000e640008000800 */
[----:B------:R-:W3:Y:S01]  /*59600*/  LDL.LU R41, [R1+0x230] ;  /* 0x0002300001297983 */ /* 0x000ee20000300800 */
[----:B------:R-:W-:Y:S01]  /*59610*/  LOP3.LUT R8, R8, 0xffff, RZ, 0xc0, !PT ;  /* 0x0000ffff08087812 */ /* 0x000fe200078ec0ff */
[----:B0-----:R-:W-:Y:S01]  /*59620*/  VIADD R12, R12, UR49 ;  /* 0x000000310c0c7c36 */ /* 0x001fe20008000000 */
[----:B------:R-:W-:Y:S02]  /*59630*/  PRMT R29, R10, 0x3340, R1 ;  /* 0x000033400a1d7816 */ /* 0x000fe40000000001 */
[----:B------:R-:W-:Y:S01]  /*59640*/  LOP3.LUT R61, R61, 0xffff, RZ, 0xc0, !PT ;  /* 0x0000ffff3d3d7812 */ /* 0x000fe200078ec0ff */
[----:B----4-:R-:W-:Y:S01]  /*59650*/  IMAD R17, R11, 0x20, R9 ;  /* 0x000000200b117824 */ /* 0x010fe200078e0209 */
[----:B------:R-:W-:Y:S01]  /*59660*/  PRMT R8, R8, 0x3340, R44 ;  /* 0x0000334008087816 */ /* 0x000fe2000000002c */
[----:B------:R-:W-:Y:S01]  /*59670*/  STL [R1+0xe8], R12 ;  /* 0x0000e80c01007387 */ /* 0x000fe20000100800 */
[----:B------:R-:W-:Y:S01]  /*59680*/  SHF.R.U32.HI R10, RZ, 0x8, R48 ;  /* 0x00000008ff0a7819 */ /* 0x000fe20000011630 */
[----:B------:R-:W0:Y:S02]  /*59690*/  LDCU UR49, c[0x0][0x3b8] ;  /* 0x00007700ff3177ac */ /* 0x000e240008000800 */
[----:B------:R4:W-:Y:S01]  /*596a0*/  STL [R1+0x1200], R8 ;  /* 0x0012000801007387 */ /* 0x0009e20000100800 */
[----:B------:R-:W-:Y:S01]  /*596b0*/  IMAD.MOV.U32 R48, RZ, RZ, R19 ;  /* 0x000000ffff307224 */ /* 0x000fe200078e0013 */
[----:B------:R-:W-:Y:S01]  /*596c0*/  LOP3.LUT R10, R10, 0xffff, RZ, 0xc0, !PT ;  /* 0x0000ffff0a0a7812 */ /* 0x000fe200078ec0ff */
[----:B------:R-:W-:Y:S01]  /*596d0*/  VIADD R19, R12, UR4 ;  /* 0x000000040c137c36 */ /* 0x000fe20008000000 */
[----:B------:R-:W-:-:S02]  /*596e0*/  LEA R0, R39, UR76, 0x4 ;  /* 0x0000004c27007c11 */ /* 0x000fc4000f8e20ff */
[----:B----4-:R-:W-:Y:S01]  /*596f0*/  SHF.R.U32.HI R8, RZ, 0x8, R59 ;  /* 0x00000008ff087819 */ /* 0x010fe2000001163b */
[----:B------:R-:W-:Y:S01]  /*59700*/  VIADD R44, R19, UR5 ;  /* 0x00000005132c7c36 */ /* 0x000fe20008000000 */
[----:B------:R-:W-:Y:S01]  /*59710*/  PRMT R60, R10, 0x3340, R61 ;  /* 0x000033400a3c7816 */ /* 0x000fe2000000003d */
[----:B------:R-:W4:Y:S01]  /*59720*/  LDL.LU R39, [R1+0x30] ;  /* 0x0000300001277983 */ /* 0x000f220000300800 */
[----:B------:R-:W-:Y:S02]  /*59730*/  LOP3.LUT R8, R8, 0xffff, RZ, 0xc0, !PT ;  /* 0x0000ffff08087812 */ /* 0x000fe400078ec0ff */
[----:B------:R-:W-:Y:S02]  /*59740*/  SHF.R.U32.HI R31, RZ, 0x8, R38 ;  /* 0x00000008ff1f7819 */ /* 0x000fe40000011626 */
[----:B--2---:R-:W-:Y:S01]  /*59750*/  LOP3.LUT R9, R42, 0xffff, RZ, 0xc0, !PT ;  /* 0x0000ffff2a097812 */ /* 0x004fe200078ec0ff */
[----:B------:R-:W2:Y:S01]  /*59760*/  LDL.LU R38, [R1+0x38] ;  /* 0x0000380001267983 */ /* 0x000ea20000300800 */
[----:B------:R-:W-:-:S02]  /*59770*/  PRMT R8, R8, 0x3340, R1 ;  /* 0x0000334008087816 */ /* 0x000fc40000000001 */
[----:B------:R-:W-:Y:S01]  /*59780*/  LOP3.LUT R45, R45, 0xffff, RZ, 0xc0, !PT ;  /* 0x0000ffff2d2d7812 */ /* 0x000fe200078ec0ff */
[----:B------:R-:W-:Y:S01]  /*59790*/  IMAD.MOV.U32 R25, RZ, RZ, R48 ;  /* 0x000000ffff197224 */ /* 0x000fe200078e0030 */
[----:B---3--:R-:W-:Y:S01]  /*597a0*/  LOP3.LUT R10, R41, 0xffff, RZ, 0xc0, !PT ;  /* 0x0000ffff290a7812 */ /* 0x008fe200078ec0ff */
[----:B------:R-:W-:Y:S01]  /*597b0*/  VIADD R33, R44, UR6 ;  /* 0x000000062c217c36 */ /* 0x000fe20008000000 */
[----:B------:R3:W-:Y:S01]  /*597c0*/  STL [R1+0x10c], R8 ;  /* 0x00010c0801007387 */ /* 0x0007e20000100800 */
[----:B------:R-:W-:Y:S01]  /*597d0*/  LOP3.LUT R30, R30, 0xffff, RZ, 0xc0, !PT ;  /* 0x0000ffff1e1e7812 */ /* 0x000fe200078ec0ff */
[----:B------:R-:W0:Y:S01]  /*597e0*/  LDCU UR4, c[0x0][0x3b8] ;  /* 0x00007700ff0477ac */ /* 0x000e220008000800 */
[----:B------:R-:W-:Y:S01]  /*597f0*/  VIADD R32, R33, UR7 ;  /* 0x0000000721207c36 */ /* 0x000fe20008000000 */
[----:B------:R-:W2:Y:S01]  /*59800*/  LDL.LU R40, [R1+0x148] ;  /* 0x0001480001287983 */ /* 0x000ea20000300800 */
[----:B------:R-:W-:Y:S01]  /*59810*/  LOP3.LUT R31, R31, 0xffff, RZ, 0xc0, !PT ;  /* 0x0000ffff1f1f7812 */ /* 0x000fe200078ec0ff */
[----:B------:R-:W0:Y:S01]  /*59820*/  LDCU UR5, c[0x0][0x3b8] ;  /* 0x00007700ff0577ac */ /* 0x000e220008000800 */
[----:B---3--:R-:W-:Y:S01]  /*59830*/  SHF.R.U32.HI R8, RZ, 0x8, R9 ;  /* 0x00000008ff087819 */ /* 0x008fe20000011609 */
[----:B------:R-:W3:Y:S01]  /*59840*/  LDCU UR6, c[0x0][0x3b8] ;  /* 0x00007700ff0677ac */ /* 0x000ee20008000800 */
[--C-:B------:R-:W-:Y:S01]  /*59850*/  PRMT R9, R9, 0x3340, R10.reuse ;  /* 0x0000334009097816 */ /* 0x100fe2000000000a */
[----:B------:R-:W-:Y:S01]  /*59860*/  VIADD R34, R32, UR8 ;  /* 0x0000000820227c36 */ /* 0x000fe20008000000 */
[----:B------:R-:W-:Y:S01]  /*59870*/  LOP3.LUT R8, R8, 0xffff, RZ, 0xc0, !PT ;  /* 0x0000ffff08087812 */ /* 0x000fe200078ec0ff */
[----:B------:R-:W0:Y:S02]  /*59880*/  LDCU UR7, c[0x0][0x3b8] ;  /* 0x00007700ff0777ac */ /* 0x000e240008000800 */
[----:B------:R1:W-:Y:S01]  /*59890*/  STL [R1+0x126c], R9 ;  /* 0x00126c0901007387 */ /* 0x0003e20000100800 */
[----:B------:R-:W-:Y:S01]  /*598a0*/  PRMT R29, R54, 0x5410, R29 ;  /* 0x00005410361d7816 */ /* 0x000fe2000000001d */
[----:B------:R-:W0:Y:S02]  /*598b0*/  LDCU UR8, c[0x0][0x3b8] ;  /* 0x00007700ff0877ac */ /* 0x000e240008000800 */
[----:B------:R-:W3:Y:S01]  /*598c0*/  LDL.LU R42, [R1+0x144] ;  /* 0x00014400012a7983 */ /* 0x000ee20000300800 */
[----:B------:R-:W-:Y:S01]  /*598d0*/  VIADD R35, R34, UR9 ;  /* 0x0000000922237c36 */ /* 0x000fe20008000000 */
[----:B------:R-:W-:Y:S01]  /*598e0*/  IADD3 R15, P1, PT, R17, UR44, RZ ;  /* 0x0000002c110f7c10 */ /* 0x000fe2000ff3e0ff */
[----:B------:R-:W0:Y:S01]  /*598f0*/  LDCU UR44, c[0x0][0x3b8] ;  /* 0x00007700ff2c77ac */ /* 0x000e220008000800 */
[----:B------:R-:W3:Y:S01]  /*59900*/  LDL.LU R41, [R1+0x114] ;  /* 0x0001140001297983 */ /* 0x000ee20000300800 */
[----:B-1----:R-:W-:Y:S01]  /*59910*/  SHF.R.U32.HI R9, RZ, 0x8, R10 ;  /* 0x00000008ff097819 */ /* 0x002fe2000001160a */
[----:B------:R-:W1:Y:S02]  /*59920*/  LDCU UR9, c[0x0][0x3b8] ;  /* 0x00007700ff0977ac */ /* 0x000e640008000800 */
[----:B------:R-:W-:Y:S01]  /*59930*/  STL.64 [R1+0x23f8], R34 ;  /* 0x0023f82201007387 */ /* 0x000fe20000100a00 */
[----:B------:R-:W0:Y:S03]  /*59940*/  LDCU UR76, c[0x0][0x3b8] ;  /* 0x00007700ff4c77ac */ /* 0x000e260008000800 */
[----:B------:R-:W-:Y:S04]  /*59950*/  STL.64 [R1+0x23f0], R32 ;  /* 0x0023f02001007387 */ /* 0x000fe80000100a00 */
[----:B------:R-:W3:Y:S01]  /*59960*/  LDL.LU R43, [R1+0xf4] ;  /* 0x0000f400012b7983 */ /* 0x000ee20000300800 */
[----:B------:R-:W-:-:S04]  /*59970*/  LOP3.LUT R9, R9, 0xffff, RZ, 0xc0, !PT ;  /* 0x0000ffff09097812 */ /* 0x000fc800078ec0ff */
[----:B------:R-:W-:Y:S02]  /*59980*/  PRMT R9, R8, 0x3340, R9 ;  /* 0x0000334008097816 */ /* 0x000fe40000000009 */
[----:B------:R-:W-:Y:S01]  /*59990*/  PRMT R8, R45, 0x3340, R1 ;  /* 0x000033402d087816 */ /* 0x000fe20000000001 */
[----:B------:R-:W-:Y:S01]  /*599a0*/  VIADD R36, R35, UR10 ;  /* 0x0000000a23247c36 */ /* 0x000fe20008000000 */
[----:B----4-:R-:W-:Y:S01]  /*599b0*/  SHF.R.U32.HI R10, RZ, 0x8, R39 ;  /* 0x00000008ff0a7819 */ /* 0x010fe20000011627 */
[----:B------:R4:W-:Y:S01]  /*599c0*/  STL [R1+0x11fc], R9 ;  /* 0x0011fc0901007387 */ /* 0x0009e20000100800 */
[----:B--2---:R-:W-:-:S03]  /*599d0*/  SHF.R.U32.HI R11, RZ, 0x8, R38 ;  /* 0x00000008ff0b7819 */ /* 0x004fc60000011626 */
[----:B------:R2:W-:Y:S01]  /*599e0*/  STL [R1+0x108], R8 ;  /* 0x0001080801007387 */ /* 0x0005e20000100800 */
[----:B----4-:R-:W-:Y:S01]  /*599f0*/  SHF.R.U32.HI R9, RZ, 0x8, R46 ;  /* 0x00000008ff097819 */ /* 0x010fe2000001162e */
[----:B------:R-:W-:Y:S01]  /*59a00*/  VIADD R37, R36, UR11 ;  /* 0x0000000b24257c36 */ /* 0x000fe20008000000 */
[----:B------:R-:W-:Y:S02]  /*59a10*/  LOP3.LUT R10, R10, 0xffff, RZ, 0xc0, !PT ;  /* 0x0000ffff0a0a7812 */ /* 0x000fe400078ec0ff */
[----:B---3--:R-:W-:Y:S01]  /*59a20*/  SHF.R.U32.HI R26, RZ, 0x8, R41 ;  /* 0x00000008ff1a7819 */ /* 0x008fe20000011629 */
[----:B------:R-:W-:Y:S01]  /*59a30*/  IMAD.MOV.U32 R34, RZ, RZ, R25 ;  /* 0x000000ffff227224 */ /* 0x000fe200078e0019 */
[----:B--2---:R-:W-:Y:S01]  /*59a40*/  SHF.R.U32.HI R8, RZ, 0x8, R47 ;  /* 0x00000008ff087819 */ /* 0x004fe2000001162f */
[----:B------:R-:W2:Y:S01]  /*59a50*/  LDCU UR10, c[0x0][0x3b8] ;  /* 0x00007700ff0a77ac */ /* 0x000ea20008000800 */
[----:B------:R-:W-:Y:S02]  /*59a60*/  LOP3.LUT R9, R9, 0xffff, RZ, 0xc0, !PT ;  /* 0x0000ffff09097812 */ /* 0x000fe400078ec0ff */
[----:B------:R-:W-:Y:S01]  /*59a70*/  LOP3.LUT R8, R8, 0xffff, RZ, 0xc0, !PT ;  /* 0x0000ffff08087812 */ /* 0x000fe200078ec0ff */
[----:B------:R-:W-:Y:S01]  /*59a80*/  VIADD R38, R37, UR12 ;  /* 0x0000000c25267c36 */ /* 0x000fe20008000000 */
[----:B------:R-:W-:Y:S01]  /*59a90*/  STL.64 [R1+0x23b8], R36 ;  /* 0x0023b82401007387 */ /* 0x000fe20000100a00 */
[----:B------:R-:W-:Y:S01]  /*59aa0*/  LOP3.LUT R11, R11, 0xffff, RZ, 0xc0, !PT ;  /* 0x0000ffff0b0b7812 */ /* 0x000fe200078ec0ff */
[----:B------:R-:W3:Y:S01]  /*59ab0*/  LDCU UR11, c[0x0][0x3b8] ;  /* 0x00007700ff0b77ac */ /* 0x000ee20008000800 */
[----:B------:R-:W-:Y:S01]  /*59ac0*/  PRMT R8, R8, 0x3340, R9 ;  /* 0x0000334008087816 */ /* 0x000fe20000000009 */
[----:B------:R-:W-:Y:S01]  /*59ad0*/  VIADD R39, R38, UR13 ;  /* 0x0000000d26277c36 */ /* 0x000fe20008000000 */
[----:B------:R-:W-:Y:S01]  /*59ae0*/  SHF.R.U32.HI R9, RZ, 0x8, R42 ;  /* 0x00000008ff097819 */ /* 0x000fe2000001162a */
[----:B------:R-:W4:Y:S02]  /*59af0*/  LDCU UR12, c[0x0][0x3b8] ;  /* 0x00007700ff0c77ac */ /* 0x000f240008000800 */
[----:B------:R0:W-:Y:S01]  /*59b00*/  STL [R1+0x11f8], R8 ;  /* 0x0011f80801007387 */ /* 0x0001e20000100800 */
[----:B------:R-:W-:Y:S01]  /*59b10*/  LOP3.LUT R9, R9, 0xffff, RZ, 0xc0, !PT ;  /* 0x0000ffff09097812 */ /* 0x000fe200078ec0ff */
[----:B------:R-:W1:Y:S01]  /*59b20*/  LDCU UR13, c[0x0][0x3b8] ;  /* 0x00007700ff0d77ac */ /* 0x000e620008000800 */
[----:B0-----:R-:W-:Y:S01]  /*59b30*/  SHF.R.U32.HI R8, RZ, 0x8, R40 ;  /* 0x00000008ff087819 */ /* 0x001fe20000011628 */
[----:B------:R-:W-:Y:S01]  /*59b40*/  VIADD R40, R39, UR14 ;  /* 0x0000000e27287c36 */ /* 0x000fe20008000000 */
[----:B------:R-:W-:Y:S01]  /*59b50*/  PRMT R16, R10, 0x3340, R11 ;  /* 0x000033400a107816 */ /* 0x000fe2000000000b */
[----:B------:R0:W-:Y:S01]  /*59b60*/  STL.64 [R1+0x23b0], R38 ;  /* 0x0023b02601007387 */ /* 0x0001e20000100a00 */
[----:B------:R-:W-:Y:S01]  /*59b70*/  LOP3.LUT R8, R8, 0xffff, RZ, 0xc0, !PT ;  /* 0x0000ffff08087812 */ /* 0x000fe200078ec0ff */
[----:B------:R-:W-:Y:S01]  /*59b80*/  VIADD R41, R40, UR15 ;  /* 0x0000000f28297c36 */ /* 0x000fe20008000000 */
[----:B------:R-:W-:Y:S01]  /*59b90*/  SHF.R.U32.HI R10, RZ, 0x8, R43 ;  /* 0x00000008ff0a7819 */ /* 0x000fe2000001162b */
[----:B------:R-:W-:Y:S01]  /*59ba0*/  IMAD.MOV.U32 R37, RZ, RZ, R34 ;  /* 0x000000ffff257224 */ /* 0x000fe200078e0022 */
[----:B------:R-:W-:Y:S01]  /*59bb0*/  PRMT R13, R8, 0x3340, R9 ;  /* 0x00003340080d7816 */ /* 0x000fe20000000009 */
[----:B------:R-:W-:Y:S01]  /*59bc0*/  VIADD R42, R41, UR16 ;  /* 0x00000010292a7c36 */ /* 0x000fe20008000000 */
[----:B------:R-:W-:Y:S01]  /*59bd0*/  SHF.R.U32.HI R8, RZ, 0x8, R2 ;  /* 0x00000008ff087819 */ /* 0x000fe20000011602 */
[----:B------:R0:W-:Y:S01]  /*59be0*/  STL.64 [R1+0x23a0], R40 ;  /* 0x0023a02801007387 */ /* 0x0001e20000100a00 */
[----:B------:R-:W-:Y:S01]  /*59bf0*/  SHF.R.U32.HI R9, RZ, 0x8, R56 ;  /* 0x00000008ff097819 */ /* 0x000fe20000011638 */
[----:B------:R-:W-:Y:S01]  /*59c00*/  VIADD R43, R42, UR17 ;  /* 0x000000112a2b7c36 */ /* 0x000fe20008000000 */
[----:B------:R-:W-:Y:S01]  /*59c10*/  LOP3.LUT R8, R8, 0xffff, RZ, 0xc0, !PT ;  /* 0x0000ffff08087812 */ /* 0x000fe200078ec0ff */
[----:B------:R-:W2:Y:S01]  /*59c20*/  LDL.LU R2, [R1+0x245c] ;  /* 0x00245c0001027983 */ /* 0x000ea20000300800 */
[----:B------:R-:W-:Y:S01]  /*59c30*/  LOP3.LUT R9, R9, 0xffff, RZ, 0xc0, !PT ;  /* 0x0000ffff09097812 */ /* 0x000fe200078ec0ff */
[----:B------:R-:W-:Y:S01]  /*59c40*/  IMAD.MOV.U32 R36, RZ, RZ, R58 ;  /* 0x000000ffff247224 */ /* 0x000fe200078e003a */
[----:B------:R-:W-:Y:S01]  /*59c50*/  LOP3.LUT R10, R10, 0xffff, RZ, 0xc0, !PT ;  /* 0x0000ffff0a0a7812 */ /* 0x000fe200078ec0ff */
[----:B------:R-:W2:Y:S01]  /*59c60*/  LDL.LU R56, [R1+0x2458] ;  /* 0x0024580001387983 */ /* 0x000ea20000300800 */
[----:B------:R-:W-:Y:S01]  /*59c70*/  PRMT R12, R8, 0x3340, R9 ;  /* 0x00003340080c7816 */ /* 0x000fe20000000009 */
[----:B------:R-:W1:Y:S01]  /*59c80*/  LDCU UR14, c[0x0][0x3b8] ;  /* 0x00007700ff0e77ac */ /* 0x000e620008000800 */
[----:B------:R-:W-:Y:S01]  /*59c90*/  SHF.R.U32.HI R8, RZ, 0x8, R23 ;  /* 0x00000008ff087819 */ /* 0x000fe20000011617 */
[----:B------:R-:W-:Y:S01]  /*59ca0*/  STL.64 [R1+0x2398], R42 ;  /* 0x0023982a01007387 */ /* 0x000fe20000100a00 */
[----:B------:R-:W-:-:S02]  /*59cb0*/  PRMT R18, R10, 0x3340, R1 ;  /* 0x000033400a127816 */ /* 0x000fc40000000001 */
[----:B------:R-:W-:Y:S01]  /*59cc0*/  SHF.R.U32.HI R11, RZ, 0x8, R7 ;  /* 0x00000008ff0b7819 */ /* 0x000fe20000011607 */
[----:B------:R-:W3:Y:S01]  /*59cd0*/  LDL.LU R23, [R1+0x2454] ;  /* 0x0024540001177983 */ /* 0x000ee20000300800 */
[----:B------:R-:W-:Y:S01]  /*59ce0*/  SHF.R.U32.HI R9, RZ, 0x8, R20 ;  /* 0x00000008ff097819 */ /* 0x000fe20000011614 */
[----:B0-----:R-:W-:Y:S01]  /*59cf0*/  IMAD.MOV.U32 R39, RZ, RZ, R37 ;  /* 0x000000ffff277224 */ /* 0x001fe200078e0025 */
[----:B------:R-:W-:Y:S01]  /*59d00*/  SHF.R.U32.HI R10, RZ, 0x8, R22 ;  /* 0x00000008ff0a7819 */ /* 0x000fe20000011616 */
[----:B------:R-:W3:Y:S01]  /*59d10*/  LDL.LU R20, [R1+0x2450] ;  /* 0x0024500001147983 */ /* 0x000ee20000300800 */
[----:B------:R-:W-:Y:S01]  /*59d20*/  PRMT R30, R30, 0x3340, R1 ;  /* 0x000033401e1e7816 */ /* 0x000fe20000000001 */
[----:B------:R-:W0:Y:S02]  /*59d30*/  LDCU UR15, c[0x0][0x3b8] ;  /* 0x00007700ff0f77ac */ /* 0x000e240008000800 */
[----:B------:R-:W3:Y:S01]  /*59d40*/  LDL.LU R22, [R1+0x244c] ;  /* 0x00244c0001167983 */ /* 0x000ee20000300800 */
[----:B------:R-:W-:Y:S01]  /*59d50*/  LOP3.LUT R8, R8, 0xffff, RZ, 0xc0, !PT ;  /* 0x0000ffff08087812 */ /* 0x000fe200078ec0ff */
[----:B------:R-:W0:Y:S01]  /*59d60*/  LDCU UR16, c[0x0][0x3b8] ;  /* 0x00007700ff1077ac */ /* 0x000e220008000800 */
[----:B------:R-:W-:Y:S01]  /*59d70*/  LOP3.LUT R9, R9, 0xffff, RZ, 0xc0, !PT ;  /* 0x0000ffff09097812 */ /* 0x000fe200078ec0ff */
[----:B------:R-:W-:Y:S01]  /*59d80*/  VIADD R45, R43, UR18 ;  /* 0x000000122b2d7c36 */ /* 0x000fe20008000000 */
[----:B------:R-:W-:Y:S01]  /*59d90*/  LOP3.LUT R10, R10, 0xffff, RZ, 0xc0, !PT ;  /* 0x0000ffff0a0a7812 */ /* 0x000fe200078ec0ff */
[----:B------:R-:W3:Y:S01]  /*59da0*/  LDL.LU R24, [R1+0x270] ;  /* 0x0002700001187983 */ /* 0x000ee20000300800 */
[----:B------:R-:W-:Y:S01]  /*59db0*/  PRMT R14, R8, 0x3340, R9 ;  /* 0x00003340080e7816 */ /* 0x000fe20000000009 */
[----:B------:R-:W-:Y:S01]  /*59dc0*/  IMAD.MOV.U32 R37, RZ, RZ, R55 ;  /* 0x000000ffff257224 */ /* 0x000fe200078e0037 */
[----:B------:R-:W-:Y:S01]  /*59dd0*/  SHF.R.U32.HI R8, RZ, 0x8, R6 ;  /* 0x00000008ff087819 */ /* 0x000fe20000011606 */
[----:B------:R-:W-:Y:S01]  /*59de0*/  VIADD R46, R45, UR19 ;  /* 0x000000132d2e7c36 */ /* 0x000fe20008000000 */
[----:B------:R-:W-:Y:S01]  /*59df0*/  SHF.R.U32.HI R9, RZ, 0x8, R57 ;  /* 0x00000008ff097819 */ /* 0x000fe20000011639 */
[----:B------:R-:W-:Y:S01]  /*59e00*/  IMAD.MOV.U32 R41, RZ, RZ, R36 ;  /* 0x000000ffff297224 */ /* 0x000fe200078e0024 */
[----:B------:R-:W-:Y:S01]  /*59e10*/  LOP3.LUT R8, R8, 0xffff, RZ, 0xc0, !PT ;  /* 0x0000ffff08087812 */ /* 0x000fe200078ec0ff */
[----:B------:R-:W-:Y:S01]  /*59e20*/  VIADD R47, R46, UR20 ;  /* 0x000000142e2f7c36 */ /* 0x000fe20008000000 */
[----:B------:R-:W-:Y:S01]  /*59e30*/  LOP3.LUT R9, R9, 0xffff, RZ, 0xc0, !PT ;  /* 0x0000ffff09097812 */ /* 0x000fe200078ec0ff */
[----:B------:R-:W0:Y:S01]  /*59e40*/  LDCU UR17, c[0x0][0x3b8] ;  /* 0x00007700ff1177ac */ /* 0x000e220008000800 */
[----:B------:R-:W-:-:S02]  /*59e50*/  PRMT R27, R8, 0x3340, R1 ;  /* 0x00003340081b7816 */ /* 0x000fc40000000001 */
[--C-:B------:R-:W-:Y:S01]  /*59e60*/  PRMT R8, R9, 0x3340, R1.reuse ;  /* 0x0000334009087816 */ /* 0x100fe20000000001 */
[----:B------:R-:W-:Y:S01]  /*59e70*/  STL.64 [R1+0x2390], R46 ;  /* 0x0023902e01007387 */ /* 0x000fe20000100a00 */
[----:B------:R-:W-:Y:S01]  /*59e80*/  PRMT R40, R10, 0x3340, R1 ;  /* 0x000033400a287816 */ /* 0x000fe20000000001 */
[----:B------:R-:W-:Y:S01]  /*59e90*/  IMAD.MOV.U32 R36, RZ, RZ, R37 ;  /* 0x000000ffff247224 */ /* 0x000fe200078e0025 */
[----:B--2---:R-:W-:Y:S01]  /*59ea0*/  LOP3.LUT R56, R56, 0xffff, RZ, 0xc0, !PT ;  /* 0x0000ffff38387812 */ /* 0x004fe200078ec0ff */
[----:B------:R-:W2:Y:S01]  /*59eb0*/  LDL.LU R6, [R1+0x2448] ;  /* 0x0024480001067983 */ /* 0x000ea20000300800 */
[----:B------:R-:W-:Y:S01]  /*59ec0*/  SHF.R.U32.HI R10, RZ, 0x8, R21 ;  /* 0x00000008ff0a7819 */ /* 0x000fe20000011615 */
[----:B------:R-:W0:Y:S01]  /*59ed0*/  LDCU UR18, c[0x0][0x3b8] ;  /* 0x00007700ff1277ac */ /* 0x000e220008000800 */
[----:B------:R-:W-:Y:S01]  /*59ee0*/  SHF.R.U32.HI R9, RZ, 0x8, R5 ;  /* 0x00000008ff097819 */ /* 0x000fe20000011605 */
[----:B------:R-:W2:Y:S01]  /*59ef0*/  LDL.LU R57, [R1+0x2444] ;  /* 0x0024440001397983 */ /* 0x000ea20000300800 */
[----:B------:R-:W-:Y:S01]  /*59f00*/  LOP3.LUT R2, R2, 0xffff, RZ, 0xc0, !PT ;  /* 0x0000ffff02027812 */ /* 0x000fe200078ec0ff */
[----:B------:R-:W0:Y:S02]  /*59f10*/  LDCU UR19, c[0x0][0x3b8] ;  /* 0x00007700ff1377ac */ /* 0x000e240008000800 */
[----:B------:R1:W-:Y:S01]  /*59f20*/  STL [R1+0x104], R8 ;  /* 0x0001040801007387 */ /* 0x0003e20000100800 */
[----:B------:R-:W-:Y:S01]  /*59f30*/  LOP3.LUT R10, R10, 0xffff, RZ, 0xc0, !PT ;  /* 0x0000ffff0a0a7812 */ /* 0x000fe200078ec0ff */
[----:B------:R-:W0:Y:S01]  /*59f40*/  LDCU UR20, c[0x0][0x3b8] ;  /* 0x00007700ff1477ac */ /* 0x000e220008000800 */
[----:B------:R-:W-:Y:S01]  /*59f50*/  LOP3.LUT R9, R9, 0xffff, RZ, 0xc0, !PT ;  /* 0x0000ffff09097812 */ /* 0x000fe200078ec0ff */
[----:B------:R-:W2:Y:S01]  /*59f60*/  LDL.LU R21, [R1+0x2440] ;  /* 0x0024400001157983 */ /* 0x000ea20000300800 */
[----:B-1----:R-:W-:-:S03]  /*59f70*/  SHF.R.U32.HI R8, RZ, 0x8, R49 ;  /* 0x00000008ff087819 */ /* 0x002fc60000011631 */
[----:B------:R-:W2:Y:S01]  /*59f80*/  LDL.LU R5, [R1+0x243c] ;  /* 0x00243c0001057983 */ /* 0x000ea20000300800 */
[----:B------:R-:W-:-:S03]  /*59f90*/  LOP3.LUT R8, R8, 0xffff, RZ, 0xc0, !PT ;  /* 0x0000ffff08087812 */ /* 0x000fc600078ec0ff */
[----:B------:R-:W2:Y:S01]  /*59fa0*/  LDL.LU R33, [R1+0x27c] ;  /* 0x00027c0001217983 */ /* 0x000ea20000300800 */
[----:B------:R-:W-:Y:S02]  /*59fb0*/  PRMT R9, R10, 0x3340, R9 ;  /* 0x000033400a097816 */ /* 0x000fe40000000009 */
[----:B------:R-:W-:-:S03]  /*59fc0*/  PRMT R8, R8, 0x3340, R1 ;  /* 0x0000334008087816 */ /* 0x000fc60000000001 */
[----:B------:R-:W-:Y:S01]  /*59fd0*/  STL [R1+0x134], R9 ;  /* 0x0001340901007387 */ /* 0x000fe20000100800 */
[----:B------:R-:W-:-:S03]  /*59fe0*/  SHF.R.U32.HI R10, RZ, 0x8, R4 ;  /* 0x00000008ff0a7819 */ /* 0x000fc60000011604 */
[----:B------:R3:W-:Y:S02]  /*59ff0*/  STL [R1+0x100], R8 ;  /* 0x0001000801007387 */ /* 0x0007e40000100800 */
[----:B---3--:R-:W-:Y:S02]  /*5a000*/  LOP3.LUT R8, R22, 0xffff, RZ, 0xc0, !PT ;  /* 0x0000ffff16087812 */ /* 0x008fe400078ec0ff */
[----:B------:R-:W3:Y:S04]  /*5a010*/  LDL.LU R22, [R1+0x2438] ;  /* 0x0024380001167983 */ /* 0x000ee80000300800 */
[----:B------:R-:W2:Y:S04]  /*5a020*/  LDL.LU R4, [R1+0x2434] ;  /* 0x0024340001047983 */ /* 0x000ea80000300800 */
[----:B------:R-:W2:Y:S01]  /*5a030*/  LDL.LU R7, [R1+0x2430] ;  /* 0x0024300001077983 */ /* 0x000ea20000300800 */
[----:B------:R-:W-:Y:S01]  /*5a040*/  VIADD R61, R47, UR21 ;  /* 0x000000152f3d7c36 */ /* 0x000fe20008000000 */
[----:B------:R-:W-:-:S02]  /*5a050*/  LOP3.LUT R9, R24, 0xffff, RZ, 0xc0, !PT ;  /* 0x0000ffff18097812 */ /* 0x000fc400078ec0ff */
[----:B------:R-:W-:Y:S01]  /*5a060*/  LOP3.LUT R20, R20, 0xffff, RZ, 0xc0, !PT ;  /* 0x0000ffff14147812 */ /* 0x000fe200078ec0ff */
[----:B------:R-:W-:Y:S01]  /*5a070*/  VIADD R48, R61, UR22 ;  /* 0x000000163d307c36 */ /* 0x000fe20008000000 */
[----:B------:R-:W-:Y:S02]  /*5a080*/  SHF.R.U32.HI R25, RZ, 0x8, R9 ;  /* 0x00000008ff197819 */ /* 0x000fe40000011609 */
[----:B------:R-:W-:Y:S01]  /*5a090*/  LOP3.LUT R23, R23, 0xffff, RZ, 0xc0, !PT ;  /* 0x0000ffff17177812 */ /* 0x000fe200078ec0ff */
[----:B------:R-:W-:Y:S01]  /*5a0a0*/  VIADD R42, R48, UR23 ;  /* 0x00000017302a7c36 */ /* 0x000fe20008000000 */
[----:B------:R-:W-:Y:S01]  /*5a0b0*/  SHF.R.U32.HI R24, RZ, 0x8, R8 ;  /* 0x00000008ff187819 */ /* 0x000fe20000011608 */
[----:B------:R-:W-:Y:S01]  /*5a0c0*/  IMAD.MOV.U32 R37, RZ, RZ, R50 ;  /* 0x000000ffff257224 */ /* 0x000fe200078e0032 */
[----:B------:R-:W-:Y:S01]  /*5a0d0*/  PRMT R32, R9, 0x3340, R8 ;  /* 0x0000334009207816 */ /* 0x000fe20000000008 */
[----:B------:R-:W-:Y:S01]  /*5a0e0*/  VIADD R47, R42, UR24 ;  /* 0x000000182a2f7c36 */ /* 0x000fe20008000000 */
[----:B------:R-:W-:Y:S01]  /*5a0f0*/  LOP3.LUT R9, R10, 0xffff, RZ, 0xc0, !PT ;  /* 0x0000ffff0a097812 */ /* 0x000fe200078ec0ff */
[----:B------:R-:W1:Y:S02]  /*5a100*/  LDCU UR21, c[0x0][0x3b8] ;  /* 0x00007700ff1577ac */ /* 0x000e640008000800 */
[----:B------:R-:W-:Y:S01]  /*5a110*/  VIADD R43, R47, UR25 ;  /* 0x000000192f2b7c36 */ /* 0x000fe20008000000 */
[----:B------:R-:W-:Y:S01]  /*5a120*/  LOP3.LUT R8, R11, 0xffff, RZ, 0xc0, !PT ;  /* 0x0000ffff0b087812 */ /* 0x000fe200078ec0ff */
[----:B------:R-:W-:Y:S01]  /*5a130*/  STL [R1+0x1210], R32 ;  /* 0x0012102001007387 */ /* 0x000fe20000100800 */
[----:B------:R-:W-:Y:S01]  /*5a140*/  LOP3.LUT R10, R24, 0xffff, RZ, 0xc0, !PT ;  /* 0x0000ffff180a7812 */ /* 0x000fe200078ec0ff */
[----:B------:R-:W-:Y:S01]  /*5a150*/  VIADD R49, R43, UR26 ;  /* 0x0000001a2b317c36 */ /* 0x000fe20008000000 */
[----:B------:R-:W-:Y:S01]  /*5a160*/  LOP3.LUT R11, R25, 0xffff, RZ, 0xc0, !PT ;  /* 0x0000ffff190b7812 */ /* 0x000fe200078ec0ff */
[----:B------:R-:W0:Y:S02]  /*5a170*/  LDCU UR22, c[0x0][0x3b8] ;  /* 0x00007700ff1677ac */ /* 0x000e240008000800 */
[----:B------:R-:W-:Y:S01]  /*5a180*/  VIADD R38, R49, UR27 ;  /* 0x0000001b31267c36 */ /* 0x000fe20008000000 */
[----:B------:R-:W-:Y:S01]  /*5a190*/  PRMT R9, R9, 0x3340, R8 ;  /* 0x0000334009097816 */ /* 0x000fe20000000008 */
[----:B------:R-:W0:Y:S02]  /*5a1a0*/  LDCU UR23, c[0x0][0x3b8] ;  /* 0x00007700ff1777ac */ /* 0x000e240008000800 */
[----:B------:R-:W-:Y:S01]  /*5a1b0*/  VIADD R3, R38, UR28 ;  /* 0x0000001c26037c36 */ /* 0x000fe20008000000 */
[----:B------:R-:W-:Y:S01]  /*5a1c0*/  PRMT R8, R11, 0x3340, R10 ;  /* 0x000033400b087816 */ /* 0x000fe2000000000a */
[----:B------:R-:W-:Y:S01]  /*5a1d0*/  STL [R1+0x12c], R9 ;  /* 0x00012c0901007387 */ /* 0x000fe20000100800 */
[----:B------:R-:W-:Y:S01]  /*5a1e0*/  PRMT R31, R31, 0x3340, R1 ;  /* 0x000033401f1f7816 */ /* 0x000fe20000000001 */
[----:B------:R-:W-:Y:S01]  /*5a1f0*/  VIADD R46, R3, UR29 ;  /* 0x0000001d032e7c36 */ /* 0x000fe20008000000 */
[----:B------:R-:W-:Y:S01]  /*5a200*/  PRMT R16, R16, 0x5410, R18 ;  /* 0x0000541010107816 */ /* 0x000fe20000000012 */
[----:B------:R-:W0:Y:S03]  /*5a210*/  LDCU UR24, c[0x0][0x3b8] ;  /* 0x00007700ff1877ac */ /* 0x000e260008000800 */
[----:B------:R-:W-:Y:S01]  /*5a220*/  STL.64 [R1+0x23a8], R46 ;  /* 0x0023a82e01007387 */ /* 0x000fe20000100a00 */
[----:B------:R-:W-:Y:S01]  /*5a230*/  PRMT R14, R14, 0x5410, R40 ;  /* 0x000054100e0e7816 */ /* 0x000fe20000000028 */
[----:B------:R-:W0:Y:S02]  /*5a240*/  LDCU UR25, c[0x0][0x3b8] ;  /* 0x00007700ff1977ac */ /* 0x000e240008000800 */
[----:B------:R0:W-:Y:S01]  /*5a250*/  STL [R1+0x11f4], R8 ;  /* 0x0011f40801007387 */ /* 0x0001e20000100800 */
[----:B------:R-:W-:Y:S01]  /*5a260*/  LOP3.LUT R26, R26, 0xffff, RZ, 0xc0, !PT ;  /* 0x0000ffff1a1a7812 */ /* 0x000fe200078ec0ff */
[----:B------:R-:W0:Y:S01]  /*5a270*/  LDCU UR26, c[0x0][0x3b8] ;  /* 0x00007700ff1a77ac */ /* 0x000e220008000800 */
[----:B------:R-:W-:Y:S01]  /*5a280*/  PRMT R12, R12, 0x5410, R27 ;  /* 0x000054100c0c7816 */ /* 0x000fe2000000001b */
[----:B------:R-:W0:Y:S01]  /*5a290*/  LDCU UR27, c[0x0][0x3b8] ;  /* 0x00007700ff1b77ac */ /* 0x000e220008000800 */
[----:B------:R-:W0:Y:S01]  /*5a2a0*/  LDCU UR28, c[0x0][0x3b8] ;  /* 0x00007700ff1c77ac */ /* 0x000e220008000800 */
[----:B--2---:R-:W-:Y:S01]  /*5a2b0*/  LOP3.LUT R11, R7, 0xffff, RZ, 0xc0, !PT ;  /* 0x0000ffff070b7812 */ /* 0x004fe200078ec0ff */
[----:B------:R-:W2:Y:S01]  /*5a2c0*/  LDCU UR29, c[0x0][0x3b8] ;  /* 0x00007700ff1d77ac */ /* 0x000ea20008000800 */
[----:B0-----:R-:W-:-:S02]  /*5a2d0*/  LOP3.LUT R8, R6, 0xffff, RZ, 0xc0, !PT ;  /* 0x0000ffff06087812 */ /* 0x001fc400078ec0ff */
[----:B------:R-:W2:Y:S04]  /*5a2e0*/  LDL.LU R6, [R1+0x242c] ;  /* 0x00242c0001067983 */ /* 0x000ea80000300800 */
[----:B------:R-:W2:Y:S01]  /*5a2f0*/  LDL.LU R7, [R1+0x2428] ;  /* 0x0024280001077983 */ /* 0x000ea20000300800 */
[----:B------:R-:W-:Y:S02]  /*5a300*/  LOP3.LUT R10, R33, 0xffff, RZ, 0xc0, !PT ;  /* 0x0000ffff210a7812 */ /* 0x000fe400078ec0ff */
[----:B------:R-:W-:Y:S02]  /*5a310*/  LOP3.LUT R9, R57, 0xffff, RZ, 0xc0, !PT ;  /* 0x0000ffff39097812 */ /* 0x000fe400078ec0ff */
[----:B------:R-:W-:Y:S01]  /*5a320*/  SHF.R.U32.HI R24, RZ, 0x8, R10 ;  /* 0x00000008ff187819 */ /* 0x000fe2000001160a */
[----:B------:R-:W3:Y:S01]  /*5a330*/  LDL.LU R57, [R1+0x2424] ;  /* 0x0024240001397983 */ /* 0x000ee20000300800 */
[----:B------:R-:W-:-:S02]  /*5a340*/  PRMT R32, R10, 0x3340, R8 ;  /* 0x000033400a207816 */ /* 0x000fc40000000008 */
[----:B------:R-:W-:Y:S02]  /*5a350*/  SHF.R.U32.HI R10, RZ, 0x8, R8 ;  /* 0x00000008ff0a7819 */ /* 0x000fe40000011608 */
[----:B------:R-:W-:Y:S01]  /*5a360*/  PRMT R8, R11, 0x3340, R9 ;  /* 0x000033400b087816 */ /* 0x000fe20000000009 */
[----:B------:R-:W-:Y:S01]  /*5a370*/  STL [R1+0x14c], R32 ;  /* 0x00014c2001007387 */ /* 0x000fe20000100800 */
[----:B------:R-:W-:-:S03]  /*5a380*/  SHF.R.U32.HI R25, RZ, 0x8, R11 ;  /* 0x00000008ff197819 */ /* 0x000fc6000001160b */
[----:B------:R0:W-:Y:S01]  /*5a390*/  STL [R1+0x148], R8 ;  /* 0x0001480801007387 */ /* 0x0001e20000100800 */
[----:B------:R-:W-:Y:S02]  /*5a3a0*/  LOP3.LUT R11, R24, 0xffff, RZ, 0xc0, !PT ;  /* 0x0000ffff180b7812 */ /* 0x000fe400078ec0ff */
[----:B------:R-:W-:Y:S02]  /*5a3b0*/  LOP3.LUT R10, R10, 0xffff, RZ, 0xc0, !PT ;  /* 0x0000ffff0a0a7812 */ /* 0x000fe400078ec0ff */
[----:B0-----:R-:W-:Y:S02]  /*5a3c0*/  SHF.R.U32.HI R8, RZ, 0x8, R9 ;  /* 0x00000008ff087819 */ /* 0x001fe40000011609 */
[----:B------:R-:W-:Y:S02]  /*5a3d0*/  LOP3.LUT R9, R25, 0xffff, RZ, 0xc0, !PT ;  /* 0x0000ffff19097812 */ /* 0x000fe400078ec0ff */
[----:B------:R-:W-:Y:S02]  /*5a3e0*/  LOP3.LUT R8, R8, 0xffff, RZ, 0xc0, !PT ;  /* 0x0000ffff08087812 */ /* 0x000fe400078ec0ff */
[----:B------:R-:W-:-:S02]  /*5a3f0*/  PRMT R10, R11, 0x3340, R10 ;  /* 0x000033400b0a7816 */ /* 0x000fc4000000000a */
[----:B------:R-:W-:-:S03]  /*5a400*/  PRMT R8, R9, 0x3340, R8 ;  /* 0x0000334009087816 */ /* 0x000fc60000000008 */
[----:B------:R-:W-:Y:S04]  /*5a410*/  STL [R1+0x13c], R10 ;  /* 0x00013c0a01007387 */ /* 0x000fe80000100800 */
[----:B------:R0:W-:Y:S02]  /*5a420*/  STL [R1+0x138], R8 ;  /* 0x0001380801007387 */ /* 0x0001e40000100800 */
[----:B0-----:R-:W-:Y:S02]  /*5a430*/  LOP3.LUT R8, R21, 0xffff, RZ, 0xc0, !PT ;  /* 0x0000ffff15087812 */ /* 0x001fe400078ec0ff */
[----:B--2---:R-:W-:Y:S02]  /*5a440*/  LOP3.LUT R9, R7, 0xffff, RZ, 0xc0, !PT ;  /* 0x0000ffff07097812 */ /* 0x004fe400078ec0ff */
[----:B------:R-:W2:Y:S04]  /*5a450*/  LDL.LU R7, [R1+0x2420] ;  /* 0x0024200001077983 */ /* 0x000ea80000300800 */
[----:B------:R-:W2:Y:S01]  /*5a460*/  LDL.LU R21, [R1+0x241c] ;  /* 0x00241c0001157983 */ /* 0x000ea20000300800 */
[----:B------:R-:W-:Y:S01]  /*5a470*/  VIADD R35, R46, UR30 ;  /* 0x0000001e2e237c36 */ /* 0x000fe20008000000 */
[----:B------:R-:W-:Y:S01]  /*5a480*/  SHF.R.U32.HI R10, RZ, 0x8, R9 ;  /* 0x00000008ff0a7819 */ /* 0x000fe20000011609 */
[----:B------:R-:W0:Y:S02]  /*5a490*/  LDCU UR30, c[0x0][0x3b8] ;  /* 0x00007700ff1e77ac */ /* 0x000e240008000800 */
[----:B------:R-:W-:Y:S01]  /*5a4a0*/  VIADD R34, R35, UR31 ;  /* 0x0000001f23227c36 */ /* 0x000fe20008000000 */
[--C-:B------:R-:W-:Y:S01]  /*5a4b0*/  PRMT R24, R9, 0x3340, R8.reuse ;  /* 0x0000334009187816 */ /* 0x100fe20000000008 */
[----:B------:R-:W0:Y:S02]  /*5a4c0*/  LDCU UR31, c[0x0][0x3b8] ;  /* 0x00007700ff1f77ac */ /* 0x000e240008000800 */
[----:B------:R-:W-:Y:S01]  /*5a4d0*/  VIADD R11, R34, UR32 ;  /* 0x00000020220b7c36 */ /* 0x000fe20008000000 */
[----:B------:R-:W-:-:S03]  /*5a4e0*/  SHF.R.U32.HI R9, RZ, 0x8, R8 ;  /* 0x00000008ff097819 */ /* 0x000fc60000011608 */
[----:B------:R-:W-:Y:S01]  /*5a4f0*/  VIADD R32, R11, UR33 ;  /* 0x000000210b207c36 */ /* 0x000fe20008000000 */
[----:B------:R-:W-:Y:S02]  /*5a500*/  SHF.R.U32.HI R8, RZ, 0x8, R20 ;  /* 0x00000008ff087819 */ /* 0x000fe40000011614 */
[----:B------:R-:W-:Y:S01]  /*5a510*/  LOP3.LUT R10, R10, 0xffff, RZ, 0xc0, !PT ;  /* 0x0000ffff0a0a7812 */ /* 0x000fe200078ec0ff */
[----:B------:R-:W-:Y:S01]  /*5a520*/  VIADD R33, R32, UR35 ;  /* 0x0000002320217c36 */ /* 0x000fe20008000000 */
[----:B------:R-:W-:Y:S02]  /*5a530*/  LOP3.LUT R9, R9, 0xffff, RZ, 0xc0, !PT ;  /* 0x0000ffff09097812 */ /* 0x000fe400078ec0ff */
[----:B------:R-:W-:Y:S01]  /*5a540*/  LOP3.LUT R6, R6, 0xffff, RZ, 0xc0, !PT ;  /* 0x0000ffff06067812 */ /* 0x000fe200078ec0ff */
[----:B------:R-:W-:Y:S01]  /*5a550*/  VIADD R46, R33, UR37 ;  /* 0x00000025212e7c36 */ /* 0x000fe20008000000 */
[----:B------:R-:W-:Y:S01]  /*5a560*/  LOP3.LUT R8, R8, 0xffff, RZ, 0xc0, !PT ;  /* 0x0000ffff08087812 */ /* 0x000fe200078ec0ff */
[----:B------:R-:W-:Y:S01]  /*5a570*/  STL [R1+0x144], R24 ;  /* 0x0001441801007387 */ /* 0x000fe20000100800 */
[----:B------:R-:W-:Y:S01]  /*5a580*/  PRMT R9, R10, 0x3340, R9 ;  /* 0x000033400a097816 */ /* 0x000fe20000000009 */
[----:B------:R-:W-:Y:S01]  /*5a590*/  VIADD R55, R46, UR39 ;  /* 0x000000272e377c36 */ /* 0x000fe20008000000 */
[----:B------:R-:W-:Y:S01]  /*5a5a0*/  PRMT R8, R8, 0x3340, R1 ;  /* 0x0000334008087816 */ /* 0x000fe20000000001 */
[----:B------:R-:W0:Y:S02]  /*5a5b0*/  LDCU UR35, c[0x0][0x3b8] ;  /* 0x00007700ff2377ac */ /* 0x000e240008000800 */
[----:B------:R1:W-:Y:S01]  /*5a5c0*/  STL [R1+0x130], R9 ;  /* 0x0001300901007387 */ /* 0x0003e20000100800 */
[----:B------:R-:W-:Y:S01]  /*5a5d0*/  VIADD R25, R55, UR43 ;  /* 0x0000002b37197c36 */ /* 0x000fe20008000000 */
[----:B------:R-:W-:Y:S01]  /*5a5e0*/  LOP3.LUT R4, R4, 0xffff, RZ, 0xc0, !PT ;  /* 0x0000ffff04047812 */ /* 0x000fe200078ec0ff */
[----:B------:R-:W0:Y:S01]  /*5a5f0*/  LDCU UR37, c[0x0][0x3b8] ;  /* 0x00007700ff2577ac */ /* 0x000e220008000800 */
[----:B------:R4:W-:Y:S01]  /*5a600*/  STL [R1+0xfc], R8 ;  /* 0x0000fc0801007387 */ /* 0x0009e20000100800 */
[----:B------:R-:W-:Y:S01]  /*5a610*/  VIADD R47, R25, UR50 ;  /* 0x00000032192f7c36 */ /* 0x000fe20008000000 */
[----:B---3--:R-:W-:Y:S01]  /*5a620*/  LOP3.LUT R57, R57, 0xffff, RZ, 0xc0, !PT ;  /* 0x0000ffff39397812 */ /* 0x008fe200078ec0ff */
[----:B------:R-:W3:Y:S01]  /*5a630*/  LDCU UR39, c[0x0][0x3b8] ;  /* 0x00007700ff2777ac */ /* 0x000ee20008000800 */
[----:B-1----:R-:W-:Y:S01]  /*5a640*/  SHF.R.U32.HI R9, RZ, 0x8, R6 ;  /* 0x00000008ff097819 */ /* 0x002fe20000011606 */
[----:B------:R-:W1:Y:S01]  /*5a650*/  LDCU UR43, c[0x0][0x3b8] ;  /* 0x00007700ff2b77ac */ /* 0x000e620008000800 */
[----:B----4-:R-:W-:Y:S01]  /*5a660*/  SHF.R.U32.HI R8, RZ, 0x8, R23 ;  /* 0x00000008ff087819 */ /* 0x010fe20000011617 */
[----:B------:R-:W4:Y:S01]  /*5a670*/  LDCU UR50, c[0x0][0x3b8] ;  /* 0x00007700ff3277ac */ /* 0x000f220008000800 */
[----:B------:R-:W-:Y:S01]  /*5a680*/  LOP3.LUT R9, R9, 0xffff, RZ, 0xc0, !PT ;  /* 0x0000ffff09097812 */ /* 0x000fe200078ec0ff */
[----:B------:R-:W-:Y:S01]  /*5a690*/  VIADD R58, R47, UR51 ;  /* 0x000000332f3a7c36 */ /* 0x000fe20008000000 */
[----:B------:R-:W-:Y:S01]  /*5a6a0*/  LOP3.LUT R8, R8, 0xffff, RZ, 0xc0, !PT ;  /* 0x0000ffff08087812 */ /* 0x000fe200078ec0ff */
[----:B------:R-:W0:Y:S03]  /*5a6b0*/  LDCU UR51, c[0x0][0x3b8] ;  /* 0x00007700ff3377ac */ /* 0x000e260008000800 */
[----:B------:R-:W-:Y:S01]  /*5a6c0*/  PRMT R8, R8, 0x3340, R1 ;  /* 0x0000334008087816 */ /* 0x000fe20000000001 */
[----:B------:R-:W0:Y:S01]  /*5a6d0*/  LDCU.64 UR32, c[0x0][0x398] ;  /* 0x00007300ff2077ac */ /* 0x000e220008000a00 */
[----:B--2---:R-:W-:-:S04]  /*5a6e0*/  LOP3.LUT R21, R21, 0xffff, RZ, 0xc0, !PT ;  /* 0x0000ffff15157812 */ /* 0x004fc800078ec0ff */
[----:B------:R-:W-:-:S04]  /*5a6f0*/  SHF.R.U32.HI R10, RZ, 0x8, R21 ;  /* 0x00000008ff0a7819 */ /* 0x000fc80000011615 */
[----:B------:R-:W-:Y:S01]  /*5a700*/  LOP3.LUT R10, R10, 0xffff, RZ, 0xc0, !PT ;  /* 0x0000ffff0a0a7812 */ /* 0x000fe200078ec0ff */
[----:B------:R2:W-:Y:S01]  /*5a710*/  STL.64 [R1+0x2338], R20 ;  /* 0x0023381401007387 */ /* 0x0005e20000100a00 */
[----:B------:R-:W-:Y:S02]  /*5a720*/  LOP3.LUT R7, R7, 0xffff, RZ, 0xc0, !PT ;  /* 0x0000ffff07077812 */ /* 0x000fe400078ec0ff */
[----:B------:R-:W-:Y:S01]  /*5a730*/  PRMT R9, R10, 0x3340, R9 ;  /* 0x000033400a097816 */ /* 0x000fe20000000009 */
[----:B------:R0:W-:Y:S01]  /*5a740*/  STL.64 [R1+0x23c0], R46 ;  /* 0x0023c02e01007387 */ /* 0x0001e20000100a00 */
[----:B------:R-:W-:-:S03]  /*5a750*/  SHF.R.U32.HI R10, RZ, 0x8, R7 ;  /* 0x00000008ff0a7819 */ /* 0x000fc60000011607 */
[----:B------:R1:W-:Y:S01]  /*5a760*/  STL [R1+0x128], R9 ;  /* 0x0001280901007387 */ /* 0x0003e20000100800 */
[----:B--2---:R-:W-:-:S03]  /*5a770*/  VIADD R20, R58, UR52 ;  /* 0x000000343a147c36 */ /* 0x004fc60008000000 */
[----:B------:R2:W-:Y:S01]  /*5a780*/  STL.64 [R1+0x2348], R58 ;  /* 0x0023483a01007387 */ /* 0x0005e20000100a00 */
[----:B0-----:R-:W-:Y:S01]  /*5a790*/  IMAD.MOV.U32 R47, RZ, RZ, R35 ;  /* 0x000000ffff2f7224 */ /* 0x001fe200078e0023 */
[----:B-1----:R-:W-:Y:S02]  /*5a7a0*/  SHF.R.U32.HI R9, RZ, 0x8, R4 ;  /* 0x00000008ff097819 */ /* 0x002fe40000011604 */
[----:B------:R0:W-:Y:S01]  /*5a7b0*/  STL [R1+0xf8], R8 ;  /* 0x0000f80801007387 */ /* 0x0001e20000100800 */
[----:B------:R-:W-:Y:S01]  /*5a7c0*/  IMAD.MOV.U32 R35, RZ, RZ, R51 ;  /* 0x000000ffff237224 */ /* 0x000fe200078e0033 */
[----:B------:R-:W-:Y:S01]  /*5a7d0*/  LOP3.LUT R10, R10, 0xffff, RZ, 0xc0, !PT ;  /* 0x0000ffff0a0a7812 */ /* 0x000fe200078ec0ff */
[----:B------:R-:W-:Y:S01]  /*5a7e0*/  VIADD R46, R20, UR53 ;  /* 0x00000035142e7c36 */ /* 0x000fe20008000000 */
[----:B------:R-:W3:Y:S01]  /*5a7f0*/  LDL.LU R51, [R1+0x224] ;  /* 0x0002240001337983 */ /* 0x000ee20000300800 */
[----:B------:R-:W-:Y:S01]  /*5a800*/  LOP3.LUT R9, R9, 0xffff, RZ, 0xc0, !PT ;  /* 0x0000ffff09097812 */ /* 0x000fe200078ec0ff */
[----:B--2---:R-:W-:Y:S01]  /*5a810*/  IMAD.MOV.U32 R59, RZ, RZ, R11 ;  /* 0x000000ffff3b7224 */ /* 0x004fe200078e000b */
[----:B------:R-:W-:Y:S01]  /*5a820*/  LOP3.LUT R22, R22, 0xffff, RZ, 0xc0, !PT ;  /* 0x0000ffff16167812 */ /* 0x000fe200078ec0ff */
[----:B------:R-:W2:Y:S01]  /*5a830*/  LDL.LU R24, [R1+0x220] ;  /* 0x0002200001187983 */ /* 0x000ea20000300800 */
[----:B------:R-:W-:Y:S01]  /*5a840*/  PRMT R31, R60, 0x5410, R31 ;  /* 0x000054103c1f7816 */ /* 0x000fe2000000001f */
[----:B------:R-:W1:Y:S01]  /*5a850*/  LDCU UR52, c[0x0][0x3b8] ;  /* 0x00007700ff3477ac */ /* 0x000e620008000800 */
[----:B0-----:R-:W-:Y:S01]  /*5a860*/  SHF.R.U32.HI R8, RZ, 0x8, R56 ;  /* 0x00000008ff087819 */ /* 0x001fe20000011638 */
[----:B------:R-:W4:Y:S01]  /*5a870*/  LDL.LU R50, [R1+0x204] ;  /* 0x0002040001327983 */ /* 0x000f220000300800 */
[----:B------:R-:W-:Y:S01]  /*5a880*/  VIADD R21, R46, UR54 ;  /* 0x000000362e157c36 */ /* 0x000fe20008000000 */
[----:B------:R-:W-:Y:S01]  /*5a890*/  PRMT R26, R26, 0x3340, R1 ;  /* 0x000033401a1a7816 */ /* 0x000fe20000000001 */
[----:B------:R-:W-:Y:S01]  /*5a8a0*/  IMAD.MOV.U32 R58, RZ, RZ, R25 ;  /* 0x000000ffff3a7224 */ /* 0x000fe200078e0019 */
[----:B------:R0:W-:Y:S01]  /*5a8b0*/  STL.64 [R1+0x2340], R6 ;  /* 0x0023400601007387 */ /* 0x0001e20000100a00 */
[----:B------:R-:W-:Y:S01]  /*5a8c0*/  LOP3.LUT R8, R8, 0xffff, RZ, 0xc0, !PT ;  /* 0x0000ffff08087812 */ /* 0x000fe200078ec0ff */
[----:B------:R-:W1:Y:S02]  /*5a8d0*/  LDCU UR53, c[0x0][0x3b8] ;  /* 0x00007700ff3577ac */ /* 0x000e640008000800 */
[----:B------:R0:W-:Y:S01]  /*5a8e0*/  STL.64 [R1+0x2350], R4 ;  /* 0x0023500401007387 */ /* 0x0001e20000100a00 */
[----:B------:R-:W1:Y:S03]  /*5a8f0*/  LDCU UR54, c[0x0][0x3b8] ;  /* 0x00007700ff3677ac */ /* 0x000e660008000800 */
[----:B------:R-:W-:Y:S01]  /*5a900*/  STL.64 [R1+0x2358], R20 ;  /* 0x0023581401007387 */ /* 0x000fe20000100a00 */
[----:B0-----:R-:W-:-:S02]  /*5a910*/  PRMT R6, R8, 0x3340, R1 ;  /* 0x0000334008067816 */ /* 0x001fc40000000001 */
[----:B------:R-:W-:Y:S02]  /*5a920*/  PRMT R5, R10, 0x3340, R9 ;  /* 0x000033400a057816 */ /* 0x000fe40000000009 */
[----:B------:R-:W4:Y:S04]  /*5a930*/  LDL.LU R9, [R1+0x1b4] ;  /* 0x0001b40001097983 */ /* 0x000f280000300800 */
[----:B------:R0:W-:Y:S04]  /*5a940*/  STL [R1+0x124], R5 ;  /* 0x0001240501007387 */ /* 0x0001e80000100800 */
[----:B0-----:R-:W4:Y:S04]  /*5a950*/  LDL.LU R5, [R1+0x1c4] ;  /* 0x0001c40001057983 */ /* 0x001f280000300800 */
[----:B------:R-:W4:Y:S04]  /*5a960*/  LDL.LU R7, [R1+0x1a0] ;  /* 0x0001a00001077983 */ /* 0x000f280000300800 */
[----:B------:R-:W-:Y:S04]  /*5a970*/  STL [R1+0xf4], R6 ;  /* 0x0000f40601007387 */ /* 0x000fe80000100800 */
[----:B------:R-:W4:Y:S01]  /*5a980*/  LDL.LU R11, [R1+0x1b8] ;  /* 0x0001b800010b7983 */ /* 0x000f220000300800 */
[----:B------:R-:W-:Y:S01]  /*5a990*/  VIADD R4, R21, UR55 ;  /* 0x0000003715047c36 */ /* 0x000fe20008000000 */
[----:B------:R-:W-:Y:S01]  /*5a9a0*/  SHF.R.U32.HI R8, RZ, 0x8, R57 ;  /* 0x00000008ff087819 */ /* 0x000fe20000011639 */
[----:B------:R-:W0:Y:S01]  /*5a9b0*/  LDCU UR55, c[0x0][0x3b8] ;  /* 0x00007700ff3777ac */ /* 0x000e220008000800 */
[----:B------:R-:W-:Y:S02]  /*5a9c0*/  STL.64 [R1+0x2360], R56 ;  /* 0x0023603801007387 */ /* 0x000fe40000100a00 */
[----:B------:R-:W-:-:S02]  /*5a9d0*/  LOP3.LUT R25, R8, 0xffff, RZ, 0xc0, !PT ;  /* 0x0000ffff08197812 */ /* 0x000fc400078ec0ff */
[----:B------:R0:W-:Y:S01]  /*5a9e0*/  STL.64 [R1+0x2368], R22 ;  /* 0x0023681601007387 */ /* 0x0001e20000100a00 */
[----:B---3--:R-:W-:Y:S02]  /*5a9f0*/  LOP3.LUT R51, R51, 0xffff, RZ, 0xc0, !PT ;  /* 0x0000ffff33337812 */ /* 0x008fe400078ec0ff */
[----:B--2---:R-:W-:Y:S02]  /*5aa00*/  LOP3.LUT R21, R24, 0xffff, RZ, 0xc0, !PT ;  /* 0x0000ffff18157812 */ /* 0x004fe400078ec0ff */
[----:B------:R-:W-:Y:S02]  /*5aa10*/  SHF.R.U32.HI R24, RZ, 0x8, R22 ;  /* 0x00000008ff187819 */ /* 0x000fe40000011616 */
[----:B----4-:R-:W-:Y:S01]  /*5aa20*/  LOP3.LUT R50, R50, 0xffff, RZ, 0xc0, !PT ;  /* 0x0000ffff32327812 */ /* 0x010fe200078ec0ff */
[----:B0-----:R-:W2:Y:S01]  /*5aa30*/  LDL.LU R22, [R1+0x20] ;  /* 0x0000200001167983 */ /* 0x001ea20000300800 */
[----:B------:R-:W-:-:S03]  /*5aa40*/  LOP3.LUT R24, R24, 0xffff, RZ, 0xc0, !PT ;  /* 0x0000ffff18187812 */ /* 0x000fc600078ec0ff */
[----:B------:R-:W2:Y:S04]  /*5aa50*/  LDL.LU R23, [R1+0xb4] ;  /* 0x0000b40001177983 */ /* 0x000ea80000300800 */
[----:B------:R-:W3:Y:S04]  /*5aa60*/  LDL.LU R56, [R1+0x2c] ;  /* 0x00002c0001387983 */ /* 0x000ee80000300800 */
[----:B------:R-:W3:Y:S04]  /*5aa70*/  LDL.LU R20, [R1+0xb8] ;  /* 0x0000b80001147983 */ /* 0x000ee80000300800 */
[----:B------:R-:W4:Y:S01]  /*5aa80*/  LDL.LU R57, [R1+0x58] ;  /* 0x0000580001397983 */ /* 0x000f220000300800 */
[----:B------:R-:W-:-:S02]  /*5aa90*/  PRMT R8, R9, 0x4210, R51 ;  /* 0x0000421009087816 */ /* 0x000fc40000000033 */
[----:B------:R-:W-:Y:S02]  /*5aaa0*/  PRMT R9, R5, 0x4210, R21 ;  /* 0x0000421005097816 */ /* 0x000fe40000000015 */
[----:B------:R-:W2:Y:S01]  /*5aab0*/  LDL.LU R5, [R1+0x54] ;  /* 0x0000540001057983 */ /* 0x000ea20000300800 */
[----:B------:R-:W-:Y:S02]  /*5aac0*/  PRMT R10, R7, 0x4210, R50 ;  /* 0x00004210070a7816 */ /* 0x000fe40000000032 */
[----:B------:R-:W-:Y:S02]  /*5aad0*/  PRMT R7, R25, 0x3340, R24 ;  /* 0x0000334019077816 */ /* 0x000fe40000000018 */
[----:B------:R-:W2:Y:S01]  /*5aae0*/  LDL.LU R25, [R1+0x5c] ;  /* 0x00005c0001197983 */ /* 0x000ea20000300800 */
[----:B------:R-:W-:-:S03]  /*5aaf0*/  PRMT R11, R11, 0x4210, R2 ;  /* 0x000042100b0b7816 */ /* 0x000fc60000000002 */
[----:B------:R-:W2:Y:S04]  /*5ab00*/  LDL.LU R24, [R1+0x18] ;  /* 0x0000180001187983 */ /* 0x000ea80000300800 */
[----:B------:R-:W-:Y:S04]  /*5ab10*/  STL [R1+0x114], R7 ;  /* 0x0001140701007387 */ /* 0x000fe80000100800 */
[----:B------:R0:W-:Y:S04]  /*5ab20*/  STSM.16.M88.4 [R0], R8 ;  /* 0x0000000800007844 */ /* 0x0001e80000000200 */
[----:B0-----:R-:W3:Y:S04]  /*5ab30*/  LDL.LU R10, [R1+0x3c] ;  /* 0x00003c00010a7983 */ /* 0x001ee80000300800 */
[----:B------:R-:W3:Y:S01]  /*5ab40*/  LDL.LU R11, [R1+0x1c] ;  /* 0x00001c00010b7983 */ /* 0x000ee20000300800 */
[----:B------:R-:W-:Y:S01]  /*5ab50*/  VIADD R6, R4, UR56 ;  /* 0x0000003804067c36 */ /* 0x000fe20008000000 */
[----:B------:R-:W-:Y:S01]  /*5ab60*/  PRMT R13, R13, 0x5410, R26 ;  /* 0x000054100d0d7816 */ /* 0x000fe2000000001a */
[----:B------:R-:W-:Y:S01]  /*5ab70*/  IMAD.MOV.U32 R7, RZ, RZ, R58 ;  /* 0x000000ffff077224 */ /* 0x000fe200078e003a */
[----:B------:R-:W0:Y:S01]  /*5ab80*/  LDCU UR56, c[0x0][0x3b8] ;  /* 0x00007700ff3877ac */ /* 0x000e220008000800 */
[----:B------:R-:W-:-:S02]  /*5ab90*/  IMAD.MOV.U32 R58, RZ, RZ, R39 ;  /* 0x000000ffff3a7224 */ /* 0x000fc400078e0027 */
[----:B------:R-:W-:Y:S01]  /*5aba0*/  VIADD R39, R6, UR57 ;  /* 0x0000003906277c36 */ /* 0x000fe20008000000 */
[----:B------:R-:W0:Y:S04]  /*5abb0*/  LDCU UR57, c[0x0][0x3b8] ;  /* 0x00007700ff3977ac */ /* 0x000e280008000800 */
[----:B------:R-:W-:Y:S01]  /*5abc0*/  STL.64 [R1+0x23c8], R38 ;  /* 0x0023c82601007387 */ /* 0x000fe20000100a00 */
[----:B------:R-:W-:Y:S01]  /*5abd0*/  NOP ;  /* 0x0000000000007918 */ /* 0x000fe20000000000 */
[----:B----4-:R-:W-:Y:S02]  /*5abe0*/  PRMT R28, R57, 0x5410, R28 ;  /* 0x00005410391c7816 */ /* 0x010fe4000000001c */
[----:B--2---:R-:W-:Y:S02]  /*5abf0*/  PRMT R9, R52, 0x5410, R24 ;  /* 0x0000541034097816 */ /* 0x004fe40000000018 */
[----:B------:R-:W-:Y:S01]  /*5ac00*/  PRMT R30, R5, 0x5410, R30 ;  /* 0x00005410051e7816 */ /* 0x000fe2000000001e */
[----:B------:R-:W-:Y:S01]  /*5ac10*/  IMAD.MOV.U32 R5, RZ, RZ, R7 ;  /* 0x000000ffff057224 */ /* 0x000fe200078e0007 */
[----:B---3--:R-:W-:Y:S01]  /*5ac20*/  PRMT R8, R53, 0x5410, R10 ;  /* 0x0000541035087816 */ /* 0x008fe2000000000a */
[----:B------:R-:W-:Y:S01]  /*5ac30*/  VIADD R53, R39, UR58 ;  /* 0x0000003a27357c36 */ /* 0x000fe20008000000 */
[----:B------:R-:W-:Y:S01]  /*5ac40*/  PRMT R10, R23, 0x5410, R22 ;  /* 0x00005410170a7816 */ /* 0x000fe20000000016 */
[----:B------:R-:W2:Y:S02]  /*5ac50*/  LDCU UR58, c[0x0][0x3b8] ;  /* 0x00007700ff3a77ac */ /* 0x000ea40008000800 */
[----:B------:R-:W-:Y:S01]  /*5ac60*/  VIADD R52, R53, UR59 ;  /* 0x0000003b35347c36 */ /* 0x000fe20008000000 */
[----:B------:R3:W-:Y:S01]  /*5ac70*/  STL [R1+0x11d8], R8 ;  /* 0x0011d80801007387 */ /* 0x0007e20000100800 */
[----:B------:R-:W-:Y:S01]  /*5ac80*/  PRMT R9, R9, 0x5210, R21 ;  /* 0x0000521009097816 */ /* 0x000fe20000000015 */
[----:B------:R-:W4:Y:S01]  /*5ac90*/  LDCU UR59, c[0x0][0x3b8] ;  /* 0x00007700ff3b77ac */ /* 0x000f220008000800 */
[----:B---3--:R-:W-:-:S02]  /*5aca0*/  PRMT R8, R25, 0x5410, R11 ;  /* 0x0000541019087816 */ /* 0x008fc4000000000b */
[----:B------:R-:W-:Y:S01]  /*5acb0*/  PRMT R11, R20, 0x5410, R56 ;  /* 0x00005410140b7816 */ /* 0x000fe20000000038 */
[----:B------:R-:W-:Y:S01]  /*5acc0*/  VIADD R20, R52, UR60 ;  /* 0x0000003c34147c36 */ /* 0x000fe20008000000 */
[----:B------:R3:W-:Y:S01]  /*5acd0*/  STL.64 [R1+0x2370], R52 ;  /* 0x0023703401007387 */ /* 0x0007e20000100a00 */
[----:B------:R-:W-:Y:S02]  /*5ace0*/  PRMT R8, R8, 0x5210, R51 ;  /* 0x0000521008087816 */ /* 0x000fe40000000033 */
[----:B------:R-:W-:Y:S01]  /*5acf0*/  PRMT R10, R10, 0x5210, R50 ;  /* 0x000052100a0a7816 */ /* 0x000fe20000000032 */
[----:B------:R-:W-:Y:S01]  /*5ad00*/  VIADD R54, R20, UR61 ;  /* 0x0000003d14367c36 */ /* 0x000fe20008000000 */
[----:B------:R-:W2:Y:S01]  /*5ad10*/  LDL.LU R60, [R1+0x2418] ;  /* 0x00241800013c7983 */ /* 0x000ea20000300800 */
[----:B------:R-:W-:Y:S01]  /*5ad20*/  PRMT R11, R11, 0x5210, R2 ;  /* 0x000052100b0b7816 */ /* 0x000fe20000000002 */
[----:B------:R-:W-:Y:S01]  /*5ad30*/  IMAD.MOV.U32 R21, RZ, RZ, R58 ;  /* 0x000000ffff157224 */ /* 0x000fe200078e003a */
[----:B------:R-:W0:Y:S01]  /*5ad40*/  LDCU UR60, c[0x0][0x3b8] ;  /* 0x00007700ff3c77ac */ /* 0x000e220008000800 */
[----:B---3--:R-:W-:Y:S01]  /*5ad50*/  VIADD R52, R54, UR62 ;  /* 0x0000003e36347c36 */ /* 0x008fe20008000000 */
[----:B------:R-:W-:Y:S01]  /*5ad60*/  STL.64 [R1+0x2408], R30 ;  /* 0x0024081e01007387 */ /* 0x000fe20000100a00 */
[----:B------:R-:W-:Y:S01]  /*5ad70*/  IMAD.MOV.U32 R58, RZ, RZ, R48 ;  /* 0x000000ffff3a7224 */ /* 0x000fe200078e0030 */
[----:B------:R-:W3:Y:S01]  /*5ad80*/  LDCU UR61, c[0x0][0x3b8] ;  /* 0x00007700ff3d77ac */ /* 0x000ee20008000800 */
[----:B------:R-:W-:Y:S01]  /*5ad90*/  VIADD R7, R52, UR63 ;  /* 0x0000003f34077c36 */ /* 0x000fe20008000000 */
[----:B------:R-:W-:Y:S01]  /*5ada0*/  STL.64 [R1+0x2400], R28 ;  /* 0x0024001c01007387 */ /* 0x000fe20000100a00 */
[----:B------:R-:W0:Y:S03]  /*5adb0*/  LDCU UR62, c[0x0][0x3b8] ;  /* 0x00007700ff3e77ac */ /* 0x000e260008000800 */
[----:B------:R-:W2:Y:S01]  /*5adc0*/  LDL.LU R18, [R1+0x2414] ;  /* 0x0024140001127983 */ /* 0x000ea20000300800 */
[----:B------:R-:W0:Y:S03]  /*5add0*/  LDCU UR63, c[0x0][0x3b8] ;  /* 0x00007700ff3f77ac */ /* 0x000e260008000800 */
[----:B------:R-:W-:Y:S04]  /*5ade0*/  STL.64 [R1+0x2378], R6 ;  /* 0x0023780601007387 */ /* 0x000fe80000100a00 */
        /* <DEDUP_REMOVED lines=8> */
[----:B------:R-:W0:Y:S01]  /*5ae70*/  LDS.128 R28, [R0] ;  /* 0x00000000001c7984 */ /* 0x000e220000000c00 */
[----:B------:R-:W-:-:S03]  /*5ae80*/  NOP ;  /* 0x0000000000007918 */ /* 0x000fc60000000000 */
[----:B------:R-:W4:Y:S04]  /*5ae90*/  LDL.LU R57, [R1+0x1a4] ;  /* 0x0001a40001397983 */ /* 0x000f280000300800 */
[----:B------:R-:W-:Y:S01]  /*5aea0*/  STSM.16.M88.4 [R0], R8 ;  /* 0x0000000800007844 */ /* 0x000fe20000000200 */
[----:B------:R-:W-:Y:S01]  /*5aeb0*/  VIADD R40, R7, UR64 ;  /* 0x0000004007287c36 */ /* 0x000fe20008000000 */
[----:B------:R-:W0:Y:S02]  /*5aec0*/  LDCU UR64, c[0x0][0x3b8] ;  /* 0x00007700ff4077ac */ /* 0x000e240008000800 */
[----:B0-----:R-:W-:Y:S04]  /*5aed0*/  STL.64 [R1+0x40], R28 ;  /* 0x0000401c01007387 */ /* 0x001fe80000100a00 */
[----:B------:R-:W-:Y:S01]  /*5aee0*/  STL.64 [R1+0x48], R30 ;  /* 0x0000481e01007387 */ /* 0x000fe20000100a00 */
[----:B------:R-:W-:-:S03]  /*5aef0*/  NOP ;  /* 0x0000000000007918 */ /* 0x000fc60000000000 */
[----:B------:R-:W0:Y:S01]  /*5af00*/  LDS.128 R28, [R0] ;  /* 0x00000000001c7984 */ /* 0x000e220000000c00 */
[----:B------:R-:W-:Y:S01]  /*5af10*/  VIADD R48, R40, UR65 ;  /* 0x0000004128307c36 */ /* 0x000fe20008000000 */
[----:B------:R-:W0:Y:S03]  /*5af20*/  LDCU UR65, c[0x0][0x3b8] ;  /* 0x00007700ff4177ac */ /* 0x000e260008000800 */
[----:B------:R-:W-:Y:S01]  /*5af30*/  VIADD R50, R48, UR66 ;  /* 0x0000004230327c36 */ /* 0x000fe20008000000 */
[----:B------:R-:W0:Y:S03]  /*5af40*/  LDCU UR66, c[0x0][0x3b8] ;  /* 0x00007700ff4277ac */ /* 0x000e260008000800 */
[----:B------:R-:W-:Y:S01]  /*5af50*/  VIADD R2, R50, UR67 ;  /* 0x0000004332027c36 */ /* 0x000fe20008000000 */
[----:B------:R-:W0:Y:S01]  /*5af60*/  LDCU UR67, c[0x0][0x3b8] ;  /* 0x00007700ff4377ac */ /* 0x000e220008000800 */
[----:B------:R-:W-:Y:S01]  /*5af70*/  NOP ;  /* 0x0000000000007918 */ /* 0x000fe20000000000 */
[----:B--2---:R-:W-:Y:S04]  /*5af80*/  STL.64 [R1+0x2380], R50 ;  /* 0x0023803201007387 */ /* 0x004fe80000100a00 */
[----:B0-----:R-:W-:Y:S04]  /*5af90*/  STL.64 [R1+0x30], R28 ;  /* 0x0000301c01007387 */ /* 0x001fe80000100a00 */
[----:B------:R0:W-:Y:S01]  /*5afa0*/  STL.64 [R1+0x38], R30 ;  /* 0x0000381e01007387 */ /* 0x0001e20000100a00 */
[----:B---3--:R-:W-:-:S02]  /*5afb0*/  LOP3.LUT R9, R39, 0xffff, RZ, 0xc0, !PT ;  /* 0x0000ffff27097812 */ /* 0x008fc400078ec0ff */
[----:B----4-:R-:W-:Y:S01]  /*5afc0*/  LOP3.LUT R10, R25, 0xffff, RZ, 0xc0, !PT ;  /* 0x0000ffff190a7812 */ /* 0x010fe200078ec0ff */
[----:B0-----:R-:W2:Y:S04]  /*5afd0*/  LDL.LU.64 R30, [R1+0x2408] ;  /* 0x00240800011e7983 */ /* 0x001ea80000300a00 */
[----:B------:R-:W3:Y:S01]  /*5afe0*/  LDL.LU.64 R28, [R1+0x2400] ;  /* 0x00240000011c7983 */ /* 0x000ee20000300a00 */
[----:B------:R-:W-:-:S03]  /*5aff0*/  LOP3.LUT R8, R38, 0xffff, RZ, 0xc0, !PT ;  /* 0x0000ffff26087812 */ /* 0x000fc600078ec0ff */
[----:B------:R-:W4:Y:S01]  /*5b000*/  LDL.LU R50, [R1+0x23c] ;  /* 0x00023c0001327983 */ /* 0x000f220000300800 */
[----:B------:R-:W-:-:S03]  /*5b010*/  PRMT R25, R23, 0x4210, R9 ;  /* 0x0000421017197816 */ /* 0x000fc60000000009 */
[----:B------:R-:W4:Y:S01]  /*5b020*/  LDL.LU R51, [R1+0x238] ;  /* 0x0002380001337983 */ /* 0x000f220000300800 */
[----:B------:R-:W-:-:S03]  /*5b030*/  PRMT R26, R56, 0x4210, R10 ;  /* 0x00004210381a7816 */ /* 0x000fc6000000000a */
[----:B------:R-:W4:Y:S01]  /*5b040*/  LDL.LU R6, [R1+0x21c] ;  /* 0x00021c0001067983 */ /* 0x000f220000300800 */
[----:B------:R-:W-:-:S03]  /*5b050*/  IMAD.MOV.U32 R23, RZ, RZ, R21 ;  /* 0x000000ffff177224 */ /* 0x000fc600078e0015 */
[----:B------:R-:W4:Y:S01]  /*5b060*/  LDL.LU R7, [R1+0x218] ;  /* 0x0002180001077983 */ /* 0x000f220000300800 */
[----:B------:R-:W-:-:S03]  /*5b070*/  LOP3.LUT R11, R24, 0xffff, RZ, 0xc0, !PT ;  /* 0x0000ffff180b7812 */ /* 0x000fc600078ec0ff */
[----:B------:R-:W4:Y:S01]  /*5b080*/  LDL.LU R53, [R1+0x1a8] ;  /* 0x0001a80001357983 */ /* 0x000f220000300800 */
[----:B------:R-:W-:-:S03]  /*5b090*/  PRMT R24, R22, 0x4210, R8 ;  /* 0x0000421016187816 */ /* 0x000fc60000000008 */
[----:B------:R-:W4:Y:S01]  /*5b0a0*/  LDL.LU R56, [R1+0x198] ;  /* 0x0001980001387983 */ /* 0x000f220000300800 */
[----:B------:R-:W-:-:S03]  /*5b0b0*/  IMAD.MOV.U32 R22, RZ, RZ, R58 ;  /* 0x000000ffff167224 */ /* 0x000fc600078e003a */
[----:B------:R-:W4:Y:S04]  /*5b0c0*/  LDL.LU R21, [R1+0x190] ;  /* 0x0001900001157983 */ /* 0x000f280000300800 */
[----:B------:R-:W4:Y:S01]  /*5b0d0*/  LDL.LU R58, [R1+0x18c] ;  /* 0x00018c00013a7983 */ /* 0x000f220000300800 */
[----:B------:R-:W-:-:S05]  /*5b0e0*/  PRMT R27, R57, 0x4210, R11 ;  /* 0x00004210391b7816 */ /* 0x000fca000000000b */
[----:B------:R-:W-:Y:S01]  /*5b0f0*/  STSM.16.M88.4 [R0], R24 ;  /* 0x0000001800007844 */ /* 0x000fe20000000200 */
[----:B------:R-:W-:-:S03]  /*5b100*/  NOP ;  /* 0x0000000000007918 */ /* 0x000fc60000000000 */
[----:B------:R-:W0:Y:S01]  /*5b110*/  LDS.128 R24, [R0] ;  /* 0x0000000000187984 */ /* 0x000e220000000c00 */
[----:B------:R-:W-:Y:S02]  /*5b120*/  IMAD.MOV.U32 R57, RZ, RZ, R47 ;  /* 0x000000ffff397224 */ /* 0x000fe400078e002f */
[----:B------:R-:W-:Y:S02]  /*5b130*/  IMAD.MOV.U32 R47, RZ, RZ, R55 ;  /* 0x000000ffff2f7224 */ /* 0x000fe400078e0037 */
[----:B------:R-:W-:Y:S01]  /*5b140*/  VIADD R55, R2, UR68 ;  /* 0x0000004402377c36 */ /* 0x000fe20008000000 */
[----:B------:R-:W0:Y:S01]  /*5b150*/  LDCU UR68, c[0x0][0x3b8] ;  /* 0x00007700ff4477ac */ /* 0x000e220008000800 */
[----:B------:R-:W-:Y:S02]  /*5b160*/  IMAD.MOV.U32 R39, RZ, RZ, R3 ;  /* 0x000000ffff277224 */ /* 0x000fe400078e0003 */
[----:B------:R-:W-:Y:S01]  /*5b170*/  VIADD R3, R55, UR69 ;  /* 0x0000004537037c36 */ /* 0x000fe20008000000 */
[----:B------:R-:W-:Y:S01]  /*5b180*/  STL.64 [R1+0x2388], R54 ;  /* 0x0023883601007387 */ /* 0x000fe20000100a00 */
[----:B------:R-:W-:Y:S01]  /*5b190*/  IMAD.MOV.U32 R38, RZ, RZ, R49 ;  /* 0x000000ffff267224 */ /* 0x000fe200078e0031 */
[----:B------:R-:W0:Y:S02]  /*5b1a0*/  LDCU UR69, c[0x0][0x3b8] ;  /* 0x00007700ff4577ac */ /* 0x000e240008000800 */
[----:B------:R-:W-:Y:S04]  /*5b1b0*/  STL.64 [R1+0x23d0], R2 ;  /* 0x0023d00201007387 */ /* 0x000fe80000100a00 */
[----:B0-----:R-:W-:Y:S04]  /*5b1c0*/  STL.64 [R1+0x20], R24 ;  /* 0x0000201801007387 */ /* 0x001fe80000100a00 */
[----:B------:R-:W-:Y:S01]  /*5b1d0*/  STL.64 [R1+0x28], R26 ;  /* 0x0000281a01007387 */ /* 0x000fe20000100a00 */
[----:B------:R-:W-:Y:S01]  /*5b1e0*/  NOP ;  /* 0x0000000000007918 */ /* 0x000fe20000000000 */
[----:B--2---:R-:W-:-:S02]  /*5b1f0*/  PRMT R10, R30, 0x5210, R10 ;  /* 0x000052101e0a7816 */ /* 0x004fc4000000000a */
[----:B------:R-:W-:Y:S02]  /*5b200*/  PRMT R11, R31, 0x5210, R11 ;  /* 0x000052101f0b7816 */ /* 0x000fe4000000000b */
[----:B---3--:R-:W-:Y:S02]  /*5b210*/  PRMT R8, R28, 0x5210, R8 ;  /* 0x000052101c087816 */ /* 0x008fe40000000008 */
[----:B------:R-:W-:-:S05]  /*5b220*/  PRMT R9, R29, 0x5210, R9 ;  /* 0x000052101d097816 */ /* 0x000fca0000000009 */
[----:B------:R4:W-:Y:S02]  /*5b230*/  STSM.16.M88.4 [R0], R8 ;  /* 0x0000000800007844 */ /* 0x0009e40000000200 */
[----:B----4-:R-:W-:Y:S02]  /*5b240*/  LOP3.LUT R10, R6, 0xffff, RZ, 0xc0, !PT ;  /* 0x0000ffff060a7812 */ /* 0x010fe400078ec0ff */
[----:B------:R-:W-:Y:S02]  /*5b250*/  LOP3.LUT R8, R50, 0xffff, RZ, 0xc0, !PT ;  /* 0x0000ffff32087812 */ /* 0x000fe400078ec0ff */
[----:B------:R-:W-:Y:S01]  /*5b260*/  LOP3.LUT R9, R51, 0xffff, RZ, 0xc0, !PT ;  /* 0x0000ffff33097812 */ /* 0x000fe200078ec0ff */
[----:B------:R-:W2:Y:S01]  /*5b270*/  LDL.LU R50, [R1+0xec] ;  /* 0x0000ec0001327983 */ /* 0x000ea20000300800 */
[----:B------:R-:W-:Y:S02]  /*5b280*/  LOP3.LUT R11, R7, 0xffff, RZ, 0xc0, !PT ;  /* 0x0000ffff070b7812 */ /* 0x000fe400078ec0ff */
[----:B------:R-:W-:Y:S01]  /*5b290*/  PRMT R30, R21, 0x4210, R10 ;  /* 0x00004210151e7816 */ /* 0x000fe2000000000a */
[----:B------:R-:W-:Y:S01]  /*5b2a0*/  IMAD.MOV.U32 R21, RZ, RZ, R41 ;  /* 0x000000ffff157224 */ /* 0x000fe200078e0029 */
[----:B------:R-:W-:Y:S01]  /*5b2b0*/  PRMT R28, R53, 0x4210, R8 ;  /* 0x00004210351c7816 */ /* 0x000fe20000000008 */
[----:B------:R-:W-:Y:S01]  /*5b2c0*/  IMAD.MOV.U32 R41, RZ, RZ, R36 ;  /* 0x000000ffff297224 */ /* 0x000fe200078e0024 */
[----:B------:R-:W-:Y:S01]  /*5b2d0*/  PRMT R29, R56, 0x4210, R9 ;  /* 0x00004210381d7816 */ /* 0x000fe20000000009 */
[----:B------:R-:W-:Y:S01]  /*5b2e0*/  IMAD.MOV.U32 R53, RZ, RZ, R23 ;  /* 0x000000ffff357224 */ /* 0x000fe200078e0017 */
[----:B------:R-:W-:Y:S01]  /*5b2f0*/  PRMT R31, R58, 0x4210, R11 ;  /* 0x000042103a1f7816 */ /* 0x000fe2000000000b */
[----:B------:R-:W-:Y:S01]  /*5b300*/  IMAD.MOV.U32 R56, RZ, RZ, R59 ;  /* 0x000000ffff387224 */ /* 0x000fe200078e003b */
[----:B------:R-:W-:Y:S01]  /*5b310*/  NOP ;  /* 0x0000000000007918 */ /* 0x000fe20000000000 */
[----:B------:R-:W-:Y:S01]  /*5b320*/  IMAD.MOV.U32 R36, RZ, RZ, R37 ;  /* 0x000000ffff247224 */ /* 0x000fe200078e0025 */
[----:B------:R-:W3:Y:S01]  /*5b330*/  LDL.LU R51, [R1+0xe8] ;  /* 0x0000e80001337983 */ /* 0x000ee20000300800 */
[----:B------:R-:W-:-:S02]  /*5b340*/  IMAD.MOV.U32 R37, RZ, RZ, R35 ;  /* 0x000000ffff257224 */ /* 0x000fc400078e0023 */
[----:B------:R-:W-:Y:S02]  /*5b350*/  IMAD.MOV.U32 R58, RZ, RZ, R34 ;  /* 0x000000ffff3a7224 */ /* 0x000fe400078e0022 */
[----:B------:R-:W-:Y:S02]  /*5b360*/  IMAD.MOV.U32 R59, RZ, RZ, R33 ;  /* 0x000000ffff3b7224 */ /* 0x000fe400078e0021 */
[----:B------:R-:W-:Y:S02]  /*5b370*/  IMAD.MOV.U32 R23, RZ, RZ, R32 ;  /* 0x000000ffff177224 */ /* 0x000fe400078e0020 */
[----:B------:R-:W0:Y:S01]  /*5b380*/  LDS.128 R32, [R0] ;  /* 0x0000000000207984 */ /* 0x000e220000000c00 */
[----:B------:R-:W-:-:S03]  /*5b390*/  NOP ;  /* 0x0000000000007918 */ /* 0x000fc60000000000 */
[----:B------:R-:W-:Y:S01]  /*5b3a0*/  STSM.16.M88.4 [R0], R28 ;  /* 0x0000001c00007844 */ /* 0x000fe20000000200 */
[----:B------:R-:W-:-:S03]  /*5b3b0*/  NOP ;  /* 0x0000000000007918 */ /* 0x000fc60000000000 */
[----:B------:R-:W4:Y:S01]  /*5b3c0*/  LDS.128 R28, [R0] ;  /* 0x00000000001c7984 */ /* 0x000f220000000c00 */
[----:B------:R-:W-:Y:S02]  /*5b3d0*/  PRMT R8, R13, 0x5210, R8 ;  /* 0x000052100d087816 */ /* 0x000fe40000000008 */
[----:B------:R-:W-:Y:S02]  /*5b3e0*/  PRMT R9, R16, 0x5210, R9 ;  /* 0x0000521010097816 */ /* 0x000fe40000000009 */
[----:B------:R-:W-:Y:S02]  /*5b3f0*/  PRMT R10, R14, 0x5210, R10 ;  /* 0x000052100e0a7816 */ /* 0x000fe4000000000a */
[----:B------:R-:W-:Y:S01]  /*5b400*/  PRMT R11, R12, 0x5210, R11 ;  /* 0x000052100c0b7816 */ /* 0x000fe2000000000b */
[----:B------:R-:W-:Y:S01]  /*5b410*/  NOP ;  /* 0x0000000000007918 */ /* 0x000fe20000000000 */
[----:B0-----:R-:W-:Y:S04]  /*5b420*/  STL.64 [R1+0x10], R32 ;  /* 0x0000102001007387 */ /* 0x001fe80000100a00 */
[----:B------:R0:W-:Y:S04]  /*5b430*/  STL.64 [R1+0x18], R34 ;  /* 0x0000182201007387 */ /* 0x0001e80000100a00 */
[----:B0-----:R-:W3:Y:S04]  /*5b440*/  LDL.LU.64 R34, [R1+0x23f8] ;  /* 0x0023f80001227983 */ /* 0x001ee80000300a00 */
[----:B------:R-:W3:Y:S04]  /*5b450*/  LDL.LU.64 R32, [R1+0x23f0] ;  /* 0x0023f00001207983 */ /* 0x000ee80000300a00 */
[----:B------:R-:W3:Y:S04]  /*5b460*/  LDL.LU R13, [R1+0x23ec] ;  /* 0x0023ec00010d7983 */ /* 0x000ee80000300800 */
[----:B------:R-:W3:Y:S04]  /*5b470*/  LDL.LU R16, [R1+0x23e8] ;  /* 0x0023e80001107983 */ /* 0x000ee80000300800 */
[----:B------:R-:W3:Y:S04]  /*5b480*/  LDL.LU R14, [R1+0x23e4] ;  /* 0x0023e400010e7983 */ /* 0x000ee80000300800 */
[----:B------:R-:W3:Y:S04]  /*5b490*/  LDL.LU R12, [R1+0x23e0] ;  /* 0x0023e000010c7983 */ /* 0x000ee80000300800 */
[----:B----4-:R-:W-:Y:S04]  /*5b4a0*/  STL.64 [R1+0x50], R28 ;  /* 0x0000501c01007387 */ /* 0x010fe80000100a00 */
[----:B------:R-:W-:Y:S04]  /*5b4b0*/  STL.64 [R1+0x58], R30 ;  /* 0x0000581e01007387 */ /* 0x000fe80000100a00 */
[----:B------:R0:W-:Y:S04]  /*5b4c0*/  STSM.16.M88.4 [R0], R8 ;  /* 0x0000000800007844 */ /* 0x0001e80000000200 */
[----:B------:R-:W-:Y:S01]  /*5b4d0*/  STL [R1+0x22c0], R0 ;  /* 0x0022c00001007387 */ /* 0x000fe20000100800 */
[----:B0-----:R-:W-:Y:S01]  /*5b4e0*/  LEA.HI.X.SX32 R8, R17, UR45, 0x1, P1 ;  /* 0x0000002d11087c11 */ /* 0x001fe200088f0eff */
[----:B------:R-:W-:-:S02]  /*5b4f0*/  VIADD R49, R3, UR70 ;  /* 0x0000004603317c36 */ /* 0x000fc40008000000 */
[----:B------:R-:W4:Y:S01]  /*5b500*/  LDL.LU R17, [R1+0x23dc] ;  /* 0x0023dc0001117983 */ /* 0x000f220000300800 */
[----:B------:R-:W-:Y:S01]  /*5b510*/  SHF.R.S32.HI R28, RZ, 0x1f, R19 ;  /* 0x0000001fff1c7819 */ /* 0x000fe20000011413 */
[----:B------:R-:W-:Y:S01]  /*5b520*/  IMAD.MOV.U32 R54, RZ, RZ, R42 ;  /* 0x000000ffff367224 */ /* 0x000fe200078e002a */
[----:B------:R-:W0:Y:S01]  /*5b530*/  LDCU UR45, c[0x0][0x3b8] ;  /* 0x00007700ff2d77ac */ /* 0x000e220008000800 */
[----:B------:R-:W-:Y:S01]  /*5b540*/  IMAD.MOV.U32 R42, RZ, RZ, R36 ;  /* 0x000000ffff2a7224 */ /* 0x000fe200078e0024 */
[----:B--2---:R-:W-:Y:S02]  /*5b550*/  SHF.R.S32.HI R11, RZ, 0x1f, R50 ;  /* 0x0000001fff0b7819 */ /* 0x004fe40000011432 */
[----:B---3--:R-:W-:Y:S02]  /*5b560*/  SHF.R.S32.HI R29, RZ, 0x1f, R51 ;  /* 0x0000001fff1d7819 */ /* 0x008fe40000011433 */
[C---:B------:R-:W-:Y:S01]  /*5b570*/  IADD3 R6, P3, PT, R50.reuse, R12, RZ ;  /* 0x0000000c32067210 */ /* 0x040fe20007f7e0ff */
[----:B------:R-:W2:Y:S01]  /*5b580*/  LDCU UR70, c[0x0][0x3b8] ;  /* 0x00007700ff4677ac */ /* 0x000ea20008000800 */
[----:B------:R-:W-:-:S03]  /*5b590*/  IADD3 R30, P1, PT, R50, R14, RZ ;  /* 0x0000000e321e7210 */ /* 0x000fc60007f3e0ff */
[----:B------:R-:W-:Y:S01]  /*5b5a0*/  IMAD.X R7, R11, 0x1, R16, P3 ;  /* 0x000000010b077824 */ /* 0x000fe200018e0610 */
[----:B------:R-:W-:-:S04]  /*5b5b0*/  IADD3 R2, P2, PT, R51, R12, RZ ;  /* 0x0000000c33027210 */ /* 0x000fc80007f5e0ff */
[----:B------:R3:W-:Y:S01]  /*5b5c0*/  STL.64 [R1+0xf70], R6 ;  /* 0x000f700601007387 */ /* 0x0007e20000100a00 */
[----:B------:R-:W-:Y:S01]  /*5b5d0*/  IMAD.X R3, R29, 0x1, R16, P2 ;  /* 0x000000011d037824 */ /* 0x000fe200010e0610 */
[----:B---3--:R-:W-:Y:S01]  /*5b5e0*/  IADD3 R6, P3, PT, R51, R14, RZ ;  /* 0x0000000e33067210 */ /* 0x008fe20007f7e0ff */
[----:B----4-:R-:W-:-:S04]  /*5b5f0*/  IMAD.X R31, R11, 0x1, R17, P1 ;  /* 0x000000010b1f7824 */ /* 0x010fc800008e0611 */
[----:B------:R-:W-:Y:S01]  /*5b600*/  IMAD.X R7, R29, 0x1, R17, P3 ;  /* 0x000000011d077824 */ /* 0x000fe200018e0611 */
[----:B------:R-:W-:Y:S04]  /*5b610*/  STL.64 [R1+0xf68], R30 ;  /* 0x000f681e01007387 */ /* 0x000fe80000100a00 */
[----:B------:R3:W-:Y:S04]  /*5b620*/  STL.64 [R1+0xf58], R2 ;  /* 0x000f580201007387 */ /* 0x0007e80000100a00 */
[----:B------:R4:W-:Y:S01]  /*5b630*/  STL.64 [R1+0xf50], R6 ;  /* 0x000f500601007387 */ /* 0x0009e20000100a00 */
[----:B---3--:R-:W-:-:S02]  /*5b640*/  IADD3 R2, P2, PT, R50, R13, RZ ;  /* 0x0000000d32027210 */ /* 0x008fc40007f5e0ff */
[----:B----4-:R-:W-:-:S03]  /*5b650*/  IADD3 R6, P1, PT, R51, R13, RZ ;  /* 0x0000000d33067210 */ /* 0x010fc60007f3e0ff */
[--C-:B------:R-:W-:Y:S02]  /*5b660*/  IMAD.X R3, R11, 0x1, R18.reuse, P2 ;  /* 0x000000010b037824 */ /* 0x100fe400010e0612 */
[----:B------:R-:W-:-:S03]  /*5b670*/  IMAD.X R7, R29, 0x1, R18, P1 ;  /* 0x000000011d077824 */ /* 0x000fc600008e0612 */
[----:B------:R3:W-:Y:S01]  /*5b680*/  STL.64 [R1+0xf60], R2 ;  /* 0x000f600201007387 */ /* 0x0007e20000100a00 */
[----:B------:R-:W-:-:S03]  /*5b690*/  IADD3 R30, P2, PT, R19, R12, RZ ;  /* 0x0000000c131e7210 */ /* 0x000fc60007f5e0ff */
[----:B------:R4:W-:Y:S02]  /*5b6a0*/  STL.64 [R1+0xf48], R6 ;  /* 0x000f480601007387 */ /* 0x0009e40000100a00 */
[----:B------:R-:W-:Y:S01]  /*5b6b0*/  IMAD.X R31, R28, 0x1, R16, P2 ;  /* 0x000000011c1f7824 */ /* 0x000fe200010e0610 */
[----:B---3--:R-:W-:Y:S02]  /*5b6c0*/  IADD3 R2, P3, PT, R50, R15, RZ ;  /* 0x0000000f32027210 */ /* 0x008fe40007f7e0ff */
[----:B----4-:R-:W-:-:S03]  /*5b6d0*/  IADD3 R6, P1, PT, R19, R14, RZ ;  /* 0x0000000e13067210 */ /* 0x010fc60007f3e0ff */
[----:B------:R-:W-:Y:S02]  /*5b6e0*/  IMAD.X R3, R11, 0x1, R8, P3 ;  /* 0x000000010b037824 */ /* 0x000fe400018e0608 */
[----:B------:R-:W-:-:S03]  /*5b6f0*/  IMAD.X R7, R28, 0x1, R17, P1 ;  /* 0x000000011c077824 */ /* 0x000fc600008e0611 */
[----:B------:R3:W-:Y:S04]  /*5b700*/  STL.64 [R1+0xf30], R2 ;  /* 0x000f300201007387 */ /* 0x0007e80000100a00 */
[----:B------:R4:W-:Y:S04]  /*5b710*/  STL.64 [R1+0xf40], R30 ;  /* 0x000f401e01007387 */ /* 0x0009e80000100a00 */
[----:B------:R0:W-:Y:S01]  /*5b720*/  STL.64 [R1+0xf28], R6 ;  /* 0x000f280601007387 */ /* 0x0001e20000100a00 */
[----:B---3--:R-:W-:Y:S02]  /*5b730*/  IADD3 R2, P2, PT, R51, R15, RZ ;  /* 0x0000000f33027210 */ /* 0x008fe40007f5e0ff */
[----:B----4-:R-:W-:-:S03]  /*5b740*/  IADD3 R30, P3, PT, R19, R13, RZ ;  /* 0x0000000d131e7210 */ /* 0x010fc60007f7e0ff */
[----:B------:R-:W-:Y:S02]  /*5b750*/  IMAD.X R3, R29, 0x1, R8, P2 ;  /* 0x000000011d037824 */ /* 0x000fe400010e0608 */
[----:B0-----:R-:W-:Y:S01]  /*5b760*/  IMAD.MOV.U32 R7, RZ, RZ, R38 ;  /* 0x000000ffff077224 */ /* 0x001fe200078e0026 */
[----:B------:R-:W-:Y:S01]  /*5b770*/  IADD3 R38, P1, PT, R19, R15, RZ ;  /* 0x0000000f13267210 */ /* 0x000fe20007f3e0ff */
[----:B------:R-:W-:Y:S02]  /*5b780*/  IMAD.MOV.U32 R6, RZ, RZ, R53 ;  /* 0x000000ffff067224 */ /* 0x000fe400078e0035 */
[----:B------:R-:W-:Y:S02]  /*5b790*/  IMAD.MOV.U32 R53, RZ, RZ, R39 ;  /* 0x000000ffff357224 */ /* 0x000fe400078e0027 */
[C---:B------:R-:W-:Y:S02]  /*5b7a0*/  IMAD.X R31, R28.reuse, 0x1, R18, P3 ;  /* 0x000000011c1f7824 */ /* 0x040fe400018e0612 */
[----:B------:R-:W-:Y:S01]  /*5b7b0*/  IMAD.X R39, R28, 0x1, R8, P1 ;  /* 0x000000011c277824 */ /* 0x000fe200008e0608 */
[----:B------:R0:W-:Y:S01]  /*5b7c0*/  STL.64 [R1+0xf18], R2 ;  /* 0x000f180201007387 */ /* 0x0001e20000100a00 */
[----:B------:R-:W-:-:S03]  /*5b7d0*/  SHF.R.S32.HI R11, RZ, 0x1f, R44 ;  /* 0x0000001fff0b7819 */ /* 0x000fc6000001142c */
[----:B------:R-:W3:Y:S04]  /*5b7e0*/  LDL.LU R19, [R1+0x23d8] ;  /* 0x0023d80001137983 */ /* 0x000ee80000300800 */
[----:B------:R4:W-:Y:S01]  /*5b7f0*/  STL.64 [R1+0xf00], R30 ;  /* 0x000f001e01007387 */ /* 0x0009e20000100a00 */
[----:B0-----:R-:W-:-:S03]  /*5b800*/  IADD3 R2, P2, PT, R44, R12, RZ ;  /* 0x0000000c2c027210 */ /* 0x001fc60007f5e0ff */
[----:B------:R0:W-:Y:S02]  /*5b810*/  STL.64 [R1+0xee8], R38 ;  /* 0x000ee82601007387 */ /* 0x0001e40000100a00 */
[----:B------:R-:W-:Y:S01]  /*5b820*/  IMAD.X R3, R11, 0x1, R16, P2 ;  /* 0x000000010b037824 */ /* 0x000fe200010e0610 */
[C---:B----4-:R-:W-:Y:S02]  /*5b830*/  IADD3 R30, P3, PT, R44.reuse, R14, RZ ;  /* 0x0000000e2c1e7210 */ /* 0x050fe40007f7e0ff */
[----:B0-----:R-:W-:-:S03]  /*5b840*/  IADD3 R38, P1, PT, R44, R13, RZ ;  /* 0x0000000d2c267210 */ /* 0x001fc60007f3e0ff */
[C---:B------:R-:W-:Y:S01]  /*5b850*/  IMAD.X R31, R11.reuse, 0x1, R17, P3 ;  /* 0x000000010b1f7824 */ /* 0x040fe200018e0611 */
[----:B------:R0:W-:Y:S01]  /*5b860*/  STL.64 [R1+0xee0], R2 ;  /* 0x000ee00201007387 */ /* 0x0001e20000100a00 */
[----:B------:R-:W-:-:S03]  /*5b870*/  IMAD.X R39, R11, 0x1, R18, P1 ;  /* 0x000000010b277824 */ /* 0x000fc600008e0612 */
[----:B------:R4:W-:Y:S01]  /*5b880*/  STL.64 [R1+0xed8], R30 ;  /* 0x000ed81e01007387 */ /* 0x0009e20000100a00 */
[----:B------:R-:W-:-:S03]  /*5b890*/  SHF.R.S32.HI R28, RZ, 0x1f, R33 ;  /* 0x0000001fff1c7819 */ /* 0x000fc60000011421 */
[----:B------:R1:W-:Y:S01]  /*5b8a0*/  STL.64 [R1+0xed0], R38 ;  /* 0x000ed02601007387 */ /* 0x0003e20000100a00 */
[----:B0-----:R-:W-:Y:S02]  /*5b8b0*/  IADD3 R2, P2, PT, R44, R15, RZ ;  /* 0x0000000f2c027210 */ /* 0x001fe40007f5e0ff */
[----:B----4-:R-:W-:-:S03]  /*5b8c0*/  IADD3 R30, P3, PT, R33, R12, RZ ;  /* 0x0000000c211e7210 */ /* 0x010fc60007f7e0ff */
[----:B------:R-:W-:Y:S01]  /*5b8d0*/  IMAD.X R3, R11, 0x1, R8, P2 ;  /* 0x000000010b037824 */ /* 0x000fe200010e0608 */
[----:B-1----:R-:W-:Y:S01]  /*5b8e0*/  IADD3 R38, P1, PT, R33, R14, RZ ;  /* 0x0000000e21267210 */ /* 0x002fe20007f3e0ff */
[----:B------:R-:W-:-:S03]  /*5b8f0*/  IMAD.X R31, R28, 0x1, R16, P3 ;  /* 0x000000011c1f7824 */ /* 0x000fc600018e0610 */
[----:B------:R0:W-:Y:S01]  /*5b900*/  STL.64 [R1+0xec0], R2 ;  /* 0x000ec00201007387 */ /* 0x0001e20000100a00 */
[----:B------:R-:W-:-:S03]  /*5b910*/  IMAD.X R39, R28, 0x1, R17, P1 ;  /* 0x000000011c277824 */ /* 0x000fc600008e0611 */
[----:B------:R1:W-:Y:S01]  /*5b920*/  STL.64 [R1+0xeb8], R30 ;  /* 0x000eb81e01007387 */ /* 0x0003e20000100a00 */
[----:B------:R-:W-:-:S03]  /*5b930*/  SHF.R.S32.HI R11, RZ, 0x1f, R32 ;  /* 0x0000001fff0b7819 */ /* 0x000fc60000011420 */
[----:B------:R4:W-:Y:S01]  /*5b940*/  STL.64 [R1+0xeb0], R38 ;  /* 0x000eb02601007387 */ /* 0x0009e20000100a00 */
[C---:B0-----:R-:W-:Y:S02]  /*5b950*/  IADD3 R2, P2, PT, R33.reuse, R13, RZ ;  /* 0x0000000d21027210 */ /* 0x041fe40007f5e0ff */
[----:B-1----:R-:W-:-:S03]  /*5b960*/  IADD3 R30, P3, PT, R33, R15, RZ ;  /* 0x0000000f211e7210 */ /* 0x002fc60007f7e0ff */
[----:B------:R-:W-:Y:S01]  /*5b970*/  IMAD.X R3, R28, 0x1, R18, P2 ;  /* 0x000000011c037824 */ /* 0x000fe200010e0612 */
[----:B----4-:R-:W-:Y:S01]  /*5b980*/  IADD3 R38, P1, PT, R32, R12, RZ ;  /* 0x0000000c20267210 */ /* 0x010fe20007f3e0ff */
[----:B------:R-:W-:-:S03]  /*5b990*/  IMAD.X R31, R28, 0x1, R8, P3 ;  /* 0x000000011c1f7824 */ /* 0x000fc600018e0608 */
[----:B------:R0:W-:Y:S01]  /*5b9a0*/  STL.64 [R1+0xea0], R2 ;  /* 0x000ea00201007387 */ /* 0x0001e20000100a00 */
[----:B------:R-:W-:-:S03]  /*5b9b0*/  IMAD.X R39, R11, 0x1, R16, P1 ;  /* 0x000000010b277824 */ /* 0x000fc600008e0610 */
[----:B------:R1:W-:Y:S04]  /*5b9c0*/  STL.64 [R1+0xe80], R30 ;  /* 0x000e801e01007387 */ /* 0x0003e80000100a00 */
[----:B------:R4:W-:Y:S01]  /*5b9d0*/  STL.64 [R1+0xe78], R38 ;  /* 0x000e782601007387 */ /* 0x0009e20000100a00 */
[C---:B0-----:R-:W-:Y:S02]  /*5b9e0*/  IADD3 R2, P2, PT, R32.reuse, R14, RZ ;  /* 0x0000000e20027210 */ /* 0x041fe40007f5e0ff */
[----:B-1----:R-:W-:-:S03]  /*5b9f0*/  IADD3 R30, P3, PT, R32, R13, RZ ;  /* 0x0000000d201e7210 */ /* 0x002fc60007f7e0ff */
[C---:B------:R-:W-:Y:S01]  /*5ba00*/  IMAD.X R3, R11.reuse, 0x1, R17, P2 ;  /* 0x000000010b037824 */ /* 0x040fe200010e0611 */
[----:B----4-:R-:W-:Y:S01]  /*5ba10*/  IADD3 R38, P1, PT, R32, R15, RZ ;  /* 0x0000000f20267210 */ /* 0x010fe20007f3e0ff */
[----:B------:R-:W-:-:S03]  /*5ba20*/  IMAD.X R31, R11, 0x1, R18, P3 ;  /* 0x000000010b1f7824 */ /* 0x000fc600018e0612 */
[----:B------:R0:W-:Y:S01]  /*5ba30*/  STL.64 [R1+0xe70], R2 ;  /* 0x000e700201007387 */ /* 0x0001e20000100a00 */
[----:B------:R-:W-:Y:S01]  /*5ba40*/  IMAD.X R39, R11, 0x1, R8, P1 ;  /* 0x000000010b277824 */ /* 0x000fe200008e0608 */
[----:B------:R-:W-:Y:S02]  /*5ba50*/  SHF.R.S32.HI R28, RZ, 0x1f, R34 ;  /* 0x0000001fff1c7819 */ /* 0x000fe40000011422 */
[----:B------:R1:W-:Y:S01]  /*5ba60*/  STL.64 [R1+0xe60], R30 ;  /* 0x000e601e01007387 */ /* 0x0003e20000100a00 */
[----:B------:R-:W-:-:S03]  /*5ba70*/  IADD3 R36, P3, PT, R34, R14, RZ ;  /* 0x0000000e22247210 */ /* 0x000fc60007f7e0ff */
[----:B------:R4:W-:Y:S01]  /*5ba80*/  STL.64 [R1+0xe40], R38 ;  /* 0x000e402601007387 */ /* 0x0009e20000100a00 */
[C---:B0-----:R-:W-:Y:S01]  /*5ba90*/  IADD3 R2, P2, PT, R34.reuse, R12, RZ ;  /* 0x0000000c22027210 */ /* 0x041fe20007f5e0ff */
[----:B------:R-:W-:Y:S02]  /*5baa0*/  IMAD.MOV.U32 R51, RZ, RZ, R22 ;  /* 0x000000ffff337224 */ /* 0x000fe400078e0016 */
[----:B-1----:R-:W-:Y:S02]  /*5bab0*/  IMAD.MOV.U32 R31, RZ, RZ, R43 ;  /* 0x000000ffff1f7224 */ /* 0x002fe400078e002b */
[----:B------:R-:W-:Y:S01]  /*5bac0*/  IMAD.MOV.U32 R43, RZ, RZ, R41 ;  /* 0x000000ffff2b7224 */ /* 0x000fe200078e0029 */
[----:B----4-:R-:W-:Y:S01]  /*5bad0*/  IADD3 R38, P1, PT, R34, R13, RZ ;  /* 0x0000000d22267210 */ /* 0x010fe20007f3e0ff */
[----:B------:R-:W-:Y:S02]  /*5bae0*/  IMAD.X R3, R28, 0x1, R16, P2 ;  /* 0x000000011c037824 */ /* 0x000fe400010e0610 */
[----:B------:R-:W-:-:S02]  /*5baf0*/  IMAD.MOV.U32 R41, RZ, RZ, R37 ;  /* 0x000000ffff297224 */ /* 0x000fc400078e0025 */
[C---:B------:R-:W-:Y:S02]  /*5bb00*/  IMAD.X R37, R28.reuse, 0x1, R17, P3 ;  /* 0x000000011c257824 */ /* 0x040fe400018e0611 */
[----:B------:R-:W-:Y:S02]  /*5bb10*/  IMAD.MOV.U32 R22, RZ, RZ, R56 ;  /* 0x000000ffff167224 */ /* 0x000fe400078e0038 */
[----:B------:R-:W-:Y:S01]  /*5bb20*/  IMAD.X R39, R28, 0x1, R18, P1 ;  /* 0x000000011c277824 */ /* 0x000fe200008e0612 */
[----:B------:R0:W-:Y:S01]  /*5bb30*/  STL.64 [R1+0xe38], R2 ;  /* 0x000e380201007387 */ /* 0x0001e20000100a00 */
[----:B------:R-:W-:Y:S01]  /*5bb40*/  IMAD.MOV.U32 R56, RZ, RZ, R46 ;  /* 0x000000ffff387224 */ /* 0x000fe200078e002e */
[----:B------:R-:W-:Y:S01]  /*5bb50*/  IADD3 R46, P2, PT, R34, R15, RZ ;  /* 0x0000000f222e7210 */ /* 0x000fe20007f5e0ff */
[----:B------:R-:W-:Y:S02]  /*5bb60*/  IMAD.MOV.U32 R50, RZ, RZ, R7 ;  /* 0x000000ffff327224 */ /* 0x000fe400078e0007 */
[----:B------:R-:W-:Y:S01]  /*5bb70*/  IMAD.MOV.U32 R7, RZ, RZ, R53 ;  /* 0x000000ffff077224 */ /* 0x000fe200078e0035 */
[----:B------:R-:W-:Y:S01]  /*5bb80*/  SHF.R.S32.HI R11, RZ, 0x1f, R35 ;  /* 0x0000001fff0b7819 */ /* 0x000fe20000011423 */
[----:B------:R-:W-:-:S02]  /*5bb90*/  IMAD.MOV.U32 R53, RZ, RZ, R23 ;  /* 0x000000ffff357224 */ /* 0x000fc400078e0017 */
[----:B------:R-:W-:Y:S01]  /*5bba0*/  IMAD.MOV.U32 R23, RZ, RZ, R58 ;  /* 0x000000ffff177224 */ /* 0x000fe200078e003a */
[----:B0-----:R-:W4:Y:S01]  /*5bbb0*/  LDL.LU.64 R2, [R1+0x23d0] ;  /* 0x0023d00001027983 */ /* 0x001f220000300a00 */
[----:B------:R-:W-:-:S03]  /*5bbc0*/  IMAD.MOV.U32 R58, RZ, RZ, R47 ;  /* 0x000000ffff3a7224 */ /* 0x000fc600078e002f */
[----:B------:R0:W-:Y:S01]  /*5bbd0*/  STL.64 [R1+0xe30], R36 ;  /* 0x000e302401007387 */ /* 0x0001e20000100a00 */
[----:B------:R-:W-:-:S03]  /*5bbe0*/  IMAD.X R47, R28, 0x1, R8, P2 ;  /* 0x000000011c2f7824 */ /* 0x000fc600010e0608 */
[----:B------:R1:W-:Y:S01]  /*5bbf0*/  STL.64 [R1+0xe18], R38 ;  /* 0x000e182601007387 */ /* 0x0003e20000100a00 */
[C---:B------:R-:W-:Y:S02]  /*5bc00*/  IADD3 R32, P1, PT, R35.reuse, R14, RZ ;  /* 0x0000000e23207210 */ /* 0x040fe40007f3e0ff */
[----:B0-----:R-:W-:Y:S01]  /*5bc10*/  IADD3 R36, P3, PT, R35, R12, RZ ;  /* 0x0000000c23247210 */ /* 0x001fe20007f7e0ff */
[----:B-1----:R-:W2:Y:S04]  /*5bc20*/  LDL.LU.64 R38, [R1+0x23c8] ;  /* 0x0023c80001267983 */ /* 0x002ea80000300a00 */
[----:B------:R-:W-:Y:S01]  /*5bc30*/  IMAD.X R37, R11, 0x1, R16, P3 ;  /* 0x000000010b257824 */ /* 0x000fe200018e0610 */
[----:B------:R0:W-:Y:S04]  /*5bc40*/  STL.64 [R1+0xdf8], R46 ;  /* 0x000df82e01007387 */ /* 0x0001e80000100a00 */
[----:B0-----:R-:W3:Y:S04]  /*5bc50*/  LDL.LU.64 R46, [R1+0x23c0] ;  /* 0x0023c000012e7983 */ /* 0x001ee80000300a00 */
[----:B------:R-:W-:Y:S04]  /*5bc60*/  STL [R1+0xde8], R32 ;  /* 0x000de82001007387 */ /* 0x000fe80000100800 */
[----:B------:R0:W-:Y:S04]  /*5bc70*/  STL.64 [R1+0xdf0], R36 ;  /* 0x000df02401007387 */ /* 0x0001e80000100a00 */
[----:B0-----:R-:W3:Y:S01]  /*5bc80*/  LDL.LU.64 R36, [R1+0x23b8] ;  /* 0x0023b80001247983 */ /* 0x001ee20000300a00 */
[----:B------:R-:W-:-:S02]  /*5bc90*/  IMAD.MOV.U32 R0, RZ, RZ, R31 ;  /* 0x000000ffff007224 */ /* 0x000fc400078e001f */
[----:B------:R-:W-:Y:S02]  /*5bca0*/  IMAD.MOV.U32 R31, RZ, RZ, R6 ;  /* 0x000000ffff1f7224 */ /* 0x000fe400078e0006 */
[----:B------:R-:W-:Y:S01]  /*5bcb0*/  IMAD.MOV.U32 R28, RZ, RZ, R32 ;  /* 0x000000ffff1c7224 */ /* 0x000fe200078e0020 */
[----:B------:R-:W-:Y:S01]  /*5bcc0*/  IADD3 R32, P2, PT, R35, R13, RZ ;  /* 0x0000000d23207210 */ /* 0x000fe20007f5e0ff */
[----:B------:R-:W-:Y:S02]  /*5bcd0*/  IMAD.MOV.U32 R6, RZ, RZ, R53 ;  /* 0x000000ffff067224 */ /* 0x000fe400078e0035 */
[----:B------:R-:W-:Y:S02]  /*5bce0*/  IMAD.MOV.U32 R29, RZ, RZ, R33 ;  /* 0x000000ffff1d7224 */ /* 0x000fe400078e0021 */
[----:B------:R-:W-:Y:S02]  /*5bcf0*/  IMAD.MOV.U32 R30, RZ, RZ, R52 ;  /* 0x000000ffff1e7224 */ /* 0x000fe400078e0034 */
[----:B------:R-:W-:-:S02]  /*5bd00*/  IMAD.X R29, R11, 0x1, R17, P1 ;  /* 0x000000010b1d7824 */ /* 0x000fc400008e0611 */
[----:B------:R-:W-:-:S03]  /*5bd10*/  IMAD.X R33, R11, 0x1, R18, P2 ;  /* 0x000000010b217824 */ /* 0x000fc600010e0612 */
[----:B------:R-:W-:Y:S04]  /*5bd20*/  STL [R1+0xdec], R29 ;  /* 0x000dec1d01007387 */ /* 0x000fe80000100800 */
[----:B------:R0:W-:Y:S01]  /*5bd30*/  STL.64 [R1+0xdd8], R32 ;  /* 0x000dd82001007387 */ /* 0x0001e20000100a00 */
[----:B------:R-:W-:Y:S01]  /*5bd40*/  NOP ;  /* 0x0000000000007918 */ /* 0x000fe20000000000 */
[----:B--2---:R-:W-:Y:S01]  /*5bd50*/  IMAD.MOV.U32 R53, RZ, RZ, R38 ;  /* 0x000000ffff357224 */ /* 0x004fe200078e0026 */
[----:B------:R-:W-:Y:S01]  /*5bd60*/  IADD3 R38, P3, PT, R35, R15, RZ ;  /* 0x0000000f23267210 */ /* 0x000fe20007f7e0ff */
[----:B------:R-:W-:-:S04]  /*5bd70*/  IMAD.MOV.U32 R52, RZ, RZ, R39 ;  /* 0x000000ffff347224 */ /* 0x000fc800078e0027 */
[----:B------:R-:W-:-:S05]  /*5bd80*/  IMAD.X R39, R11, 0x1, R8, P3 ;  /* 0x000000010b277824 */ /* 0x000fca00018e0608 */
[----:B------:R1:W-:Y:S01]  /*5bd90*/  STL.64 [R1+0xdc8], R38 ;  /* 0x000dc82601007387 */ /* 0x0003e20000100a00 */
[----:B---3--:R-:W-:Y:S02]  /*5bda0*/  SHF.R.S32.HI R28, RZ, 0x1f, R36 ;  /* 0x0000001fff1c7819 */ /* 0x008fe40000011424 */
[C---:B------:R-:W-:Y:S02]  /*5bdb0*/  IADD3 R34, P1, PT, R36.reuse, R12, RZ ;  /* 0x0000000c24227210 */ /* 0x040fe40007f3e0ff */
[C---:B0-----:R-:W-:Y:S02]  /*5bdc0*/  IADD3 R32, P2, PT, R36.reuse, R14, RZ ;  /* 0x0000000e24207210 */ /* 0x041fe40007f5e0ff */
[----:B-1----:R-:W-:Y:S01]  /*5bdd0*/  IADD3 R38, P3, PT, R36, R13, RZ ;  /* 0x0000000d24267210 */ /* 0x002fe20007f7e0ff */
[C---:B------:R-:W-:Y:S02]  /*5bde0*/  IMAD.X R35, R28.reuse, 0x1, R16, P1 ;  /* 0x000000011c237824 */ /* 0x040fe400008e0610 */
[----:B------:R-:W-:-:S02]  /*5bdf0*/  IMAD.X R33, R28, 0x1, R17, P2 ;  /* 0x000000011c217824 */ /* 0x000fc400010e0611 */
[----:B------:R-:W-:Y:S01]  /*5be00*/  IMAD.X R39, R28, 0x1, R18, P3 ;  /* 0x000000011c277824 */ /* 0x000fe200018e0612 */
[----:B------:R0:W-:Y:S01]  /*5be10*/  STL.64 [R1+0xdc0], R34 ;  /* 0x000dc02201007387 */ /* 0x0001e20000100a00 */
[----:B------:R-:W-:-:S03]  /*5be20*/  SHF.R.S32.HI R11, RZ, 0x1f, R37 ;  /* 0x0000001fff0b7819 */ /* 0x000fc60000011425 */
[----:B------:R1:W-:Y:S04]  /*5be30*/  STL.64 [R1+0xdb8], R32 ;  /* 0x000db82001007387 */ /* 0x0003e80000100a00 */
[----:B------:R2:W-:Y:S01]  /*5be40*/  STL.64 [R1+0xdb0], R38 ;  /* 0x000db02601007387 */ /* 0x0005e20000100a00 */
[----:B0-----:R-:W-:Y:S02]  /*5be50*/  IADD3 R34, P1, PT, R36, R15, RZ ;  /* 0x0000000f24227210 */ /* 0x001fe40007f3e0ff */
[----:B-1----:R-:W-:-:S03]  /*5be60*/  IADD3 R32, P2, PT, R37, R12, RZ ;  /* 0x0000000c25207210 */ /* 0x002fc60007f5e0ff */
[----:B------:R-:W-:Y:S01]  /*5be70*/  IMAD.X R35, R28, 0x1, R8, P1 ;  /* 0x000000011c237824 */ /* 0x000fe200008e0608 */
[----:B--2---:R-:W-:Y:S01]  /*5be80*/  IADD3 R38, P3, PT, R37, R14, RZ ;  /* 0x0000000e25267210 */ /* 0x004fe20007f7e0ff */
[----:B------:R-:W-:-:S03]  /*5be90*/  IMAD.X R33, R11, 0x1, R16, P2 ;  /* 0x000000010b217824 */ /* 0x000fc600010e0610 */
[----:B------:R-:W-:Y:S01]  /*5bea0*/  STL.64 [R1+0xd98], R34 ;  /* 0x000d982201007387 */ /* 0x000fe20000100a00 */
[----:B------:R-:W-:-:S03]  /*5beb0*/  IMAD.X R39, R11, 0x1, R17, P3 ;  /* 0x000000010b277824 */ /* 0x000fc600018e0611 */
[----:B------:R-:W-:Y:S04]  /*5bec0*/  STL.64 [R1+0xd90], R32 ;  /* 0x000d902001007387 */ /* 0x000fe80000100a00 */
[----:B------:R0:W-:Y:S04]  /*5bed0*/  STL.64 [R1+0xd88], R38 ;  /* 0x000d882601007387 */ /* 0x0001e80000100a00 */
[----:B0-----:R-:W2:Y:S01]  /*5bee0*/  LDL.LU.64 R38, [R1+0x23b0] ;  /* 0x0023b00001267983 */ /* 0x001ea20000300a00 */
[----:B------:R-:W-:Y:S02]  /*5bef0*/  IMAD.MOV.U32 R44, RZ, RZ, R0 ;  /* 0x000000ffff2c7224 */ /* 0x000fe400078e0000 */
[----:B------:R-:W-:Y:S01]  /*5bf00*/  IMAD.MOV.U32 R0, RZ, RZ, R46 ;  /* 0x000000ffff007224 */ /* 0x000fe200078e002e */
[----:B------:R-:W-:Y:S01]  /*5bf10*/  IADD3 R46, P1, PT, R37, R13, RZ ;  /* 0x0000000d252e7210 */ /* 0x000fe20007f3e0ff */
[----:B------:R-:W-:-:S02]  /*5bf20*/  IMAD.MOV.U32 R29, RZ, RZ, R6 ;  /* 0x000000ffff1d7224 */ /* 0x000fc400078e0006 */
[----:B------:R-:W-:Y:S02]  /*5bf30*/  IMAD.MOV.U32 R6, RZ, RZ, R53 ;  /* 0x000000ffff067224 */ /* 0x000fe400078e0035 */
[----:B------:R-:W-:Y:S01]  /*5bf40*/  IMAD.MOV.U32 R32, RZ, RZ, R44 ;  /* 0x000000ffff207224 */ /* 0x000fe200078e002c */
[----:B------:R-:W-:Y:S01]  /*5bf50*/  IADD3 R34, P2, PT, R37, R15, RZ ;  /* 0x0000000f25227210 */ /* 0x000fe20007f5e0ff */
[----:B------:R-:W-:Y:S02]  /*5bf60*/  IMAD.MOV.U32 R53, RZ, RZ, R4 ;  /* 0x000000ffff357224 */ /* 0x000fe400078e0004 */
[----:B------:R-:W-:Y:S02]  /*5bf70*/  IMAD.MOV.U32 R44, RZ, RZ, R0 ;  /* 0x000000ffff2c7224 */ /* 0x000fe400078e0000 */
[----:B------:R-:W-:Y:S02]  /*5bf80*/  IMAD.MOV.U32 R4, RZ, RZ, R47 ;  /* 0x000000ffff047224 */ /* 0x000fe400078e002f */
[----:B------:R-:W-:-:S02]  /*5bf90*/  IMAD.MOV.U32 R0, RZ, RZ, R42 ;  /* 0x000000ffff007224 */ /* 0x000fc400078e002a */
[C---:B------:R-:W-:Y:S02]  /*5bfa0*/  IMAD.X R47, R11.reuse, 0x1, R18, P1 ;  /* 0x000000010b2f7824 */ /* 0x040fe400008e0612 */
[----:B------:R-:W-:Y:S02]  /*5bfb0*/  IMAD.MOV.U32 R33, RZ, RZ, R29 ;  /* 0x000000ffff217224 */ /* 0x000fe400078e001d */
[----:B------:R-:W-:Y:S01]  /*5bfc0*/  IMAD.MOV.U32 R29, RZ, RZ, R43 ;  /* 0x000000ffff1d7224 */ /* 0x000fe200078e002b */
[----:B------:R-:W-:Y:S01]  /*5bfd0*/  STL.64 [R1+0xd80], R46 ;  /* 0x000d802e01007387 */ /* 0x000fe20000100a00 */
[----:B------:R-:W-:-:S05]  /*5bfe0*/  IMAD.X R35, R11, 0x1, R8, P2 ;  /* 0x000000010b237824 */ /* 0x000fca00010e0608 */
[----:B------:R0:W-:Y:S02]  /*5bff0*/  STL.64 [R1+0xd78], R34 ;  /* 0x000d782201007387 */ /* 0x0001e40000100a00 */
[----:B0-----:R-:W-:Y:S02]  /*5c000*/  IMAD.MOV.U32 R34, RZ, RZ, R33 ;  /* 0x000000ffff227224 */ /* 0x001fe400078e0021 */
[----:B------:R-:W-:Y:S02]  /*5c010*/  IMAD.MOV.U32 R33, RZ, RZ, R40 ;  /* 0x000000ffff217224 */ /* 0x000fe400078e0028 */
[----:B------:R-:W-:Y:S02]  /*5c020*/  IMAD.MOV.U32 R35, RZ, RZ, R32 ;  /* 0x000000ffff237224 */ /* 0x000fe400078e0020 */
[----:B------:R-:W-:Y:S02]  /*5c030*/  IMAD.MOV.U32 R32, RZ, RZ, R44 ;  /* 0x000000ffff207224 */ /* 0x000fe400078e002c */
[----:B------:R-:W-:-:S02]  /*5c040*/  IMAD.MOV.U32 R44, RZ, RZ, R29 ;  /* 0x000000ffff2c7224 */ /* 0x000fc400078e001d */
[----:B------:R-:W-:Y:S01]  /*5c050*/  IMAD.MOV.U32 R29, RZ, RZ, R41 ;  /* 0x000000ffff1d7224 */ /* 0x000fe200078e0029 */
[----:B--2---:R-:W-:Y:S02]  /*5c060*/  SHF.R.S32.HI R28, RZ, 0x1f, R38 ;  /* 0x0000001fff1c7819 */ /* 0x004fe40000011426 */
[C---:B------:R-:W-:Y:S02]  /*5c070*/  IADD3 R42, P3, PT, R38.reuse, R12, RZ ;  /* 0x0000000c262a7210 */ /* 0x040fe40007f7e0ff */
[----:B------:R-:W-:-:S03]  /*5c080*/  IADD3 R46, P1, PT, R38, R14, RZ ;  /* 0x0000000e262e7210 */ /* 0x000fc60007f3e0ff */
[----:B------:R-:W-:Y:S01]  /*5c090*/  IMAD.X R43, R28, 0x1, R16, P3 ;  /* 0x000000011c2b7824 */ /* 0x000fe200018e0610 */
[----:B------:R-:W-:Y:S01]  /*5c0a0*/  IADD3 R36, P2, PT, R38, R13, RZ ;  /* 0x0000000d26247210 */ /* 0x000fe20007f5e0ff */
[C---:B------:R-:W-:Y:S01]  /*5c0b0*/  IMAD.X R47, R28.reuse, 0x1, R17, P1 ;  /* 0x000000011c2f7824 */ /* 0x040fe200008e0611 */
[----:B------:R-:W-:Y:S02]  /*5c0c0*/  SHF.R.S32.HI R11, RZ, 0x1f, R39 ;  /* 0x0000001fff0b7819 */ /* 0x000fe40000011427 */
[----:B------:R0:W-:Y:S01]  /*5c0d0*/  STL.64 [R1+0xd70], R42 ;  /* 0x000d702a01007387 */ /* 0x0001e20000100a00 */
[----:B------:R-:W-:Y:S01]  /*5c0e0*/  IADD3 R40, P1, PT, R39, R12, RZ ;  /* 0x0000000c27287210 */ /* 0x000fe20007f3e0ff */
[----:B------:R-:W-:Y:S02]  /*5c0f0*/  IMAD.X R37, R28, 0x1, R18, P2 ;  /* 0x000000011c257824 */ /* 0x000fe400010e0612 */
[----:B------:R1:W-:Y:S02]  /*5c100*/  STL.64 [R1+0xd68], R46 ;  /* 0x000d682e01007387 */ /* 0x0003e40000100a00 */
[----:B------:R-:W-:Y:S01]  /*5c110*/  IMAD.X R41, R11, 0x1, R16, P1 ;  /* 0x000000010b297824 */ /* 0x000fe200008e0610 */
[----:B0-----:R-:W-:Y:S01]  /*5c120*/  IADD3 R42, P3, PT, R38, R15, RZ ;  /* 0x0000000f262a7210 */ /* 0x001fe20007f7e0ff */
[----:B-1----:R-:W2:Y:S04]  /*5c130*/  LDL.LU.64 R46, [R1+0x23a8] ;  /* 0x0023a800012e7983 */ /* 0x002ea80000300a00 */
[----:B------:R-:W-:Y:S01]  /*5c140*/  IMAD.X R43, R28, 0x1, R8, P3 ;  /* 0x000000011c2b7824 */ /* 0x000fe200018e0608 */
[----:B------:R-:W-:Y:S04]  /*5c150*/  STL.64 [R1+0xd58], R36 ;  /* 0x000d582401007387 */ /* 0x000fe80000100a00 */
[----:B------:R-:W-:Y:S04]  /*5c160*/  STL.64 [R1+0xd48], R42 ;  /* 0x000d482a01007387 */ /* 0x000fe80000100a00 */
[----:B------:R0:W-:Y:S04]  /*5c170*/  STL.64 [R1+0xd40], R40 ;  /* 0x000d402801007387 */ /* 0x0001e80000100a00 */
[----:B0-----:R-:W3:Y:S01]  /*5c180*/  LDL.LU.64 R40, [R1+0x23a0] ;  /* 0x0023a00001287983 */ /* 0x001ee20000300a00 */
[----:B------:R-:W-:-:S02]  /*5c190*/  IADD3 R36, P2, PT, R39, R14, RZ ;  /* 0x0000000e27247210 */ /* 0x000fc40007f5e0ff */
[----:B------:R-:W-:-:S03]  /*5c1a0*/  IADD3 R42, P3, PT, R39, R13, RZ ;  /* 0x0000000d272a7210 */ /* 0x000fc60007f7e0ff */
[C---:B------:R-:W-:Y:S02]  /*5c1b0*/  IMAD.X R37, R11.reuse, 0x1, R17, P2 ;  /* 0x000000010b257824 */ /* 0x040fe400010e0611 */
[----:B------:R-:W-:Y:S01]  /*5c1c0*/  IMAD.X R43, R11, 0x1, R18, P3 ;  /* 0x000000010b2b7824 */ /* 0x000fe200018e0612 */
[----:B------:R-:W-:Y:S02]  /*5c1d0*/  IADD3 R38, P1, PT, R39, R15, RZ ;  /* 0x0000000f27267210 */ /* 0x000fe40007f3e0ff */
[----:B------:R0:W-:Y:S04]  /*5c1e0*/  STL.64 [R1+0xd38], R36 ;  /* 0x000d382401007387 */ /* 0x0001e80000100a00 */
[----:B------:R1:W-:Y:S01]  /*5c1f0*/  STL.64 [R1+0xd30], R42 ;  /* 0x000d302a01007387 */ /* 0x0003e20000100a00 */
[----:B------:R-:W-:-:S05]  /*5c200*/  IMAD.X R39, R11, 0x1, R8, P1 ;  /* 0x000000010b277824 */ /* 0x000fca00008e0608 */
[----:B------:R0:W-:Y:S01]  /*5c210*/  STL.64 [R1+0xd18], R38 ;  /* 0x000d182601007387 */ /* 0x0001e20000100a00 */
[----:B---3--:R-:W-:Y:S02]  /*5c220*/  SHF.R.S32.HI R28, RZ, 0x1f, R40 ;  /* 0x0000001fff1c7819 */ /* 0x008fe40000011428 */
[C---:B0-----:R-:W-:Y:S02]  /*5c230*/  IADD3 R36, P2, PT, R40.reuse, R12, RZ ;  /* 0x0000000c28247210 */ /* 0x041fe40007f5e0ff */
[----:B-1----:R-:W-:-:S03]  /*5c240*/  IADD3 R42, P3, PT, R40, R14, RZ ;  /* 0x0000000e282a7210 */ /* 0x002fc60007f7e0ff */
[C---:B------:R-:W-:Y:S02]  /*5c250*/  IMAD.X R37, R28.reuse, 0x1, R16, P2 ;  /* 0x000000011c257824 */ /* 0x040fe400010e0610 */
[----:B------:R-:W-:Y:S01]  /*5c260*/  IMAD.X R43, R28, 0x1, R17, P3 ;  /* 0x000000011c2b7824 */ /* 0x000fe200018e0611 */
[----:B------:R-:W-:Y:S02]  /*5c270*/  IADD3 R38, P1, PT, R40, R13, RZ ;  /* 0x0000000d28267210 */ /* 0x000fe40007f3e0ff */
[----:B------:R0:W-:Y:S01]  /*5c280*/  STL.64 [R1+0xd10], R36 ;  /* 0x000d102401007387 */ /* 0x0001e20000100a00 */
[----:B------:R-:W-:-:S03]  /*5c290*/  SHF.R.S32.HI R11, RZ, 0x1f, R41 ;  /* 0x0000001fff0b7819 */ /* 0x000fc60000011429 */
[----:B------:R1:W-:Y:S01]  /*5c2a0*/  STL.64 [R1+0xd08], R42 ;  /* 0x000d082a01007387 */ /* 0x0003e20000100a00 */
[----:B------:R-:W-:Y:S01]  /*5c2b0*/  IMAD.X R39, R28, 0x1, R18, P1 ;  /* 0x000000011c277824 */ /* 0x000fe200008e0612 */
[----:B0-----:R-:W-:Y:S02]  /*5c2c0*/  IADD3 R36, P2, PT, R40, R15, RZ ;  /* 0x0000000f28247210 */ /* 0x001fe40007f5e0ff */
[----:B-1----:R-:W-:-:S03]  /*5c2d0*/  IADD3 R42, P3, PT, R41, R12, RZ ;  /* 0x0000000c292a7210 */ /* 0x002fc60007f7e0ff */
[----:B------:R-:W-:Y:S01]  /*5c2e0*/  IMAD.X R37, R28, 0x1, R8, P2 ;  /* 0x000000011c257824 */ /* 0x000fe200010e0608 */
[----:B------:R-:W-:Y:S01]  /*5c2f0*/  STL.64 [R1+0xcf8], R38 ;  /* 0x000cf82601007387 */ /* 0x000fe20000100a00 */
[----:B------:R-:W-:-:S03]  /*5c300*/  IMAD.X R43, R11, 0x1, R16, P3 ;  /* 0x000000010b2b7824 */ /* 0x000fc600018e0610 */
[----:B------:R-:W-:Y:S04]  /*5c310*/  STL.64 [R1+0xcd8], R36 ;  /* 0x000cd82401007387 */ /* 0x000fe80000100a00 */
[----:B------:R0:W-:Y:S04]  /*5c320*/  STL.64 [R1+0xcd0], R42 ;  /* 0x000cd02a01007387 */ /* 0x0001e80000100a00 */
[----:B0-----:R-:W3:Y:S01]  /*5c330*/  LDL.LU.64 R42, [R1+0x2398] ;  /* 0x00239800012a7983 */ /* 0x001ee20000300a00 */
[C---:B------:R-:W-:Y:S02]  /*5c340*/  IADD3 R38, P1, PT, R41.reuse, R14, RZ ;  /* 0x0000000e29267210 */ /* 0x040fe40007f3e0ff */
        /* <DEDUP_REMOVED lines=18> */
[----:B0-----:R-:W-:Y:S01]  /*5c470*/  IADD3 R38, P1, PT, R42, R15, RZ ;  /* 0x0000000f2a267210 */ /* 0x001fe20007f3e0ff */
[----:B-1----:R-:W-:Y:S02]  /*5c480*/  IMAD.MOV.U32 R37, RZ, RZ, R51 ;  /* 0x000000ffff257224 */ /* 0x002fe400078e0033 */
[----:B--2---:R-:W-:Y:S01]  /*5c490*/  IMAD.MOV.U32 R51, RZ, RZ, R46 ;  /* 0x000000ffff337224 */ /* 0x004fe200078e002e */
[----:B------:R-:W-:Y:S01]  /*5c4a0*/  IADD3 R46, P2, PT, R43, R12, RZ ;  /* 0x0000000c2b2e7210 */ /* 0x000fe20007f5e0ff */
[----:B------:R-:W-:Y:S02]  /*5c4b0*/  IMAD.MOV.U32 R36, RZ, RZ, R47 ;  /* 0x000000ffff247224 */ /* 0x000fe400078e002f */
[----:B------:R-:W-:Y:S02]  /*5c4c0*/  IMAD.X R39, R28, 0x1, R8, P1 ;  /* 0x000000011c277824 */ /* 0x000fe400008e0608 */
[----:B------:R-:W-:Y:S01]  /*5c4d0*/  IMAD.X R47, R11, 0x1, R16, P2 ;  /* 0x000000010b2f7824 */ /* 0x000fe200010e0610 */
[----:B------:R-:W-:Y:S04]  /*5c4e0*/  STL.64 [R1+0xc70], R40 ;  /* 0x000c702801007387 */ /* 0x000fe80000100a00 */
[----:B------:R-:W-:Y:S04]  /*5c4f0*/  STL.64 [R1+0xc50], R38 ;  /* 0x000c502601007387 */ /* 0x000fe80000100a00 */
[----:B------:R0:W-:Y:S04]  /*5c500*/  STL.64 [R1+0xc48], R46 ;  /* 0x000c482e01007387 */ /* 0x0001e80000100a00 */
[----:B0-----:R-:W2:Y:S01]  /*5c510*/  LDL.LU.64 R46, [R1+0x2390] ;  /* 0x00239000012e7983 */ /* 0x001ea20000300a00 */
[----:B------:R-:W-:-:S02]  /*5c520*/  IADD3 R40, P3, PT, R43, R14, RZ ;  /* 0x0000000e2b287210 */ /* 0x000fc40007f7e0ff */
[----:B------:R-:W-:-:S03]  /*5c530*/  IADD3 R38, P1, PT, R43, R13, RZ ;  /* 0x0000000d2b267210 */ /* 0x000fc60007f3e0ff */
[C---:B------:R-:W-:Y:S02]  /*5c540*/  IMAD.X R41, R11.reuse, 0x1, R17, P3 ;  /* 0x000000010b297824 */ /* 0x040fe400018e0611 */
[----:B------:R-:W-:Y:S01]  /*5c550*/  IMAD.X R39, R11, 0x1, R18, P1 ;  /* 0x000000010b277824 */ /* 0x000fe200008e0612 */
[----:B------:R-:W-:Y:S02]  /*5c560*/  IADD3 R42, P2, PT, R43, R15, RZ ;  /* 0x0000000f2b2a7210 */ /* 0x000fe40007f5e0ff */
[----:B------:R0:W-:Y:S01]  /*5c570*/  STL.64 [R1+0xc40], R40 ;  /* 0x000c402801007387 */ /* 0x0001e20000100a00 */
[----:B------:R-:W-:-:S03]  /*5c580*/  SHF.R.S32.HI R28, RZ, 0x1f, R45 ;  /* 0x0000001fff1c7819 */ /* 0x000fc6000001142d */
[----:B------:R1:W-:Y:S01]  /*5c590*/  STL.64 [R1+0xc30], R38 ;  /* 0x000c302601007387 */ /* 0x0003e20000100a00 */
[----:B------:R-:W-:Y:S01]  /*5c5a0*/  IMAD.X R43, R11, 0x1, R8, P2 ;  /* 0x000000010b2b7824 */ /* 0x000fe200010e0608 */
[C---:B0-----:R-:W-:Y:S02]  /*5c5b0*/  IADD3 R40, P3, PT, R45.reuse, R12, RZ ;  /* 0x0000000c2d287210 */ /* 0x041fe40007f7e0ff */
[----:B-1----:R-:W-:-:S03]  /*5c5c0*/  IADD3 R38, P1, PT, R45, R14, RZ ;  /* 0x0000000e2d267210 */ /* 0x002fc60007f3e0ff */
[C---:B------:R-:W-:Y:S01]  /*5c5d0*/  IMAD.X R41, R28.reuse, 0x1, R16, P3 ;  /* 0x000000011c297824 */ /* 0x040fe200018e0610 */
[----:B------:R0:W-:Y:S01]  /*5c5e0*/  STL.64 [R1+0xc10], R42 ;  /* 0x000c102a01007387 */ /* 0x0001e20000100a00 */
[----:B------:R-:W-:-:S03]  /*5c5f0*/  IMAD.X R39, R28, 0x1, R17, P1 ;  /* 0x000000011c277824 */ /* 0x000fc600008e0611 */
[----:B------:R1:W-:Y:S04]  /*5c600*/  STL.64 [R1+0xc08], R40 ;  /* 0x000c082801007387 */ /* 0x0003e80000100a00 */
[----:B------:R3:W-:Y:S01]  /*5c610*/  STL.64 [R1+0xc00], R38 ;  /* 0x000c002601007387 */ /* 0x0007e20000100a00 */
[C---:B0-----:R-:W-:Y:S02]  /*5c620*/  IADD3 R42, P2, PT, R45.reuse, R13, RZ ;  /* 0x0000000d2d2a7210 */ /* 0x041fe40007f5e0ff */
[----:B-1----:R-:W-:-:S03]  /*5c630*/  IADD3 R40, P3, PT, R45, R15, RZ ;  /* 0x0000000f2d287210 */ /* 0x002fc60007f7e0ff */
[C---:B------:R-:W-:Y:S02]  /*5c640*/  IMAD.X R43, R28.reuse, 0x1, R18, P2 ;  /* 0x000000011c2b7824 */ /* 0x040fe400010e0612 */
[----:B------:R-:W-:-:S03]  /*5c650*/  IMAD.X R41, R28, 0x1, R8, P3 ;  /* 0x000000011c297824 */ /* 0x000fc600018e0608 */
[----:B------:R0:W-:Y:S04]  /*5c660*/  STL.64 [R1+0xbf0], R42 ;  /* 0x000bf02a01007387 */ /* 0x0001e80000100a00 */
[----:B------:R1:W-:Y:S01]  /*5c670*/  STL.64 [R1+0xbc8], R40 ;  /* 0x000bc82801007387 */ /* 0x0003e20000100a00 */
[----:B------:R-:W-:Y:S01]  /*5c680*/  IMAD.MOV.U32 R45, RZ, RZ, R7 ;  /* 0x000000ffff2d7224 */ /* 0x000fe200078e0007 */
[----:B--2---:R-:W-:Y:S02]  /*5c690*/  SHF.R.S32.HI R11, RZ, 0x1f, R46 ;  /* 0x0000001fff0b7819 */ /* 0x004fe4000001142e */
[----:B---3--:R-:W-:-:S05]  /*5c6a0*/  IADD3 R38, P1, PT, R46, R12, RZ ;  /* 0x0000000c2e267210 */ /* 0x008fca0007f3e0ff */
[C---:B------:R-:W-:Y:S01]  /*5c6b0*/  IMAD.X R39, R11.reuse, 0x1, R16, P1 ;  /* 0x000000010b277824 */ /* 0x040fe200008e0610 */
[C---:B0-----:R-:W-:Y:S02]  /*5c6c0*/  IADD3 R42, P2, PT, R46.reuse, R14, RZ ;  /* 0x0000000e2e2a7210 */ /* 0x041fe40007f5e0ff */
[C---:B-1----:R-:W-:Y:S02]  /*5c6d0*/  IADD3 R40, P3, PT, R46.reuse, R13, RZ ;  /* 0x0000000d2e287210 */ /* 0x042fe40007f7e0ff */
[----:B------:R0:W-:Y:S01]  /*5c6e0*/  STL.64 [R1+0xbc0], R38 ;  /* 0x000bc02601007387 */ /* 0x0001e20000100a00 */
[C---:B------:R-:W-:Y:S02]  /*5c6f0*/  IMAD.X R43, R11.reuse, 0x1, R17, P2 ;  /* 0x000000010b2b7824 */ /* 0x040fe400010e0611 */
[C---:B------:R-:W-:Y:S01]  /*5c700*/  IMAD.X R41, R11.reuse, 0x1, R18, P3 ;  /* 0x000000010b297824 */ /* 0x040fe200018e0612 */
[----:B0-----:R-:W-:Y:S02]  /*5c710*/  IADD3 R38, P1, PT, R46, R15, RZ ;  /* 0x0000000f2e267210 */ /* 0x001fe40007f3e0ff */
[----:B------:R0:W-:Y:S03]  /*5c720*/  STL.64 [R1+0xbb8], R42 ;  /* 0x000bb82a01007387 */ /* 0x0001e60000100a00 */
[----:B------:R-:W-:Y:S01]  /*5c730*/  IMAD.X R39, R11, 0x1, R8, P1 ;  /* 0x000000010b277824 */ /* 0x000fe200008e0608 */
[----:B------:R1:W-:Y:S01]  /*5c740*/  STL.64 [R1+0xba8], R40 ;  /* 0x000ba82801007387 */ /* 0x0003e20000100a00 */
[----:B------:R-:W-:-:S03]  /*5c750*/  SHF.R.S32.HI R28, RZ, 0x1f, R47 ;  /* 0x0000001fff1c7819 */ /* 0x000fc6000001142f */
[----:B------:R2:W-:Y:S01]  /*5c760*/  STL.64 [R1+0xb88], R38 ;  /* 0x000b882601007387 */ /* 0x0005e20000100a00 */
[C---:B0-----:R-:W-:Y:S02]  /*5c770*/  IADD3 R42, P2, PT, R47.reuse, R12, RZ ;  /* 0x0000000c2f2a7210 */ /* 0x041fe40007f5e0ff */
[C---:B-1----:R-:W-:Y:S01]  /*5c780*/  IADD3 R40, P3, PT, R47.reuse, R14, RZ ;  /* 0x0000000e2f287210 */ /* 0x042fe20007f7e0ff */
[----:B--2---:R-:W-:Y:S02]  /*5c790*/  IMAD.MOV.U32 R38, RZ, RZ, R37 ;  /* 0x000000ffff267224 */ /* 0x004fe400078e0025 */
[----:B------:R-:W-:Y:S02]  /*5c7a0*/  IMAD.MOV.U32 R37, RZ, RZ, R36 ;  /* 0x000000ffff257224 */ /* 0x000fe400078e0024 */
[----:B------:R-:W-:Y:S01]  /*5c7b0*/  IMAD.MOV.U32 R36, RZ, RZ, R54 ;  /* 0x000000ffff247224 */ /* 0x000fe200078e0036 */
[----:B------:R-:W-:Y:S01]  /*5c7c0*/  IADD3 R54, P1, PT, R47, R13, RZ ;  /* 0x0000000d2f367210 */ /* 0x000fe20007f3e0ff */
[----:B------:R-:W-:-:S02]  /*5c7d0*/  IMAD.X R43, R28, 0x1, R16, P2 ;  /* 0x000000011c2b7824 */ /* 0x000fc400010e0610 */
[----:B------:R-:W-:Y:S02]  /*5c7e0*/  IMAD.X R41, R28, 0x1, R17, P3 ;  /* 0x000000011c297824 */ /* 0x000fe400018e0611 */
[----:B------:R-:W-:Y:S01]  /*5c7f0*/  STL [R1+0xb68], R54 ;  /* 0x000b683601007387 */ /* 0x000fe20000100800 */
[----:B------:R-:W-:-:S03]  /*5c800*/  IMAD.MOV.U32 R46, RZ, RZ, R54 ;  /* 0x000000ffff2e7224 */ /* 0x000fc600078e0036 */
[----:B------:R0:W-:Y:S01]  /*5c810*/  STL.64 [R1+0xb80], R42 ;  /* 0x000b802a01007387 */ /* 0x0001e20000100a00 */
[----:B------:R-:W-:Y:S02]  /*5c820*/  SHF.R.S32.HI R11, RZ, 0x1f, R61 ;  /* 0x0000001fff0b7819 */ /* 0x000fe4000001143d */
[----:B0-----:R-:W-:Y:S01]  /*5c830*/  IADD3 R42, P2, PT, R47, R15, RZ ;  /* 0x0000000f2f2a7210 */ /* 0x001fe20007f5e0ff */
[----:B------:R-:W-:Y:S02]  /*5c840*/  IMAD.MOV.U32 R47, RZ, RZ, R55 ;  /* 0x000000ffff2f7224 */ /* 0x000fe400078e0037 */
[----:B------:R-:W2:Y:S04]  /*5c850*/  LDL.LU.64 R54, [R1+0x2388] ;  /* 0x0023880001367983 */ /* 0x000ea80000300a00 */
[----:B------:R0:W-:Y:S01]  /*5c860*/  STL.64 [R1+0xb78], R40 ;  /* 0x000b782801007387 */ /* 0x0001e20000100a00 */
[----:B------:R-:W-:-:S02]  /*5c870*/  IMAD.X R47, R28, 0x1, R18, P1 ;  /* 0x000000011c2f7824 */ /* 0x000fc400008e0612 */
[----:B------:R-:W-:Y:S02]  /*5c880*/  IMAD.X R43, R28, 0x1, R8, P2 ;  /* 0x000000011c2b7824 */ /* 0x000fe400010e0608 */
[----:B0-----:R-:W-:Y:S01]  /*5c890*/  IMAD.MOV.U32 R40, RZ, RZ, R38 ;  /* 0x000000ffff287224 */ /* 0x001fe200078e0026 */
[----:B------:R-:W-:Y:S01]  /*5c8a0*/  IADD3 R38, P3, PT, R61, R12, RZ ;  /* 0x0000000c3d267210 */ /* 0x000fe20007f7e0ff */
[----:B------:R0:W-:Y:S04]  /*5c8b0*/  STL [R1+0xb6c], R47 ;  /* 0x000b6c2f01007387 */ /* 0x0001e80000100800 */
[----:B------:R-:W-:Y:S01]  /*5c8c0*/  IMAD.X R39, R11, 0x1, R16, P3 ;  /* 0x000000010b277824 */ /* 0x000fe200018e0610 */
[----:B------:R-:W-:Y:S01]  /*5c8d0*/  IADD3 R46, P1, PT, R61, R14, RZ ;  /* 0x0000000e3d2e7210 */ /* 0x000fe20007f3e0ff */
[----:B------:R1:W-:Y:S04]  /*5c8e0*/  STL.64 [R1+0xb48], R42 ;  /* 0x000b482a01007387 */ /* 0x0003e80000100a00 */
[----:B------:R3:W-:Y:S01]  /*5c8f0*/  STL.64 [R1+0xb40], R38 ;  /* 0x000b402601007387 */ /* 0x0007e20000100a00 */
[----:B0-----:R-:W-:Y:S01]  /*5c900*/  IMAD.X R47, R11, 0x1, R17, P1 ;  /* 0x000000010b2f7824 */ /* 0x001fe200008e0611 */
[----:B-1----:R-:W-:-:S02]  /*5c910*/  IADD3 R42, P2, PT, R61, R13, RZ ;  /* 0x0000000d3d2a7210 */ /* 0x002fc40007f5e0ff */
[----:B---3--:R-:W-:-:S03]  /*5c920*/  IADD3 R38, P3, PT, R61, R15, RZ ;  /* 0x0000000f3d267210 */ /* 0x008fc60007f7e0ff */
[C---:B------:R-:W-:Y:S01]  /*5c930*/  IMAD.X R43, R11.reuse, 0x1, R18, P2 ;  /* 0x000000010b2b7824 */ /* 0x040fe200010e0612 */
[----:B------:R0:W-:Y:S01]  /*5c940*/  STL.64 [R1+0xb38], R46 ;  /* 0x000b382e01007387 */ /* 0x0001e20000100a00 */
[----:B------:R-:W-:Y:S01]  /*5c950*/  IMAD.X R39, R11, 0x1, R8, P3 ;  /* 0x000000010b277824 */ /* 0x000fe200018e0608 */
[----:B------:R-:W-:Y:S02]  /*5c960*/  SHF.R.S32.HI R28, RZ, 0x1f, R40 ;  /* 0x0000001fff1c7819 */ /* 0x000fe40000011428 */
[----:B------:R1:W-:Y:S04]  /*5c970*/  STL.64 [R1+0xb28], R42 ;  /* 0x000b282a01007387 */ /* 0x0003e80000100a00 */
[----:B------:R3:W-:Y:S01]  /*5c980*/  STL.64 [R1+0xb08], R38 ;  /* 0x000b082601007387 */ /* 0x0007e20000100a00 */
[----:B0-----:R-:W-:-:S02]  /*5c990*/  IADD3 R46, P1, PT, R40, R12, RZ ;  /* 0x0000000c282e7210 */ /* 0x001fc40007f3e0ff */
[----:B-1----:R-:W-:-:S03]  /*5c9a0*/  IADD3 R42, P2, PT, R40, R14, RZ ;  /* 0x0000000e282a7210 */ /* 0x002fc60007f5e0ff */
[----:B------:R-:W-:Y:S01]  /*5c9b0*/  IMAD.X R47, R28, 0x1, R16, P1 ;  /* 0x000000011c2f7824 */ /* 0x000fe200008e0610 */
[----:B---3--:R-:W-:Y:S01]  /*5c9c0*/  IADD3 R38, P3, PT, R40, R13, RZ ;  /* 0x0000000d28267210 */ /* 0x008fe20007f7e0ff */
[----:B------:R-:W-:Y:S01]  /*5c9d0*/  IMAD.X R43, R28, 0x1, R17, P2 ;  /* 0x000000011c2b7824 */ /* 0x000fe200010e0611 */
[----:B------:R-:W-:-:S03]  /*5c9e0*/  IADD3 R40, P1, PT, R40, R15, RZ ;  /* 0x0000000f28287210 */ /* 0x000fc60007f3e0ff */
[----:B------:R-:W-:Y:S01]  /*5c9f0*/  IMAD.X R39, R28, 0x1, R18, P3 ;  /* 0x000000011c277824 */ /* 0x000fe200018e0612 */
[----:B------:R-:W-:Y:S01]  /*5ca00*/  STL.64 [R1+0xb00], R46 ;  /* 0x000b002e01007387 */ /* 0x000fe20000100a00 */
[----:B------:R-:W-:-:S03]  /*5ca10*/  SHF.R.S32.HI R11, RZ, 0x1f, R36 ;  /* 0x0000001fff0b7819 */ /* 0x000fc60000011424 */
[----:B------:R0:W-:Y:S01]  /*5ca20*/  STL.64 [R1+0xaf8], R42 ;  /* 0x000af82a01007387 */ /* 0x0001e20000100a00 */
[----:B------:R-:W-:-:S03]  /*5ca30*/  IMAD.X R41, R28, 0x1, R8, P1 ;  /* 0x000000011c297824 */ /* 0x000fc600008e0608 */
[----:B------:R1:W-:Y:S01]  /*5ca40*/  STL.64 [R1+0xae8], R38 ;  /* 0x000ae82601007387 */ /* 0x0003e20000100a00 */
[C---:B0-----:R-:W-:Y:S02]  /*5ca50*/  IADD3 R42, P2, PT, R36.reuse, R12, RZ ;  /* 0x0000000c242a7210 */ /* 0x041fe40007f5e0ff */
[----:B-1----:R-:W-:-:S03]  /*5ca60*/  IADD3 R38, P3, PT, R36, R14, RZ ;  /* 0x0000000e24267210 */ /* 0x002fc60007f7e0ff */
[C---:B------:R-:W-:Y:S01]  /*5ca70*/  IMAD.X R43, R11.reuse, 0x1, R16, P2 ;  /* 0x000000010b2b7824 */ /* 0x040fe200010e0610 */
[----:B------:R0:W-:Y:S01]  /*5ca80*/  STL.64 [R1+0xac0], R40 ;  /* 0x000ac02801007387 */ /* 0x0001e20000100a00 */
[----:B------:R-:W-:-:S03]  /*5ca90*/  IMAD.X R39, R11, 0x1, R17, P3 ;  /* 0x000000010b277824 */ /* 0x000fc600018e0611 */
[----:B------:R-:W-:Y:S01]  /*5caa0*/  STL.64 [R1+0xab8], R42 ;  /* 0x000ab82a01007387 */ /* 0x000fe20000100a00 */
[C---:B------:R-:W-:Y:S02]  /*5cab0*/  IADD3 R46, P2, PT, R36.reuse, R15, RZ ;  /* 0x0000000f242e7210 */ /* 0x040fe40007f5e0ff */
[----:B------:R-:W-:Y:S01]  /*5cac0*/  SHF.R.S32.HI R28, RZ, 0x1f, R37 ;  /* 0x0000001fff1c7819 */ /* 0x000fe20000011425 */
[----:B------:R1:W-:Y:S01]  /*5cad0*/  STL.64 [R1+0xab0], R38 ;  /* 0x000ab02601007387 */ /* 0x0003e20000100a00 */
[----:B0-----:R-:W-:Y:S01]  /*5cae0*/  IADD3 R40, P1, PT, R36, R13, RZ ;  /* 0x0000000d24287210 */ /* 0x001fe20007f3e0ff */
[----:B------:R-:W-:-:S04]  /*5caf0*/  IMAD.X R47, R11, 0x1, R8, P2 ;  /* 0x000000010b2f7824 */ /* 0x000fc800010e0608 */
[----:B------:R-:W-:Y:S01]  /*5cb00*/  IMAD.X R41, R11, 0x1, R18, P1 ;  /* 0x000000010b297824 */ /* 0x000fe200008e0612 */
[----:B-1----:R-:W-:-:S04]  /*5cb10*/  IADD3 R38, P3, PT, R37, R12, RZ ;  /* 0x0000000c25267210 */ /* 0x002fc80007f7e0ff */
[----:B------:R0:W-:Y:S01]  /*5cb20*/  STL.64 [R1+0xaa0], R40 ;  /* 0x000aa02801007387 */ /* 0x0001e20000100a00 */
[----:B------:R-:W-:Y:S01]  /*5cb30*/  IMAD.X R39, R28, 0x1, R16, P3 ;  /* 0x000000011c277824 */ /* 0x000fe200018e0610 */
[----:B------:R-:W-:Y:S02]  /*5cb40*/  IADD3 R42, P1, PT, R37, R14, RZ ;  /* 0x0000000e252a7210 */ /* 0x000fe40007f3e0ff */
[----:B------:R1:W-:Y:S01]  /*5cb50*/  STL.64 [R1+0xa98], R46 ;  /* 0x000a982e01007387 */ /* 0x0003e20000100a00 */
[----:B------:R-:W-:-:S03]  /*5cb60*/  IMAD.MOV.U32 R36, RZ, RZ, R51 ;  /* 0x000000ffff247224 */ /* 0x000fc600078e0033 */
[----:B------:R3:W-:Y:S01]  /*5cb70*/  STL.64 [R1+0xa90], R38 ;  /* 0x000a902601007387 */ /* 0x0007e20000100a00 */
[----:B0-----:R-:W-:Y:S01]  /*5cb80*/  IMAD.MOV.U32 R40, RZ, RZ, R50 ;  /* 0x000000ffff287224 */ /* 0x001fe200078e0032 */
[----:B------:R-:W-:Y:S01]  /*5cb90*/  IADD3 R50, P2, PT, R37, R13, RZ ;  /* 0x0000000d25327210 */ /* 0x000fe20007f5e0ff */
[C---:B------:R-:W-:Y:S01]  /*5cba0*/  IMAD.X R43, R28.reuse, 0x1, R17, P1 ;  /* 0x000000011c2b7824 */ /* 0x040fe200008e0611 */
[----:B------:R-:W-:Y:S02]  /*5cbb0*/  SHF.R.S32.HI R11, RZ, 0x1f, R35 ;  /* 0x0000001fff0b7819 */ /* 0x000fe40000011423 */
[----:B-1----:R-:W-:Y:S01]  /*5cbc0*/  IADD3 R46, P1, PT, R35, R12, RZ ;  /* 0x0000000c232e7210 */ /* 0x002fe20007f3e0ff */
[C---:B------:R-:W-:Y:S01]  /*5cbd0*/  IMAD.X R51, R28.reuse, 0x1, R18, P2 ;  /* 0x000000011c337824 */ /* 0x040fe200010e0612 */
[----:B---3--:R-:W-:Y:S01]  /*5cbe0*/  IADD3 R38, P3, PT, R37, R15, RZ ;  /* 0x0000000f25267210 */ /* 0x008fe20007f7e0ff */
[----:B------:R0:W-:Y:S04]  /*5cbf0*/  STL.64 [R1+0xa88], R42 ;  /* 0x000a882a01007387 */ /* 0x0001e80000100a00 */
[----:B------:R-:W-:Y:S01]  /*5cc00*/  IMAD.X R39, R28, 0x1, R8, P3 ;  /* 0x000000011c277824 */ /* 0x000fe200018e0608 */
[----:B------:R1:W-:Y:S01]  /*5cc10*/  STL.64 [R1+0xa68], R50 ;  /* 0x000a683201007387 */ /* 0x0003e20000100a00 */
[----:B------:R-:W-:-:S02]  /*5cc20*/  IMAD.X R47, R11, 0x1, R16, P1 ;  /* 0x000000010b2f7824 */ /* 0x000fc400008e0610 */
[----:B0-----:R-:W-:Y:S01]  /*5cc30*/  IMAD.MOV.U32 R42, RZ, RZ, R6 ;  /* 0x000000ffff2a7224 */ /* 0x001fe200078e0006 */
[----:B------:R-:W-:Y:S01]  /*5cc40*/  IADD3 R6, P2, PT, R35, R14, RZ ;  /* 0x0000000e23067210 */ /* 0x000fe20007f5e0ff */
[----:B-1----:R-:W3:Y:S04]  /*5cc50*/  LDL.LU.64 R50, [R1+0x2380] ;  /* 0x0023800001327983 */ /* 0x002ee80000300a00 */
[----:B------:R0:W-:Y:S01]  /*5cc60*/  STL.64 [R1+0xa58], R38 ;  /* 0x000a582601007387 */ /* 0x0001e20000100a00 */
[----:B------:R-:W-:-:S03]  /*5cc70*/  IMAD.X R7, R11, 0x1, R17, P2 ;  /* 0x000000010b077824 */ /* 0x000fc600010e0611 */
[----:B------:R1:W-:Y:S01]  /*5cc80*/  STL.64 [R1+0xa50], R46 ;  /* 0x000a502e01007387 */ /* 0x0003e20000100a00 */
[----:B------:R-:W-:Y:S01]  /*5cc90*/  IMAD.MOV.U32 R37, RZ, RZ, R36 ;  /* 0x000000ffff257224 */ /* 0x000fe200078e0024 */
[C---:B0-----:R-:W-:Y:S02]  /*5cca0*/  IADD3 R38, P3, PT, R35.reuse, R13, RZ ;  /* 0x0000000d23267210 */ /* 0x041fe40007f7e0ff */
[----:B-1----:R-:W-:-:S03]  /*5ccb0*/  IADD3 R46, P1, PT, R35, R15, RZ ;  /* 0x0000000f232e7210 */ /* 0x002fc60007f3e0ff */
[C---:B------:R-:W-:Y:S01]  /*5ccc0*/  IMAD.X R39, R11.reuse, 0x1, R18, P3 ;  /* 0x000000010b277824 */ /* 0x040fe200018e0612 */
[----:B------:R0:W-:Y:S01]  /*5ccd0*/  STL.64 [R1+0xa48], R6 ;  /* 0x000a480601007387 */ /* 0x0001e20000100a00 */
[----:B------:R-:W-:Y:S01]  /*5cce0*/  IMAD.MOV.U32 R36, RZ, RZ, R52 ;  /* 0x000000ffff247224 */ /* 0x000fe200078e0034 */
[----:B------:R-:W-:Y:S01]  /*5ccf0*/  SHF.R.S32.HI R28, RZ, 0x1f, R40 ;  /* 0x0000001fff1c7819 */ /* 0x000fe20000011428 */
[----:B------:R-:W-:Y:S01]  /*5cd00*/  IMAD.X R47, R11, 0x1, R8, P1 ;  /* 0x000000010b2f7824 */ /* 0x000fe200008e0608 */
[----:B------:R-:W-:Y:S01]  /*5cd10*/  IADD3 R52, P2, PT, R40, R12, RZ ;  /* 0x0000000c28347210 */ /* 0x000fe20007f5e0ff */
[----:B------:R-:W-:Y:S01]  /*5cd20*/  IMAD.MOV.U32 R35, RZ, RZ, R53 ;  /* 0x000000ffff237224 */ /* 0x000fe200078e0035 */
[----:B0-----:R-:W2:Y:S04]  /*5cd30*/  LDL.LU.64 R6, [R1+0x2378] ;  /* 0x0023780001067983 */ /* 0x001ea80000300a00 */
[----:B------:R0:W-:Y:S01]  /*5cd40*/  STL.64 [R1+0xa28], R38 ;  /* 0x000a282601007387 */ /* 0x0001e20000100a00 */
[----:B------:R-:W-:-:S03]  /*5cd50*/  IMAD.X R53, R28, 0x1, R16, P2 ;  /* 0x000000011c357824 */ /* 0x000fc600010e0610 */
[----:B------:R1:W-:Y:S01]  /*5cd60*/  STL.64 [R1+0xa18], R46 ;  /* 0x000a182e01007387 */ /* 0x0003e20000100a00 */
[C---:B0-----:R-:W-:Y:S02]  /*5cd70*/  IADD3 R38, P3, PT, R40.reuse, R14, RZ ;  /* 0x0000000e28267210 */ /* 0x041fe40007f7e0ff */
[----:B-1----:R-:W-:-:S03]  /*5cd80*/  IADD3 R46, P1, PT, R40, R13, RZ ;  /* 0x0000000d282e7210 */ /* 0x002fc60007f3e0ff */
[----:B------:R-:W-:Y:S01]  /*5cd90*/  IMAD.X R39, R28, 0x1, R17, P3 ;  /* 0x000000011c277824 */ /* 0x000fe200018e0611 */
[----:B------:R0:W-:Y:S01]  /*5cda0*/  STL.64 [R1+0xa10], R52 ;  /* 0x000a103401007387 */ /* 0x0001e20000100a00 */
[----:B------:R-:W-:Y:S01]  /*5cdb0*/  IADD3 R40, P2, PT, R40, R15, RZ ;  /* 0x0000000f28287210 */ /* 0x000fe20007f5e0ff */
[----:B------:R-:W-:Y:S01]  /*5cdc0*/  IMAD.X R47, R28, 0x1, R18, P1 ;  /* 0x000000011c2f7824 */ /* 0x000fe200008e0612 */
[----:B------:R-:W-:-:S03]  /*5cdd0*/  SHF.R.S32.HI R11, RZ, 0x1f, R42 ;  /* 0x0000001fff0b7819 */ /* 0x000fc6000001142a */
[----:B------:R-:W-:Y:S01]  /*5cde0*/  IMAD.X R41, R28, 0x1, R8, P2 ;  /* 0x000000011c297824 */ /* 0x000fe200010e0608 */
[----:B0-----:R-:W2:Y:S04]  /*5cdf0*/  LDL.LU.64 R52, [R1+0x2370] ;  /* 0x0023700001347983 */ /* 0x001ea80000300a00 */
[----:B------:R0:W-:Y:S04]  /*5ce00*/  STL.64 [R1+0xa08], R38 ;  /* 0x000a082601007387 */ /* 0x0001e80000100a00 */
[----:B------:R1:W-:Y:S01]  /*5ce10*/  STL.64 [R1+0x9e8], R46 ;  /* 0x0009e82e01007387 */ /* 0x0003e20000100a00 */
[----:B0-----:R-:W-:-:S02]  /*5ce20*/  IMAD.MOV.U32 R39, RZ, RZ, R34 ;  /* 0x000000ffff277224 */ /* 0x001fc400078e0022 */
[----:B------:R-:W-:Y:S01]  /*5ce30*/  IMAD.MOV.U32 R34, RZ, RZ, R22 ;  /* 0x000000ffff227224 */ /* 0x000fe200078e0016 */
[C---:B------:R-:W-:Y:S02]  /*5ce40*/  IADD3 R22, P3, PT, R42.reuse, R12, RZ ;  /* 0x0000000c2a167210 */ /* 0x040fe40007f7e0ff */
[----:B-1----:R-:W-:Y:S01]  /*5ce50*/  IADD3 R46, P1, PT, R42, R14, RZ ;  /* 0x0000000e2a2e7210 */ /* 0x002fe20007f3e0ff */
[----:B------:R-:W-:Y:S01]  /*5ce60*/  IMAD.MOV.U32 R38, RZ, RZ, R23 ;  /* 0x000000ffff267224 */ /* 0x000fe200078e0017 */
[----:B------:R0:W-:Y:S01]  /*5ce70*/  STL.64 [R1+0x9d8], R40 ;  /* 0x0009d82801007387 */ /* 0x0001e20000100a00 */
[C---:B------:R-:W-:Y:S02]  /*5ce80*/  IMAD.X R23, R11.reuse, 0x1, R16, P3 ;  /* 0x000000010b177824 */ /* 0x040fe400018e0610 */
[----:B------:R-:W-:-:S03]  /*5ce90*/  IMAD.X R47, R11, 0x1, R17, P1 ;  /* 0x000000010b2f7824 */ /* 0x000fc600008e0611 */
[----:B------:R1:W-:Y:S01]  /*5cea0*/  STL.64 [R1+0x9d0], R22 ;  /* 0x0009d01601007387 */ /* 0x0003e20000100a00 */
[C---:B0-----:R-:W-:Y:S02]  /*5ceb0*/  IADD3 R40, P2, PT, R42.reuse, R13, RZ ;  /* 0x0000000d2a287210 */ /* 0x041fe40007f5e0ff */
[----:B------:R-:W-:Y:S02]  /*5cec0*/  IADD3 R42, P3, PT, R42, R15, RZ ;  /* 0x0000000f2a2a7210 */ /* 0x000fe40007f7e0ff */
[----:B------:R-:W-:Y:S01]  /*5ced0*/  SHF.R.S32.HI R28, RZ, 0x1f, R45 ;  /* 0x0000001fff1c7819 */ /* 0x000fe2000001142d */
[C---:B------:R-:W-:Y:S01]  /*5cee0*/  IMAD.X R41, R11.reuse, 0x1, R18, P2 ;  /* 0x000000010b297824 */ /* 0x040fe200010e0612 */
[----:B-1----:R-:W2:Y:S01]  /*5cef0*/  LDL.LU.64 R22, [R1+0x2368] ;  /* 0x0023680001167983 */ /* 0x002ea20000300a00 */
[----:B------:R-:W-:-:S03]  /*5cf00*/  IMAD.X R43, R11, 0x1, R8, P3 ;  /* 0x000000010b2b7824 */ /* 0x000fc600018e0608 */
[----:B------:R0:W-:Y:S04]  /*5cf10*/  STL.64 [R1+0x9c8], R46 ;  /* 0x0009c82e01007387 */ /* 0x0001e80000100a00 */
[----:B------:R1:W-:Y:S01]  /*5cf20*/  STL.64 [R1+0x9a8], R40 ;  /* 0x0009a82801007387 */ /* 0x0003e20000100a00 */
[----:B0-----:R-:W-:-:S03]  /*5cf30*/  IADD3 R46, P1, PT, R45, R12, RZ ;  /* 0x0000000c2d2e7210 */ /* 0x001fc60007f3e0ff */
[----:B------:R0:W-:Y:S01]  /*5cf40*/  STL.64 [R1+0x998], R42 ;  /* 0x0009982a01007387 */ /* 0x0001e20000100a00 */
[----:B-1----:R-:W-:Y:S01]  /*5cf50*/  IADD3 R40, P2, PT, R45, R14, RZ ;  /* 0x0000000e2d287210 */ /* 0x002fe20007f5e0ff */
[----:B------:R-:W-:-:S04]  /*5cf60*/  IMAD.X R47, R28, 0x1, R16, P1 ;  /* 0x000000011c2f7824 */ /* 0x000fc800008e0610 */
[----:B------:R-:W-:Y:S01]  /*5cf70*/  IMAD.X R41, R28, 0x1, R17, P2 ;  /* 0x000000011c297824 */ /* 0x000fe200010e0611 */
[----:B------:R1:W-:Y:S01]  /*5cf80*/  STL.64 [R1+0x990], R46 ;  /* 0x0009902e01007387 */ /* 0x0003e20000100a00 */
[----:B0-----:R-:W-:-:S03]  /*5cf90*/  IADD3 R42, P3, PT, R45, R13, RZ ;  /* 0x0000000d2d2a7210 */ /* 0x001fc60007f7e0ff */
[----:B------:R0:W-:Y:S01]  /*5cfa0*/  STL.64 [R1+0x988], R40 ;  /* 0x0009882801007387 */ /* 0x0001e20000100a00 */
[----:B------:R-:W-:Y:S01]  /*5cfb0*/  SHF.R.S32.HI R11, RZ, 0x1f, R37 ;  /* 0x0000001fff0b7819 */ /* 0x000fe20000011425 */
[----:B------:R-:W-:Y:S01]  /*5cfc0*/  IMAD.X R43, R28, 0x1, R18, P3 ;  /* 0x000000011c2b7824 */ /* 0x000fe200018e0612 */
[----:B-1----:R-:W-:-:S04]  /*5cfd0*/  IADD3 R46, P1, PT, R45, R15, RZ ;  /* 0x0000000f2d2e7210 */ /* 0x002fc80007f3e0ff */
[----:B------:R1:W-:Y:S01]  /*5cfe0*/  STL.64 [R1+0x968], R42 ;  /* 0x0009682a01007387 */ /* 0x0003e20000100a00 */
[----:B0-----:R-:W-:Y:S01]  /*5cff0*/  IADD3 R40, P2, PT, R37, R12, RZ ;  /* 0x0000000c25287210 */ /* 0x001fe20007f5e0ff */
[----:B------:R-:W-:-:S04]  /*5d000*/  IMAD.X R47, R28, 0x1, R8, P1 ;  /* 0x000000011c2f7824 */ /* 0x000fc800008e0608 */
[----:B------:R-:W-:Y:S01]  /*5d010*/  IMAD.X R41, R11, 0x1, R16, P2 ;  /* 0x000000010b297824 */ /* 0x000fe200010e0610 */
[----:B------:R0:W-:Y:S01]  /*5d020*/  STL.64 [R1+0x958], R46 ;  /* 0x0009582e01007387 */ /* 0x0001e20000100a00 */
[----:B-1----:R-:W-:-:S03]  /*5d030*/  IADD3 R42, P3, PT, R37, R14, RZ ;  /* 0x0000000e252a7210 */ /* 0x002fc60007f7e0ff */
[----:B------:R1:W-:Y:S02]  /*5d040*/  STL.64 [R1+0x950], R40 ;  /* 0x0009502801007387 */ /* 0x0003e40000100a00 */
[----:B------:R-:W-:Y:S01]  /*5d050*/  IMAD.X R43, R11, 0x1, R17, P3 ;  /* 0x000000010b2b7824 */ /* 0x000fe200018e0611 */
[----:B0-----:R-:W-:-:S04]  /*5d060*/  IADD3 R46, P1, PT, R37, R13, RZ ;  /* 0x0000000d252e7210 */ /* 0x001fc80007f3e0ff */
[----:B------:R0:W-:Y:S01]  /*5d070*/  STL.64 [R1+0x948], R42 ;  /* 0x0009482a01007387 */ /* 0x0001e20000100a00 */
[----:B-1----:R-:W-:Y:S01]  /*5d080*/  IADD3 R40, P2, PT, R37, R15, RZ ;  /* 0x0000000f25287210 */ /* 0x002fe20007f5e0ff */
[----:B------:R-:W-:Y:S01]  /*5d090*/  IMAD.X R47, R11, 0x1, R18, P1 ;  /* 0x000000010b2f7824 */ /* 0x000fe200008e0612 */
[----:B------:R-:W-:-:S03]  /*5d0a0*/  SHF.R.S32.HI R28, RZ, 0x1f, R57 ;  /* 0x0000001fff1c7819 */ /* 0x000fc60000011439 */
[----:B------:R-:W-:Y:S01]  /*5d0b0*/  IMAD.X R41, R11, 0x1, R8, P2 ;  /* 0x000000010b297824 */ /* 0x000fe200010e0608 */
[----:B------:R1:W-:Y:S01]  /*5d0c0*/  STL.64 [R1+0x928], R46 ;  /* 0x0009282e01007387 */ /* 0x0003e20000100a00 */
[----:B0-----:R-:W-:-:S03]  /*5d0d0*/  IADD3 R42, P3, PT, R57, R12, RZ ;  /* 0x0000000c392a7210 */ /* 0x001fc60007f7e0ff */
[----:B------:R0:W-:Y:S02]  /*5d0e0*/  STL.64 [R1+0x918], R40 ;  /* 0x0009182801007387 */ /* 0x0001e40000100a00 */
[----:B------:R-:W-:Y:S01]  /*5d0f0*/  IMAD.X R43, R28, 0x1, R16, P3 ;  /* 0x000000011c2b7824 */ /* 0x000fe200018e0610 */
[----:B-1----:R-:W-:Y:S01]  /*5d100*/  IADD3 R46, P1, PT, R57, R14, RZ ;  /* 0x0000000e392e7210 */ /* 0x002fe20007f3e0ff */
[----:B------:R-:W-:-:S03]  /*5d110*/  IMAD.MOV.U32 R37, RZ, RZ, R35 ;  /* 0x000000ffff257224 */ /* 0x000fc600078e0023 */
[----:B------:R1:W-:Y:S01]  /*5d120*/  STL.64 [R1+0x910], R42 ;  /* 0x0009102a01007387 */ /* 0x0003e20000100a00 */
[C---:B0-----:R-:W-:Y:S01]  /*5d130*/  IADD3 R40, P2, PT, R57.reuse, R13, RZ ;  /* 0x0000000d39287210 */ /* 0x041fe20007f5e0ff */
[----:B------:R-:W-:Y:S01]  /*5d140*/  IMAD.X R47, R28, 0x1, R17, P1 ;  /* 0x000000011c2f7824 */ /* 0x000fe200008e0611 */
[----:B------:R-:W-:Y:S01]  /*5d150*/  SHF.R.S32.HI R11, RZ, 0x1f, R38 ;  /* 0x0000001fff0b7819 */ /* 0x000fe20000011426 */
[----:B------:R-:W-:Y:S01]  /*5d160*/  IMAD.MOV.U32 R35, RZ, RZ, R56 ;  /* 0x000000ffff237224 */ /* 0x000fe200078e0038 */
[----:B------:R-:W-:Y:S01]  /*5d170*/  IADD3 R56, P1, PT, R38, R12, RZ ;  /* 0x0000000c26387210 */ /* 0x000fe20007f3e0ff */
[----:B------:R-:W-:Y:S01]  /*5d180*/  IMAD.X R41, R28, 0x1, R18, P2 ;  /* 0x000000011c297824 */ /* 0x000fe200010e0612 */
[----:B------:R0:W-:Y:S01]  /*5d190*/  STL.64 [R1+0x908], R46 ;  /* 0x0009082e01007387 */ /* 0x0001e20000100a00 */
[----:B-1----:R-:W-:Y:S02]  /*5d1a0*/  IADD3 R42, P3, PT, R57, R15, RZ ;  /* 0x0000000f392a7210 */ /* 0x002fe40007f7e0ff */
[----:B------:R-:W-:-:S03]  /*5d1b0*/  IMAD.X R57, R11, 0x1, R16, P1 ;  /* 0x000000010b397824 */ /* 0x000fc600008e0610 */
[----:B------:R-:W-:Y:S01]  /*5d1c0*/  IMAD.X R43, R28, 0x1, R8, P3 ;  /* 0x000000011c2b7824 */ /* 0x000fe200018e0608 */
[----:B0-----:R-:W-:Y:S01]  /*5d1d0*/  IADD3 R46, P2, PT, R38, R14, RZ ;  /* 0x0000000e262e7210 */ /* 0x001fe20007f5e0ff */
[----:B------:R-:W-:Y:S04]  /*5d1e0*/  STL.64 [R1+0x8e8], R40 ;  /* 0x0008e82801007387 */ /* 0x000fe80000100a00 */
[----:B------:R-:W-:Y:S01]  /*5d1f0*/  IMAD.X R47, R11, 0x1, R17, P2 ;  /* 0x000000010b2f7824 */ /* 0x000fe200010e0611 */
[----:B------:R0:W-:Y:S01]  /*5d200*/  STL.64 [R1+0x8d0], R42 ;  /* 0x0008d02a01007387 */ /* 0x0001e20000100a00 */
[----:B------:R-:W-:-:S03]  /*5d210*/  SHF.R.S32.HI R28, RZ, 0x1f, R34 ;  /* 0x0000001fff1c7819 */ /* 0x000fc60000011422 */
[----:B------:R1:W-:Y:S01]  /*5d220*/  STL.64 [R1+0x8c8], R56 ;  /* 0x0008c83801007387 */ /* 0x0003e20000100a00 */
[C---:B0-----:R-:W-:Y:S02]  /*5d230*/  IADD3 R42, P3, PT, R38.reuse, R13, RZ ;  /* 0x0000000d262a7210 */ /* 0x041fe40007f7e0ff */
[----:B------:R-:W-:Y:S01]  /*5d240*/  IADD3 R38, P1, PT, R38, R15, RZ ;  /* 0x0000000f26267210 */ /* 0x000fe20007f3e0ff */
[----:B-1----:R-:W3:Y:S02]  /*5d250*/  LDL.LU.64 R56, [R1+0x2360] ;  /* 0x0023600001387983 */ /* 0x002ee40000300a00 */
[C---:B------:R-:W-:Y:S02]  /*5d260*/  IMAD.X R43, R11.reuse, 0x1, R18, P3 ;  /* 0x000000010b2b7824 */ /* 0x040fe400018e0612 */
[----:B------:R0:W-:Y:S01]  /*5d270*/  STL.64 [R1+0x8c0], R46 ;  /* 0x0008c02e01007387 */ /* 0x0001e20000100a00 */
[----:B------:R-:W-:Y:S02]  /*5d280*/  IMAD.MOV.U32 R40, RZ, RZ, R39 ;  /* 0x000000ffff287224 */ /* 0x000fe400078e0027 */
[----:B------:R-:W-:Y:S01]  /*5d290*/  IMAD.X R39, R11, 0x1, R8, P1 ;  /* 0x000000010b277824 */ /* 0x000fe200008e0608 */
[----:B------:R1:W-:Y:S01]  /*5d2a0*/  STL.64 [R1+0x8a0], R42 ;  /* 0x0008a02a01007387 */ /* 0x0003e20000100a00 */
[----:B0-----:R-:W-:-:S03]  /*5d2b0*/  IADD3 R46, P2, PT, R34, R12, RZ ;  /* 0x0000000c222e7210 */ /* 0x001fc60007f5e0ff */
[----:B------:R0:W-:Y:S02]  /*5d2c0*/  STL.64 [R1+0x890], R38 ;  /* 0x0008902601007387 */ /* 0x0001e40000100a00 */
[----:B------:R-:W-:Y:S01]  /*5d2d0*/  IMAD.X R47, R28, 0x1, R16, P2 ;  /* 0x000000011c2f7824 */ /* 0x000fe200010e0610 */
[----:B-1----:R-:W-:-:S04]  /*5d2e0*/  IADD3 R42, P3, PT, R34, R14, RZ ;  /* 0x0000000e222a7210 */ /* 0x002fc80007f7e0ff */
[----:B------:R1:W-:Y:S01]  /*5d2f0*/  STL.64 [R1+0x888], R46 ;  /* 0x0008882e01007387 */ /* 0x0003e20000100a00 */
[----:B0-----:R-:W-:Y:S01]  /*5d300*/  IADD3 R38, P1, PT, R34, R13, RZ ;  /* 0x0000000d22267210 */ /* 0x001fe20007f3e0ff */
[----:B------:R-:W-:Y:S01]  /*5d310*/  IMAD.X R43, R28, 0x1, R17, P3 ;  /* 0x000000011c2b7824 */ /* 0x000fe200018e0611 */
[----:B------:R-:W-:-:S03]  /*5d320*/  SHF.R.S32.HI R11, RZ, 0x1f, R40 ;  /* 0x0000001fff0b7819 */ /* 0x000fc60000011428 */
[----:B------:R-:W-:Y:S01]  /*5d330*/  IMAD.X R39, R28, 0x1, R18, P1 ;  /* 0x000000011c277824 */ /* 0x000fe200008e0612 */
[----:B-1----:R-:W-:Y:S01]  /*5d340*/  IADD3 R46, P2, PT, R34, R15, RZ ;  /* 0x0000000f222e7210 */ /* 0x002fe20007f5e0ff */
[----:B------:R-:W-:Y:S02]  /*5d350*/  IMAD.MOV.U32 R34, RZ, RZ, R33 ;  /* 0x000000ffff227224 */ /* 0x000fe400078e0021 */
[----:B------:R-:W-:Y:S01]  /*5d360*/  IMAD.MOV.U32 R33, RZ, RZ, R20 ;  /* 0x000000ffff217224 */ /* 0x000fe200078e0014 */
[----:B------:R-:W-:Y:S01]  /*5d370*/  IADD3 R20, P3, PT, R40, R12, RZ ;  /* 0x0000000c28147210 */ /* 0x000fe20007f7e0ff */
[----:B------:R-:W-:Y:S01]  /*5d380*/  IMAD.X R47, R28, 0x1, R8, P2 ;  /* 0x000000011c2f7824 */ /* 0x000fe200010e0608 */
[----:B------:R0:W-:Y:S04]  /*5d390*/  STL.64 [R1+0x880], R42 ;  /* 0x0008802a01007387 */ /* 0x0001e80000100a00 */
[----:B------:R1:W-:Y:S04]  /*5d3a0*/  STL.64 [R1+0x860], R38 ;  /* 0x0008602601007387 */ /* 0x0003e80000100a00 */
[----:B------:R4:W-:Y:S01]  /*5d3b0*/  STL.64 [R1+0x850], R46 ;  /* 0x0008502e01007387 */ /* 0x0009e20000100a00 */
[----:B0-----:R-:W-:-:S02]  /*5d3c0*/  IMAD.MOV.U32 R43, RZ, RZ, R32 ;  /* 0x000000ffff2b7224 */ /* 0x001fc400078e0020 */
[----:B------:R-:W-:Y:S02]  /*5d3d0*/  IMAD.MOV.U32 R32, RZ, RZ, R30 ;  /* 0x000000ffff207224 */ /* 0x000fe400078e001e */
[----:B------:R-:W-:Y:S01]  /*5d3e0*/  IMAD.MOV.U32 R30, RZ, RZ, R21 ;  /* 0x000000ffff1e7224 */ /* 0x000fe200078e0015 */
[C---:B-1----:R-:W-:Y:S01]  /*5d3f0*/  IADD3 R38, P1, PT, R40.reuse, R14, RZ ;  /* 0x0000000e28267210 */ /* 0x042fe20007f3e0ff */
[C---:B------:R-:W-:Y:S01]  /*5d400*/  IMAD.X R21, R11.reuse, 0x1, R16, P3 ;  /* 0x000000010b157824 */ /* 0x040fe200018e0610 */
[C---:B----4-:R-:W-:Y:S02]  /*5d410*/  IADD3 R46, P2, PT, R40.reuse, R13, RZ ;  /* 0x0000000d282e7210 */ /* 0x050fe40007f5e0ff */
[----:B------:R-:W-:Y:S01]  /*5d420*/  IADD3 R40, P3, PT, R40, R15, RZ ;  /* 0x0000000f28287210 */ /* 0x000fe20007f7e0ff */
[----:B------:R-:W-:Y:S02]  /*5d430*/  IMAD.X R39, R11, 0x1, R17, P1 ;  /* 0x000000010b277824 */ /* 0x000fe400008e0611 */
[----:B------:R-:W-:-:S02]  /*5d440*/  IMAD.MOV.U32 R42, RZ, RZ, R35 ;  /* 0x000000ffff2a7224 */ /* 0x000fc400078e0023 */
[C---:B------:R-:W-:Y:S01]  /*5d450*/  IMAD.X R47, R11.reuse, 0x1, R18, P2 ;  /* 0x000000010b2f7824 */ /* 0x040fe200010e0612 */
[----:B------:R0:W-:Y:S01]  /*5d460*/  STL.64 [R1+0x848], R20 ;  /* 0x0008481401007387 */ /* 0x0001e20000100a00 */
[----:B------:R-:W-:Y:S01]  /*5d470*/  IMAD.MOV.U32 R35, RZ, RZ, R4 ;  /* 0x000000ffff237224 */ /* 0x000fe200078e0004 */
[----:B------:R-:W-:Y:S01]  /*5d480*/  SHF.R.S32.HI R28, RZ, 0x1f, R59 ;  /* 0x0000001fff1c7819 */ /* 0x000fe2000001143b */
[----:B------:R-:W-:Y:S01]  /*5d490*/  IMAD.X R41, R11, 0x1, R8, P3 ;  /* 0x000000010b297824 */ /* 0x000fe200018e0608 */
[----:B------:R-:W-:Y:S01]  /*5d4a0*/  IADD3 R4, P1, PT, R59, R12, RZ ;  /* 0x0000000c3b047210 */ /* 0x000fe20007f3e0ff */
[----:B0-----:R-:W4:Y:S04]  /*5d4b0*/  LDL.LU.64 R20, [R1+0x2358] ;  /* 0x0023580001147983 */ /* 0x001f280000300a00 */
[----:B------:R0:W-:Y:S04]  /*5d4c0*/  STL.64 [R1+0x840], R38 ;  /* 0x0008402601007387 */ /* 0x0001e80000100a00 */
[----:B------:R1:W-:Y:S04]  /*5d4d0*/  STL.64 [R1+0x820], R46 ;  /* 0x0008202e01007387 */ /* 0x0003e80000100a00 */
[----:B------:R1:W-:Y:S01]  /*5d4e0*/  STL.64 [R1+0x810], R40 ;  /* 0x0008102801007387 */ /* 0x0003e20000100a00 */
[----:B0-----:R-:W-:-:S02]  /*5d4f0*/  IMAD.MOV.U32 R38, RZ, RZ, R5 ;  /* 0x000000ffff267224 */ /* 0x001fc400078e0005 */
[----:B------:R-:W-:Y:S01]  /*5d500*/  IMAD.MOV.U32 R39, RZ, RZ, R58 ;  /* 0x000000ffff277224 */ /* 0x000fe200078e003a */
[C---:B-1----:R-:W-:Y:S01]  /*5d510*/  IADD3 R46, P2, PT, R59.reuse, R14, RZ ;  /* 0x0000000e3b2e7210 */ /* 0x042fe20007f5e0ff */
[C---:B------:R-:W-:Y:S01]  /*5d520*/  IMAD.X R5, R28.reuse, 0x1, R16, P1 ;  /* 0x000000011c057824 */ /* 0x040fe200008e0610 */
[C---:B------:R-:W-:Y:S02]  /*5d530*/  IADD3 R58, P1, PT, R59.reuse, R15, RZ ;  /* 0x0000000f3b3a7210 */ /* 0x040fe40007f3e0ff */
[----:B------:R-:W-:Y:S01]  /*5d540*/  IADD3 R40, P3, PT, R59, R13, RZ ;  /* 0x0000000d3b287210 */ /* 0x000fe20007f7e0ff */
[C---:B------:R-:W-:Y:S01]  /*5d550*/  IMAD.X R47, R28.reuse, 0x1, R17, P2 ;  /* 0x000000011c2f7824 */ /* 0x040fe200010e0611 */
[----:B------:R0:W-:Y:S01]  /*5d560*/  STL.64 [R1+0x808], R4 ;  /* 0x0008080401007387 */ /* 0x0001e20000100a00 */
[C---:B------:R-:W-:Y:S02]  /*5d570*/  IMAD.X R59, R28.reuse, 0x1, R8, P1 ;  /* 0x000000011c3b7824 */ /* 0x040fe400008e0608 */
[----:B------:R-:W-:Y:S01]  /*5d580*/  IMAD.X R41, R28, 0x1, R18, P3 ;  /* 0x000000011c297824 */ /* 0x000fe200018e0612 */
[----:B------:R-:W-:Y:S01]  /*5d590*/  SHF.R.S32.HI R11, RZ, 0x1f, R43 ;  /* 0x0000001fff0b7819 */ /* 0x000fe2000001142b */
[----:B0-----:R-:W3:Y:S04]  /*5d5a0*/  LDL.LU.64 R4, [R1+0x2350] ;  /* 0x0023500001047983 */ /* 0x001ee80000300a00 */
[----:B------:R0:W-:Y:S04]  /*5d5b0*/  STL.64 [R1+0x800], R46 ;  /* 0x0008002e01007387 */ /* 0x0001e80000100a00 */
[----:B------:R1:W-:Y:S04]  /*5d5c0*/  STL.64 [R1+0x7e0], R40 ;  /* 0x0007e02801007387 */ /* 0x0003e80000100a00 */
[----:B------:R1:W-:Y:S01]  /*5d5d0*/  STL.64 [R1+0x7c8], R58 ;  /* 0x0007c83a01007387 */ /* 0x0003e20000100a00 */
[----:B0-----:R-:W-:-:S02]  /*5d5e0*/  IADD3 R46, P2, PT, R43, R12, RZ ;  /* 0x0000000c2b2e7210 */ /* 0x001fc40007f5e0ff */
[----:B-1----:R-:W-:-:S03]  /*5d5f0*/  IADD3 R40, P3, PT, R43, R14, RZ ;  /* 0x0000000e2b287210 */ /* 0x002fc60007f7e0ff */
[----:B------:R-:W-:Y:S01]  /*5d600*/  IMAD.X R47, R11, 0x1, R16, P2 ;  /* 0x000000010b2f7824 */ /* 0x000fe200010e0610 */
[----:B------:R-:W-:Y:S01]  /*5d610*/  IADD3 R58, P1, PT, R43, R13, RZ ;  /* 0x0000000d2b3a7210 */ /* 0x000fe20007f3e0ff */
[----:B------:R-:W-:-:S03]  /*5d620*/  IMAD.X R41, R11, 0x1, R17, P3 ;  /* 0x000000010b297824 */ /* 0x000fc600018e0611 */
[----:B------:R0:W-:Y:S01]  /*5d630*/  STL.64 [R1+0x7c0], R46 ;  /* 0x0007c02e01007387 */ /* 0x0001e20000100a00 */
[----:B------:R-:W-:-:S03]  /*5d640*/  IMAD.X R59, R11, 0x1, R18, P1 ;  /* 0x000000010b3b7824 */ /* 0x000fc600008e0612 */
[----:B------:R1:W-:Y:S01]  /*5d650*/  STL.64 [R1+0x7b8], R40 ;  /* 0x0007b82801007387 */ /* 0x0003e20000100a00 */
[----:B------:R-:W-:-:S03]  /*5d660*/  SHF.R.S32.HI R28, RZ, 0x1f, R39 ;  /* 0x0000001fff1c7819 */ /* 0x000fc60000011427 */
[----:B------:R2:W-:Y:S01]  /*5d670*/  STL.64 [R1+0x798], R58 ;  /* 0x0007983a01007387 */ /* 0x0005e20000100a00 */
[----:B0-----:R-:W-:Y:S02]  /*5d680*/  IADD3 R46, P2, PT, R43, R15, RZ ;  /* 0x0000000f2b2e7210 */ /* 0x001fe40007f5e0ff */
[----:B-1----:R-:W-:-:S03]  /*5d690*/  IADD3 R40, P3, PT, R39, R12, RZ ;  /* 0x0000000c27287210 */ /* 0x002fc60007f7e0ff */
[----:B------:R-:W-:Y:S01]  /*5d6a0*/  IMAD.X R47, R11, 0x1, R8, P2 ;  /* 0x000000010b2f7824 */ /* 0x000fe200010e0608 */
[----:B--2---:R-:W-:Y:S01]  /*5d6b0*/  IADD3 R58, P1, PT, R39, R14, RZ ;  /* 0x0000000e273a7210 */ /* 0x004fe20007f3e0ff */
        /* <DEDUP_REMOVED lines=16> */
[C---:B------:R-:W-:Y:S02]  /*5d7c0*/  IADD3 R46, P2, PT, R38.reuse, R14, RZ ;  /* 0x0000000e262e7210 */ /* 0x040fe40007f5e0ff */
[----:B------:R-:W-:-:S03]  /*5d7d0*/  IADD3 R40, P3, PT, R38, R13, RZ ;  /* 0x0000000d26287210 */ /* 0x000fc60007f7e0ff */
[C---:B------:R-:W-:Y:S01]  /*5d7e0*/  IMAD.X R47, R11.reuse, 0x1, R17, P2 ;  /* 0x000000010b2f7824 */ /* 0x040fe200010e0611 */
[----:B------:R-:W-:Y:S02]  /*5d7f0*/  IADD3 R38, P1, PT, R38, R15, RZ ;  /* 0x0000000f26267210 */ /* 0x000fe40007f3e0ff */
[----:B------:R-:W-:Y:S02]  /*5d800*/  SHF.R.S32.HI R28, RZ, 0x1f, R35 ;  /* 0x0000001fff1c7819 */ /* 0x000fe40000011423 */
[----:B------:R0:W-:Y:S01]  /*5d810*/  STL.64 [R1+0x738], R46 ;  /* 0x0007382e01007387 */ /* 0x0001e20000100a00 */
[C---:B------:R-:W-:Y:S02]  /*5d820*/  IMAD.X R41, R11.reuse, 0x1, R18, P3 ;  /* 0x000000010b297824 */ /* 0x040fe400018e0612 */
[----:B------:R-:W-:Y:S01]  /*5d830*/  IMAD.X R39, R11, 0x1, R8, P1 ;  /* 0x000000010b277824 */ /* 0x000fe200008e0608 */
[C---:B0-----:R-:W-:Y:S02]  /*5d840*/  IADD3 R46, P2, PT, R35.reuse, R12, RZ ;  /* 0x0000000c232e7210 */ /* 0x041fe40007f5e0ff */
[----:B------:R0:W-:Y:S03]  /*5d850*/  STL.64 [R1+0x728], R40 ;  /* 0x0007282801007387 */ /* 0x0001e60000100a00 */
[----:B------:R-:W-:Y:S01]  /*5d860*/  IMAD.X R47, R28, 0x1, R16, P2 ;  /* 0x000000011c2f7824 */ /* 0x000fe200010e0610 */
[----:B------:R1:W-:Y:S04]  /*5d870*/  STL.64 [R1+0x710], R38 ;  /* 0x0007102601007387 */ /* 0x0003e80000100a00 */
[----:B------:R1:W-:Y:S01]  /*5d880*/  STL.64 [R1+0x708], R46 ;  /* 0x0007082e01007387 */ /* 0x0003e20000100a00 */
[----:B0-----:R-:W-:-:S02]  /*5d890*/  IADD3 R40, P3, PT, R35, R14, RZ ;  /* 0x0000000e23287210 */ /* 0x001fc40007f7e0ff */
[----:B-1----:R-:W-:-:S03]  /*5d8a0*/  IADD3 R38, P1, PT, R35, R13, RZ ;  /* 0x0000000d23267210 */ /* 0x002fc60007f3e0ff */
[C---:B------:R-:W-:Y:S01]  /*5d8b0*/  IMAD.X R41, R28.reuse, 0x1, R17, P3 ;  /* 0x000000011c297824 */ /* 0x040fe200018e0611 */
[----:B------:R-:W-:Y:S01]  /*5d8c0*/  IADD3 R46, P2, PT, R35, R15, RZ ;  /* 0x0000000f232e7210 */ /* 0x000fe20007f5e0ff */
[----:B------:R-:W-:-:S03]  /*5d8d0*/  IMAD.X R39, R28, 0x1, R18, P1 ;  /* 0x000000011c277824 */ /* 0x000fc600008e0612 */
[----:B------:R-:W-:Y:S01]  /*5d8e0*/  STL.64 [R1+0x700], R40 ;  /* 0x0007002801007387 */ /* 0x000fe20000100a00 */
[----:B------:R-:W-:-:S03]  /*5d8f0*/  IMAD.X R47, R28, 0x1, R8, P2 ;  /* 0x000000011c2f7824 */ /* 0x000fc600010e0608 */
[----:B------:R0:W-:Y:S04]  /*5d900*/  STL.64 [R1+0x6f0], R38 ;  /* 0x0006f02601007387 */ /* 0x0001e80000100a00 */
[----:B------:R1:W-:Y:S01]  /*5d910*/  STL.64 [R1+0x6d0], R46 ;  /* 0x0006d02e01007387 */ /* 0x0003e20000100a00 */
[----:B------:R-:W-:Y:S02]  /*5d920*/  IMAD.MOV.U32 R43, RZ, RZ, R42 ;  /* 0x000000ffff2b7224 */ /* 0x000fe400078e002a */
[----:B------:R-:W-:Y:S02]  /*5d930*/  IMAD.MOV.U32 R35, RZ, RZ, R34 ;  /* 0x000000ffff237224 */ /* 0x000fe400078e0022 */
[----:B------:R-:W-:Y:S02]  /*5d940*/  IMAD.MOV.U32 R34, RZ, RZ, R32 ;  /* 0x000000ffff227224 */ /* 0x000fe400078e0020 */
[----:B------:R-:W-:-:S02]  /*5d950*/  IMAD.MOV.U32 R42, RZ, RZ, R6 ;  /* 0x000000ffff2a7224 */ /* 0x000fc400078e0006 */
[----:B------:R-:W-:Y:S02]  /*5d960*/  IMAD.MOV.U32 R32, RZ, RZ, R33 ;  /* 0x000000ffff207224 */ /* 0x000fe400078e0021 */
[----:B------:R-:W-:Y:S02]  /*5d970*/  IMAD.MOV.U32 R33, RZ, RZ, R44 ;  /* 0x000000ffff217224 */ /* 0x000fe400078e002c */
[----:B------:R-:W-:Y:S01]  /*5d980*/  IMAD.MOV.U32 R45, RZ, RZ, R42 ;  /* 0x000000ffff2d7224 */ /* 0x000fe200078e002a */
[----:B----4-:R-:W-:Y:S02]  /*5d990*/  SHF.R.S32.HI R28, RZ, 0x1f, R20 ;  /* 0x0000001fff1c7819 */ /* 0x010fe40000011414 */
[----:B--2---:R-:W-:Y:S02]  /*5d9a0*/  SHF.R.S32.HI R11, RZ, 0x1f, R58 ;  /* 0x0000001fff0b7819 */ /* 0x004fe4000001143a */
[C---:B0-----:R-:W-:Y:S02]  /*5d9b0*/  IADD3 R38, P1, PT, R58.reuse, R14, RZ ;  /* 0x0000000e3a267210 */ /* 0x041fe40007f3e0ff */
[----:B------:R-:W-:-:S02]  /*5d9c0*/  IADD3 R40, P3, PT, R58, R12, RZ ;  /* 0x0000000c3a287210 */ /* 0x000fc40007f7e0ff */
[C---:B-1----:R-:W-:Y:S01]  /*5d9d0*/  IADD3 R46, P2, PT, R58.reuse, R13, RZ ;  /* 0x0000000d3a2e7210 */ /* 0x042fe20007f5e0ff */
[C---:B------:R-:W-:Y:S02]  /*5d9e0*/  IMAD.X R39, R11.reuse, 0x1, R17, P1 ;  /* 0x000000010b277824 */ /* 0x040fe400008e0611 */
[C---:B------:R-:W-:Y:S02]  /*5d9f0*/  IMAD.X R41, R11.reuse, 0x1, R16, P3 ;  /* 0x000000010b297824 */ /* 0x040fe400018e0610 */
[C---:B------:R-:W-:Y:S01]  /*5da00*/  IMAD.X R47, R11.reuse, 0x1, R18, P2 ;  /* 0x000000010b2f7824 */ /* 0x040fe200010e0612 */
[----:B------:R-:W-:Y:S01]  /*5da10*/  IADD3 R58, P3, PT, R58, R15, RZ ;  /* 0x0000000f3a3a7210 */ /* 0x000fe20007f7e0ff */
[----:B------:R-:W-:Y:S01]  /*5da20*/  STL.64 [R1+0x6c0], R38 ;  /* 0x0006c02601007387 */ /* 0x000fe20000100a00 */
[----:B------:R-:W-:Y:S01]  /*5da30*/  IADD3 R6, P1, PT, R20, R12, RZ ;  /* 0x0000000c14067210 */ /* 0x000fe20007f3e0ff */
[----:B------:R-:W-:Y:S02]  /*5da40*/  IMAD.MOV.U32 R44, RZ, RZ, R59 ;  /* 0x000000ffff2c7224 */ /* 0x000fe400078e003b */
[----:B------:R0:W-:Y:S01]  /*5da50*/  STL.64 [R1+0x6c8], R40 ;  /* 0x0006c82801007387 */ /* 0x0001e20000100a00 */
[----:B------:R-:W-:-:S03]  /*5da60*/  IMAD.X R59, R11, 0x1, R8, P3 ;  /* 0x000000010b3b7824 */ /* 0x000fc600018e0608 */
[----:B------:R1:W-:Y:S01]  /*5da70*/  STL.64 [R1+0x6b0], R46 ;  /* 0x0006b02e01007387 */ /* 0x0003e20000100a00 */
[----:B0-----:R-:W-:Y:S02]  /*5da80*/  IMAD.MOV.U32 R41, RZ, RZ, R36 ;  /* 0x000000ffff297224 */ /* 0x001fe400078e0024 */
[----:B------:R-:W-:Y:S01]  /*5da90*/  IMAD.MOV.U32 R36, RZ, RZ, R7 ;  /* 0x000000ffff247224 */ /* 0x000fe200078e0007 */
[----:B-1----:R-:W-:Y:S01]  /*5daa0*/  IADD3 R46, P2, PT, R20, R14, RZ ;  /* 0x0000000e142e7210 */ /* 0x002fe20007f5e0ff */
[C---:B------:R-:W-:Y:S01]  /*5dab0*/  IMAD.X R7, R28.reuse, 0x1, R16, P1 ;  /* 0x000000011c077824 */ /* 0x040fe200008e0610 */
[----:B------:R0:W-:Y:S03]  /*5dac0*/  STL.64 [R1+0x690], R58 ;  /* 0x0006903a01007387 */ /* 0x0001e60000100a00 */
[----:B------:R-:W-:Y:S01]  /*5dad0*/  IMAD.X R47, R28, 0x1, R17, P2 ;  /* 0x000000011c2f7824 */ /* 0x000fe200010e0611 */
[----:B------:R1:W-:Y:S01]  /*5dae0*/  STL.64 [R1+0x688], R6 ;  /* 0x0006880601007387 */ /* 0x0003e20000100a00 */
[----:B------:R-:W-:Y:S01]  /*5daf0*/  SHF.R.S32.HI R11, RZ, 0x1f, R43 ;  /* 0x0000001fff0b7819 */ /* 0x000fe2000001142b */
[----:B------:R-:W-:Y:S01]  /*5db00*/  IMAD.MOV.U32 R40, RZ, RZ, R21 ;  /* 0x000000ffff287224 */ /* 0x000fe200078e0015 */
[----:B0-----:R-:W-:-:S02]  /*5db10*/  IADD3 R58, P3, PT, R20, R13, RZ ;  /* 0x0000000d143a7210 */ /* 0x001fc40007f7e0ff */
[----:B------:R-:W-:Y:S01]  /*5db20*/  IADD3 R20, P1, PT, R20, R15, RZ ;  /* 0x0000000f14147210 */ /* 0x000fe20007f3e0ff */
[----:B-1----:R-:W2:Y:S02]  /*5db30*/  LDL.LU.64 R6, [R1+0x2340] ;  /* 0x0023400001067983 */ /* 0x002ea40000300a00 */
[C---:B------:R-:W-:Y:S02]  /*5db40*/  IMAD.X R59, R28.reuse, 0x1, R18, P3 ;  /* 0x000000011c3b7824 */ /* 0x040fe400018e0612 */
[----:B------:R0:W-:Y:S01]  /*5db50*/  STL.64 [R1+0x680], R46 ;  /* 0x0006802e01007387 */ /* 0x0001e20000100a00 */
[----:B------:R-:W-:Y:S02]  /*5db60*/  IMAD.X R21, R28, 0x1, R8, P1 ;  /* 0x000000011c157824 */ /* 0x000fe400008e0608 */
[----:B------:R-:W-:Y:S01]  /*5db70*/  IMAD.MOV.U32 R38, RZ, RZ, R37 ;  /* 0x000000ffff267224 */ /* 0x000fe200078e0025 */
[----:B------:R1:W-:Y:S01]  /*5db80*/  STL.64 [R1+0x670], R58 ;  /* 0x0006703a01007387 */ /* 0x0003e20000100a00 */
[----:B0-----:R-:W-:-:S03]  /*5db90*/  IADD3 R46, P2, PT, R43, R12, RZ ;  /* 0x0000000c2b2e7210 */ /* 0x001fc60007f5e0ff */
[----:B------:R0:W-:Y:S01]  /*5dba0*/  STL.64 [R1+0x650], R20 ;  /* 0x0006501401007387 */ /* 0x0001e20000100a00 */
[----:B---3--:R-:W-:Y:S02]  /*5dbb0*/  IMAD.MOV.U32 R37, RZ, RZ, R50 ;  /* 0x000000ffff257224 */ /* 0x008fe400078e0032 */
[----:B------:R-:W-:Y:S01]  /*5dbc0*/  IMAD.X R47, R11, 0x1, R16, P2 ;  /* 0x000000010b2f7824 */ /* 0x000fe200010e0610 */
[C---:B-1----:R-:W-:Y:S01]  /*5dbd0*/  IADD3 R58, P3, PT, R43.reuse, R14, RZ ;  /* 0x0000000e2b3a7210 */ /* 0x042fe20007f7e0ff */
[----:B------:R-:W-:Y:S01]  /*5dbe0*/  IMAD.MOV.U32 R39, RZ, RZ, R34 ;  /* 0x000000ffff277224 */ /* 0x000fe200078e0022 */
[----:B------:R-:W-:Y:S01]  /*5dbf0*/  IADD3 R50, P1, PT, R43, R13, RZ ;  /* 0x0000000d2b327210 */ /* 0x000fe20007f3e0ff */
[----:B------:R-:W-:Y:S01]  /*5dc00*/  IMAD.MOV.U32 R34, RZ, RZ, R32 ;  /* 0x000000ffff227224 */ /* 0x000fe200078e0020 */
[----:B0-----:R-:W3:Y:S01]  /*5dc10*/  LDL.LU.64 R20, [R1+0x2338] ;  /* 0x0023380001147983 */ /* 0x001ee20000300a00 */
[----:B------:R-:W-:-:S03]  /*5dc20*/  IMAD.MOV.U32 R32, RZ, RZ, R44 ;  /* 0x000000ffff207224 */ /* 0x000fc600078e002c */
[----:B------:R0:W-:Y:S01]  /*5dc30*/  STL.64 [R1+0x648], R46 ;  /* 0x0006482e01007387 */ /* 0x0001e20000100a00 */
[C---:B------:R-:W-:Y:S02]  /*5dc40*/  IMAD.X R59, R11.reuse, 0x1, R17, P3 ;  /* 0x000000010b3b7824 */ /* 0x040fe400018e0611 */
[----:B------:R-:W-:Y:S02]  /*5dc50*/  IMAD.MOV.U32 R44, RZ, RZ, R51 ;  /* 0x000000ffff2c7224 */ /* 0x000fe400078e0033 */
[----:B------:R-:W-:Y:S01]  /*5dc60*/  IMAD.X R51, R11, 0x1, R18, P1 ;  /* 0x000000010b337824 */ /* 0x000fe200008e0612 */
[----:B------:R-:W-:Y:S02]  /*5dc70*/  SHF.R.S32.HI R28, RZ, 0x1f, R40 ;  /* 0x0000001fff1c7819 */ /* 0x000fe40000011428 */
[----:B0-----:R-:W-:Y:S01]  /*5dc80*/  IADD3 R46, P2, PT, R43, R15, RZ ;  /* 0x0000000f2b2e7210 */ /* 0x001fe20007f5e0ff */
[----:B------:R0:W-:Y:S01]  /*5dc90*/  STL.64 [R1+0x640], R58 ;  /* 0x0006403a01007387 */ /* 0x0001e20000100a00 */
[----:B------:R-:W-:-:S03]  /*5dca0*/  IADD3 R42, P3, PT, R40, R12, RZ ;  /* 0x0000000c282a7210 */ /* 0x000fc60007f7e0ff */
[----:B------:R-:W-:Y:S02]  /*5dcb0*/  IMAD.X R47, R11, 0x1, R8, P2 ;  /* 0x000000010b2f7824 */ /* 0x000fe400010e0608 */
[----:B------:R-:W-:Y:S01]  /*5dcc0*/  IMAD.X R43, R28, 0x1, R16, P3 ;  /* 0x000000011c2b7824 */ /* 0x000fe200018e0610 */
[----:B0-----:R-:W4:Y:S04]  /*5dcd0*/  LDL.LU.64 R58, [R1+0x2330] ;  /* 0x00233000013a7983 */ /* 0x001f280000300a00 */
[----:B------:R0:W-:Y:S04]  /*5dce0*/  STL.64 [R1+0x630], R50 ;  /* 0x0006303201007387 */ /* 0x0001e80000100a00 */
[----:B------:R1:W-:Y:S01]  /*5dcf0*/  STL.64 [R1+0x610], R46 ;  /* 0x0006102e01007387 */ /* 0x0003e20000100a00 */
[----:B0-----:R-:W-:-:S02]  /*5dd00*/  IADD3 R50, P1, PT, R40, R14, RZ ;  /* 0x0000000e28327210 */ /* 0x001fc40007f3e0ff */
[----:B-1----:R-:W-:-:S03]  /*5dd10*/  IADD3 R46, P2, PT, R40, R13, RZ ;  /* 0x0000000d282e7210 */ /* 0x002fc60007f5e0ff */
[C---:B------:R-:W-:Y:S01]  /*5dd20*/  IMAD.X R51, R28.reuse, 0x1, R17, P1 ;  /* 0x000000011c337824 */ /* 0x040fe200008e0611 */
[----:B------:R0:W-:Y:S01]  /*5dd30*/  STL.64 [R1+0x608], R42 ;  /* 0x0006082a01007387 */ /* 0x0001e20000100a00 */
[----:B------:R-:W-:-:S03]  /*5dd40*/  IMAD.X R47, R28, 0x1, R18, P2 ;  /* 0x000000011c2f7824 */ /* 0x000fc600010e0612 */
[----:B------:R1:W-:Y:S01]  /*5dd50*/  STL.64 [R1+0x600], R50 ;  /* 0x0006003201007387 */ /* 0x0003e20000100a00 */
[----:B------:R-:W-:Y:S02]  /*5dd60*/  SHF.R.S32.HI R11, RZ, 0x1f, R38 ;  /* 0x0000001fff0b7819 */ /* 0x000fe40000011426 */
[----:B0-----:R-:W-:Y:S01]  /*5dd70*/  IADD3 R42, P3, PT, R40, R15, RZ ;  /* 0x0000000f282a7210 */ /* 0x001fe20007f7e0ff */
[----:B------:R0:W-:Y:S01]  /*5dd80*/  STL.64 [R1+0x5f0], R46 ;  /* 0x0005f02e01007387 */ /* 0x0001e20000100a00 */
[----:B-1----:R-:W-:-:S03]  /*5dd90*/  IADD3 R50, P1, PT, R38, R12, RZ ;  /* 0x0000000c26327210 */ /* 0x002fc60007f3e0ff */
[----:B------:R-:W-:Y:S02]  /*5dda0*/  IMAD.X R43, R28, 0x1, R8, P3 ;  /* 0x000000011c2b7824 */ /* 0x000fe400018e0608 */
[C---:B------:R-:W-:Y:S01]  /*5ddb0*/  IMAD.X R51, R11.reuse, 0x1, R16, P1 ;  /* 0x000000010b337824 */ /* 0x040fe200008e0610 */
[C---:B0-----:R-:W-:Y:S02]  /*5ddc0*/  IADD3 R46, P2, PT, R38.reuse, R14, RZ ;  /* 0x0000000e262e7210 */ /* 0x041fe40007f5e0ff */
[----:B------:R0:W-:Y:S03]  /*5ddd0*/  STL.64 [R1+0x5e8], R42 ;  /* 0x0005e82a01007387 */ /* 0x0001e60000100a00 */
[----:B------:R-:W-:Y:S01]  /*5dde0*/  IMAD.X R47, R11, 0x1, R17, P2 ;  /* 0x000000010b2f7824 */ /* 0x000fe200010e0611 */
[----:B------:R1:W-:Y:S01]  /*5ddf0*/  STL.64 [R1+0x5e0], R50 ;  /* 0x0005e03201007387 */ /* 0x0003e20000100a00 */
[----:B------:R-:W-:Y:S01]  /*5de00*/  IMAD.MOV.U32 R40, RZ, RZ, R39 ;  /* 0x000000ffff287224 */ /* 0x000fe200078e0027 */
[----:B0-----:R-:W-:-:S02]  /*5de10*/  IADD3 R42, P3, PT, R38, R13, RZ ;  /* 0x0000000d262a7210 */ /* 0x001fc40007f7e0ff */
[----:B------:R-:W-:Y:S01]  /*5de20*/  IADD3 R38, P1, PT, R38, R15, RZ ;  /* 0x0000000f26267210 */ /* 0x000fe20007f3e0ff */
[----:B-1----:R-:W2:Y:S02]  /*5de30*/  LDL.LU.64 R50, [R1+0x2328] ;  /* 0x0023280001327983 */ /* 0x002ea40000300a00 */
[C---:B------:R-:W-:Y:S01]  /*5de40*/  IMAD.X R43, R11.reuse, 0x1, R18, P3 ;  /* 0x000000010b2b7824 */ /* 0x040fe200018e0612 */
[----:B------:R-:W-:Y:S01]  /*5de50*/  SHF.R.S32.HI R28, RZ, 0x1f, R45 ;  /* 0x0000001fff1c7819 */ /* 0x000fe2000001142d */
[----:B------:R-:W-:Y:S01]  /*5de60*/  IMAD.X R39, R11, 0x1, R8, P1 ;  /* 0x000000010b277824 */ /* 0x000fe200008e0608 */
[----:B------:R0:W-:Y:S04]  /*5de70*/  STL.64 [R1+0x5d8], R46 ;  /* 0x0005d82e01007387 */ /* 0x0001e80000100a00 */
[----:B------:R1:W-:Y:S01]  /*5de80*/  STL.64 [R1+0x5b8], R42 ;  /* 0x0005b82a01007387 */ /* 0x0003e20000100a00 */
[----:B0-----:R-:W-:-:S03]  /*5de90*/  IADD3 R46, P2, PT, R45, R12, RZ ;  /* 0x0000000c2d2e7210 */ /* 0x001fc60007f5e0ff */
[----:B------:R0:W-:Y:S01]  /*5dea0*/  STL.64 [R1+0x5a8], R38 ;  /* 0x0005a82601007387 */ /* 0x0001e20000100a00 */
[----:B-1----:R-:W-:Y:S01]  /*5deb0*/  IADD3 R42, P3, PT, R45, R14, RZ ;  /* 0x0000000e2d2a7210 */ /* 0x002fe20007f7e0ff */
[----:B------:R-:W-:-:S04]  /*5dec0*/  IMAD.X R47, R28, 0x1, R16, P2 ;  /* 0x000000011c2f7824 */ /* 0x000fc800010e0610 */
[C---:B------:R-:W-:Y:S01]  /*5ded0*/  IMAD.X R43, R28.reuse, 0x1, R17, P3 ;  /* 0x000000011c2b7824 */ /* 0x040fe200018e0611 */
[C---:B0-----:R-:W-:Y:S01]  /*5dee0*/  IADD3 R38, P1, PT, R45.reuse, R13, RZ ;  /* 0x0000000d2d267210 */ /* 0x041fe20007f3e0ff */
[----:B------:R0:W-:Y:S04]  /*5def0*/  STL.64 [R1+0x5a0], R46 ;  /* 0x0005a02e01007387 */ /* 0x0001e80000100a00 */
[----:B------:R-:W-:Y:S01]  /*5df00*/  IMAD.X R39, R28, 0x1, R18, P1 ;  /* 0x000000011c277824 */ /* 0x000fe200008e0612 */
[----:B------:R1:W-:Y:S01]  /*5df10*/  STL.64 [R1+0x598], R42 ;  /* 0x0005982a01007387 */ /* 0x0003e20000100a00 */
[----:B------:R-:W-:Y:S02]  /*5df20*/  SHF.R.S32.HI R11, RZ, 0x1f, R41 ;  /* 0x0000001fff0b7819 */ /* 0x000fe40000011429 */
[----:B0-----:R-:W-:Y:S01]  /*5df30*/  IADD3 R46, P2, PT, R45, R15, RZ ;  /* 0x0000000f2d2e7210 */ /* 0x001fe20007f5e0ff */
[----:B------:R0:W-:Y:S01]  /*5df40*/  STL.64 [R1+0x578], R38 ;  /* 0x0005782601007387 */ /* 0x0001e20000100a00 */
[----:B-1----:R-:W-:-:S03]  /*5df50*/  IADD3 R42, P3, PT, R41, R12, RZ ;  /* 0x0000000c292a7210 */ /* 0x002fc60007f7e0ff */
[----:B------:R-:W-:Y:S01]  /*5df60*/  IMAD.X R47, R28, 0x1, R8, P2 ;  /* 0x000000011c2f7824 */ /* 0x000fe200010e0608 */
[----:B0-----:R-:W-:-:S04]  /*5df70*/  IADD3 R38, P1, PT, R41, R14, RZ ;  /* 0x0000000e29267210 */ /* 0x001fc80007f3e0ff */
[----:B------:R0:W-:Y:S01]  /*5df80*/  STL.64 [R1+0x568], R46 ;  /* 0x0005682e01007387 */ /* 0x0001e20000100a00 */
[C---:B------:R-:W-:Y:S02]  /*5df90*/  IMAD.X R43, R11.reuse, 0x1, R16, P3 ;  /* 0x000000010b2b7824 */ /* 0x040fe400018e0610 */
[----:B------:R-:W-:-:S03]  /*5dfa0*/  IMAD.X R39, R11, 0x1, R17, P1 ;  /* 0x000000010b277824 */ /* 0x000fc600008e0611 */
[----:B------:R1:W-:Y:S01]  /*5dfb0*/  STL.64 [R1+0x560], R42 ;  /* 0x0005602a01007387 */ /* 0x0003e20000100a00 */
[----:B0-----:R-:W-:-:S03]  /*5dfc0*/  IADD3 R46, P2, PT, R41, R13, RZ ;  /* 0x0000000d292e7210 */ /* 0x001fc60007f5e0ff */
[----:B------:R0:W-:Y:S01]  /*5dfd0*/  STL.64 [R1+0x558], R38 ;  /* 0x0005582601007387 */ /* 0x0001e20000100a00 */
[----:B------:R-:W-:Y:S01]  /*5dfe0*/  SHF.R.S32.HI R28, RZ, 0x1f, R53 ;  /* 0x0000001fff1c7819 */ /* 0x000fe20000011435 */
[----:B------:R-:W-:Y:S01]  /*5dff0*/  IMAD.X R47, R11, 0x1, R18, P2 ;  /* 0x000000010b2f7824 */ /* 0x000fe200010e0612 */
[----:B-1----:R-:W-:Y:S02]  /*5e000*/  IADD3 R42, P3, PT, R41, R15, RZ ;  /* 0x0000000f292a7210 */ /* 0x002fe40007f7e0ff */
[----:B0-----:R-:W-:Y:S02]  /*5e010*/  IADD3 R38, P1, PT, R53, R12, RZ ;  /* 0x0000000c35267210 */ /* 0x001fe40007f3e0ff */
[----:B------:R0:W-:Y:S01]  /*5e020*/  STL.64 [R1+0x530], R46 ;  /* 0x0005302e01007387 */ /* 0x0001e20000100a00 */
[----:B------:R-:W-:Y:S02]  /*5e030*/  IMAD.X R43, R11, 0x1, R8, P3 ;  /* 0x000000010b2b7824 */ /* 0x000fe400018e0608 */
[----:B------:R-:W-:-:S03]  /*5e040*/  IMAD.X R39, R28, 0x1, R16, P1 ;  /* 0x000000011c277824 */ /* 0x000fc600008e0610 */
[----:B------:R1:W-:Y:S01]  /*5e050*/  STL.64 [R1+0x520], R42 ;  /* 0x0005202a01007387 */ /* 0x0003e20000100a00 */
[----:B0-----:R-:W-:-:S03]  /*5e060*/  IADD3 R46, P2, PT, R53, R14, RZ ;  /* 0x0000000e352e7210 */ /* 0x001fc60007f5e0ff */
[----:B------:R0:W-:Y:S02]  /*5e070*/  STL.64 [R1+0x518], R38 ;  /* 0x0005182601007387 */ /* 0x0001e40000100a00 */
[C---:B------:R-:W-:Y:S01]  /*5e080*/  IMAD.X R47, R28.reuse, 0x1, R17, P2 ;  /* 0x000000011c2f7824 */ /* 0x040fe200010e0611 */
[C---:B-1----:R-:W-:Y:S02]  /*5e090*/  IADD3 R42, P3, PT, R53.reuse, R13, RZ ;  /* 0x0000000d352a7210 */ /* 0x042fe40007f7e0ff */
[----:B------:R-:W-:Y:S02]  /*5e0a0*/  SHF.R.S32.HI R11, RZ, 0x1f, R52 ;  /* 0x0000001fff0b7819 */ /* 0x000fe40000011434 */
[----:B0-----:R-:W-:Y:S01]  /*5e0b0*/  IADD3 R38, P1, PT, R53, R15, RZ ;  /* 0x0000000f35267210 */ /* 0x001fe20007f3e0ff */
[----:B------:R0:W-:Y:S01]  /*5e0c0*/  STL.64 [R1+0x510], R46 ;  /* 0x0005102e01007387 */ /* 0x0001e20000100a00 */
[----:B------:R-:W-:-:S03]  /*5e0d0*/  IMAD.X R43, R28, 0x1, R18, P3 ;  /* 0x000000011c2b7824 */ /* 0x000fc600018e0612 */
[----:B------:R-:W-:Y:S02]  /*5e0e0*/  IMAD.X R39, R28, 0x1, R8, P1 ;  /* 0x000000011c277824 */ /* 0x000fe400008e0608 */
[----:B------:R1:W-:Y:S01]  /*5e0f0*/  STL.64 [R1+0x4f0], R42 ;  /* 0x0004f02a01007387 */ /* 0x0003e20000100a00 */
[----:B0-----:R-:W-:-:S03]  /*5e100*/  IADD3 R46, P2, PT, R52, R12, RZ ;  /* 0x0000000c342e7210 */ /* 0x001fc60007f5e0ff */
[----:B------:R0:W-:Y:S02]  /*5e110*/  STL.64 [R1+0x4e0], R38 ;  /* 0x0004e02601007387 */ /* 0x0001e40000100a00 */
[C---:B------:R-:W-:Y:S01]  /*5e120*/  IMAD.X R47, R11.reuse, 0x1, R16, P2 ;  /* 0x000000010b2f7824 */ /* 0x040fe200010e0610 */
[C---:B-1----:R-:W-:Y:S02]  /*5e130*/  IADD3 R42, P3, PT, R52.reuse, R14, RZ ;  /* 0x0000000e342a7210 */ /* 0x042fe40007f7e0ff */
[----:B------:R-:W-:Y:S02]  /*5e140*/  SHF.R.S32.HI R28, RZ, 0x1f, R34 ;  /* 0x0000001fff1c7819 */ /* 0x000fe40000011422 */
[C---:B0-----:R-:W-:Y:S01]  /*5e150*/  IADD3 R38, P1, PT, R52.reuse, R13, RZ ;  /* 0x0000000d34267210 */ /* 0x041fe20007f3e0ff */
[C---:B------:R-:W-:Y:S01]  /*5e160*/  IMAD.X R43, R11.reuse, 0x1, R17, P3 ;  /* 0x000000010b2b7824 */ /* 0x040fe200018e0611 */
[----:B------:R-:W-:Y:S01]  /*5e170*/  IADD3 R52, P2, PT, R52, R15, RZ ;  /* 0x0000000f34347210 */ /* 0x000fe20007f5e0ff */
[----:B------:R0:W-:Y:S02]  /*5e180*/  STL.64 [R1+0x4d8], R46 ;  /* 0x0004d82e01007387 */ /* 0x0001e40000100a00 */
[----:B------:R-:W-:-:S02]  /*5e190*/  IMAD.X R39, R11, 0x1, R18, P1 ;  /* 0x000000010b277824 */ /* 0x000fc400008e0612 */
[----:B------:R-:W-:Y:S01]  /*5e1a0*/  IMAD.X R53, R11, 0x1, R8, P2 ;  /* 0x000000010b357824 */ /* 0x000fe200010e0608 */
[----:B------:R-:W-:Y:S01]  /*5e1b0*/  STL.64 [R1+0x4d0], R42 ;  /* 0x0004d02a01007387 */ /* 0x000fe20000100a00 */
[----:B0-----:R-:W-:-:S03]  /*5e1c0*/  IADD3 R46, P3, PT, R34, R12, RZ ;  /* 0x0000000c222e7210 */ /* 0x001fc60007f7e0ff */
[----:B------:R0:W-:Y:S02]  /*5e1d0*/  STL.64 [R1+0x4b0], R38 ;  /* 0x0004b02601007387 */ /* 0x0001e40000100a00 */
[----:B------:R-:W-:Y:S02]  /*5e1e0*/  IMAD.X R47, R28, 0x1, R16, P3 ;  /* 0x000000011c2f7824 */ /* 0x000fe400018e0610 */
[----:B------:R1:W-:Y:S01]  /*5e1f0*/  STL.64 [R1+0x4a0], R52 ;  /* 0x0004a03401007387 */ /* 0x0003e20000100a00 */
[----:B0-----:R-:W-:-:S03]  /*5e200*/  IADD3 R38, P1, PT, R34, R14, RZ ;  /* 0x0000000e22267210 */ /* 0x001fc60007f3e0ff */
[----:B------:R0:W-:Y:S01]  /*5e210*/  STL.64 [R1+0x498], R46 ;  /* 0x0004982e01007387 */ /* 0x0001e20000100a00 */
[----:B-1----:R-:W-:Y:S01]  /*5e220*/  IADD3 R52, P2, PT, R34, R13, RZ ;  /* 0x0000000d22347210 */ /* 0x002fe20007f5e0ff */
[----:B------:R-:W-:-:S04]  /*5e230*/  IMAD.X R39, R28, 0x1, R17, P1 ;  /* 0x000000011c277824 */ /* 0x000fc800008e0611 */
[----:B------:R-:W-:Y:S01]  /*5e240*/  IMAD.X R53, R28, 0x1, R18, P2 ;  /* 0x000000011c357824 */ /* 0x000fe200010e0612 */
[----:B0-----:R-:W-:Y:S01]  /*5e250*/  IADD3 R46, P3, PT, R34, R15, RZ ;  /* 0x0000000f222e7210 */ /* 0x001fe20007f7e0ff */
[----:B------:R0:W-:Y:S01]  /*5e260*/  STL.64 [R1+0x490], R38 ;  /* 0x0004902601007387 */ /* 0x0001e20000100a00 */
[----:B------:R-:W-:-:S03]  /*5e270*/  SHF.R.S32.HI R11, RZ, 0x1f, R54 ;  /* 0x0000001fff0b7819 */ /* 0x000fc60000011436 */
[----:B------:R-:W-:Y:S01]  /*5e280*/  IMAD.X R47, R28, 0x1, R8, P3 ;  /* 0x000000011c2f7824 */ /* 0x000fe200018e0608 */
[----:B------:R1:W-:Y:S01]  /*5e290*/  STL.64 [R1+0x470], R52 ;  /* 0x0004703401007387 */ /* 0x0003e20000100a00 */
[----:B------:R-:W-:Y:S02]  /*5e2a0*/  IMAD.MOV.U32 R41, RZ, RZ, R36 ;  /* 0x000000ffff297224 */ /* 0x000fe400078e0024 */
[----:B0-----:R-:W-:Y:S01]  /*5e2b0*/  IMAD.MOV.U32 R39, RZ, RZ, R48 ;  /* 0x000000ffff277224 */ /* 0x001fe200078e0030 */
[C---:B------:R-:W-:Y:S01]  /*5e2c0*/  IADD3 R48, P1, PT, R54.reuse, R12, RZ ;  /* 0x0000000c36307210 */ /* 0x040fe20007f3e0ff */
[----:B------:R0:W-:Y:S01]  /*5e2d0*/  STL.64 [R1+0x460], R46 ;  /* 0x0004602e01007387 */ /* 0x0001e20000100a00 */
[----:B------:R-:W-:Y:S01]  /*5e2e0*/  VIADD R24, R49, UR71 ;  /* 0x0000004731187c36 */ /* 0x000fe20008000000 */
[----:B------:R-:W2:Y:S01]  /*5e2f0*/  LDCU UR71, c[0x0][0x3b8] ;  /* 0x00007700ff4777ac */ /* 0x000ea20008000800 */
[----:B-1----:R-:W-:Y:S01]  /*5e300*/  IADD3 R52, P2, PT, R54, R14, RZ ;  /* 0x0000000e36347210 */ /* 0x002fe20007f5e0ff */
[----:B------:R-:W-:-:S02]  /*5e310*/  IMAD.MOV.U32 R36, RZ, RZ, R49 ;  /* 0x000000ffff247224 */ /* 0x000fc400078e0031 */
[C---:B------:R-:W-:Y:S02]  /*5e320*/  IMAD.X R49, R11.reuse, 0x1, R16, P1 ;  /* 0x000000010b317824 */ /* 0x040fe400008e0610 */
[C---:B------:R-:W-:Y:S01]  /*5e330*/  IMAD.X R53, R11.reuse, 0x1, R17, P2 ;  /* 0x000000010b357824 */ /* 0x040fe200010e0611 */
[C---:B0-----:R-:W-:Y:S01]  /*5e340*/  IADD3 R46, P3, PT, R54.reuse, R13, RZ ;  /* 0x0000000d362e7210 */ /* 0x041fe20007f7e0ff */
[----:B------:R-:W-:Y:S01]  /*5e350*/  IMAD.MOV.U32 R42, RZ, RZ, R40 ;  /* 0x000000ffff2a7224 */ /* 0x000fe200078e0028 */
[----:B------:R0:W-:Y:S01]  /*5e360*/  STL.64 [R1+0x458], R48 ;  /* 0x0004583001007387 */ /* 0x0001e20000100a00 */
[----:B------:R-:W-:Y:S02]  /*5e370*/  IADD3 R54, P1, PT, R54, R15, RZ ;  /* 0x0000000f36367210 */ /* 0x000fe40007f3e0ff */
[----:B------:R-:W-:Y:S01]  /*5e380*/  IMAD.X R47, R11, 0x1, R18, P3 ;  /* 0x000000010b2f7824 */ /* 0x000fe200018e0612 */
[----:B------:R-:W-:Y:S01]  /*5e390*/  SHF.R.S32.HI R28, RZ, 0x1f, R42 ;  /* 0x0000001fff1c7819 */ /* 0x000fe2000001142a */
[----:B------:R-:W-:-:S02]  /*5e3a0*/  IMAD.MOV.U32 R34, RZ, RZ, R55 ;  /* 0x000000ffff227224 */ /* 0x000fc400078e0037 */
[----:B------:R-:W-:Y:S01]  /*5e3b0*/  IMAD.X R55, R11, 0x1, R8, P1 ;  /* 0x000000010b377824 */ /* 0x000fe200008e0608 */
[----:B0-----:R-:W2:Y:S04]  /*5e3c0*/  LDL.LU.64 R48, [R1+0x2320] ;  /* 0x0023200001307983 */ /* 0x001ea80000300a00 */
[----:B------:R0:W-:Y:S04]  /*5e3d0*/  STL.64 [R1+0x450], R52 ;  /* 0x0004503401007387 */ /* 0x0001e80000100a00 */
[----:B------:R1:W-:Y:S01]  /*5e3e0*/  STL.64 [R1+0x430], R46 ;  /* 0x0004302e01007387 */ /* 0x0003e20000100a00 */
[----:B------:R-:W-:Y:S01]  /*5e3f0*/  IMAD.MOV.U32 R40, RZ, RZ, R35 ;  /* 0x000000ffff287224 */ /* 0x000fe200078e0023 */
[----:B0-----:R-:W-:-:S02]  /*5e400*/  IADD3 R52, P2, PT, R42, R12, RZ ;  /* 0x0000000c2a347210 */ /* 0x001fc40007f5e0ff */
[----:B-1----:R-:W-:-:S03]  /*5e410*/  IADD3 R46, P3, PT, R42, R14, RZ ;  /* 0x0000000e2a2e7210 */ /* 0x002fc60007f7e0ff */
[----:B------:R-:W-:Y:S02]  /*5e420*/  IMAD.X R53, R28, 0x1, R16, P2 ;  /* 0x000000011c357824 */ /* 0x000fe400010e0610 */
[----:B------:R-:W-:Y:S01]  /*5e430*/  IMAD.MOV.U32 R35, RZ, RZ, R2 ;  /* 0x000000ffff237224 */ /* 0x000fe200078e0002 */
[----:B------:R-:W-:Y:S01]  /*5e440*/  IADD3 R2, P1, PT, R42, R13, RZ ;  /* 0x0000000d2a027210 */ /* 0x000fe20007f3e0ff */
[----:B------:R-:W-:Y:S01]  /*5e450*/  IMAD.X R47, R28, 0x1, R17, P3 ;  /* 0x000000011c2f7824 */ /* 0x000fe200018e0611 */
[----:B------:R0:W-:Y:S01]  /*5e460*/  STL.64 [R1+0x418], R54 ;  /* 0x0004183601007387 */ /* 0x0001e20000100a00 */
[----:B------:R-:W-:Y:S01]  /*5e470*/  IADD3 R42, P2, PT, R42, R15, RZ ;  /* 0x0000000f2a2a7210 */ /* 0x000fe20007f5e0ff */
[----:B------:R-:W-:Y:S02]  /*5e480*/  IMAD.MOV.U32 R38, RZ, RZ, R37 ;  /* 0x000000ffff267224 */ /* 0x000fe400078e0025 */
[----:B------:R-:W-:Y:S01]  /*5e490*/  IMAD.MOV.U32 R37, RZ, RZ, R3 ;  /* 0x000000ffff257224 */ /* 0x000fe200078e0003 */
[----:B------:R-:W-:Y:S01]  /*5e4a0*/  SHF.R.S32.HI R11, RZ, 0x1f, R41 ;  /* 0x0000001fff0b7819 */ /* 0x000fe20000011429 */
[C---:B------:R-:W-:Y:S01]  /*5e4b0*/  IMAD.X R3, R28.reuse, 0x1, R18, P1 ;  /* 0x000000011c037824 */ /* 0x040fe200008e0612 */
[----:B0-----:R-:W2:Y:S04]  /*5e4c0*/  LDL.LU.64 R54, [R1+0x2318] ;  /* 0x0023180001367983 */ /* 0x001ea80000300a00 */
[----:B------:R0:W-:Y:S01]  /*5e4d0*/  STL.64 [R1+0x410], R52 ;  /* 0x0004103401007387 */ /* 0x0001e20000100a00 */
[----:B------:R-:W-:-:S03]  /*5e4e0*/  IMAD.X R43, R28, 0x1, R8, P2 ;  /* 0x000000011c2b7824 */ /* 0x000fc600010e0608 */
[----:B0-----:R-:W2:Y:S04]  /*5e4f0*/  LDL.LU.64 R52, [R1+0x2310] ;  /* 0x0023100001347983 */ /* 0x001ea80000300a00 */
        /* <DEDUP_REMOVED lines=9> */
[----:B------:R0:W-:Y:S02]  /*5e590*/  STL.64 [R1+0x3c8], R2 ;  /* 0x0003c80201007387 */ /* 0x0001e40000100a00 */
[----:B------:R-:W-:Y:S01]  /*5e5a0*/  IMAD.X R43, R11, 0x1, R18, P2 ;  /* 0x000000010b2b7824 */ /* 0x000fe200010e0612 */
[----:B-1----:R-:W-:-:S04]  /*5e5b0*/  IADD3 R46, P3, PT, R41, R15, RZ ;  /* 0x0000000f292e7210 */ /* 0x002fc80007f7e0ff */
[----:B------:R1:W-:Y:S01]  /*5e5c0*/  STL.64 [R1+0x3a8], R42 ;  /* 0x0003a82a01007387 */ /* 0x0003e20000100a00 */
[----:B------:R-:W-:Y:S02]  /*5e5d0*/  SHF.R.S32.HI R28, RZ, 0x1f, R40 ;  /* 0x0000001fff1c7819 */ /* 0x000fe40000011428 */
[----:B0-----:R-:W-:Y:S01]  /*5e5e0*/  IADD3 R2, P1, PT, R40, R12, RZ ;  /* 0x0000000c28027210 */ /* 0x001fe20007f3e0ff */
[----:B------:R-:W-:-:S04]  /*5e5f0*/  IMAD.X R47, R11, 0x1, R8, P3 ;  /* 0x000000010b2f7824 */ /* 0x000fc800018e0608 */
[----:B------:R-:W-:Y:S01]  /*5e600*/  IMAD.X R3, R28, 0x1, R16, P1 ;  /* 0x000000011c037824 */ /* 0x000fe200008e0610 */
[----:B------:R0:W-:Y:S01]  /*5e610*/  STL.64 [R1+0x398], R46 ;  /* 0x0003982e01007387 */ /* 0x0001e20000100a00 */
[----:B-1----:R-:W-:-:S03]  /*5e620*/  IADD3 R42, P2, PT, R40, R14, RZ ;  /* 0x0000000e282a7210 */ /* 0x002fc60007f5e0ff */
[----:B------:R1:W-:Y:S02]  /*5e630*/  STL.64 [R1+0x390], R2 ;  /* 0x0003900201007387 */ /* 0x0003e40000100a00 */
[----:B------:R-:W-:Y:S01]  /*5e640*/  IMAD.X R43, R28, 0x1, R17, P2 ;  /* 0x000000011c2b7824 */ /* 0x000fe200010e0611 */
[C---:B0-----:R-:W-:Y:S02]  /*5e650*/  IADD3 R46, P3, PT, R40.reuse, R13, RZ ;  /* 0x0000000d282e7210 */ /* 0x041fe40007f7e0ff */
[----:B------:R-:W-:Y:S01]  /*5e660*/  IADD3 R40, P1, PT, R40, R15, RZ ;  /* 0x0000000f28287210 */ /* 0x000fe20007f3e0ff */
[----:B-1----:R-:W2:Y:S02]  /*5e670*/  LDL.LU.64 R2, [R1+0x2308] ;  /* 0x0023080001027983 */ /* 0x002ea40000300a00 */
[C---:B------:R-:W-:Y:S01]  /*5e680*/  IMAD.X R47, R28.reuse, 0x1, R18, P3 ;  /* 0x000000011c2f7824 */ /* 0x040fe200018e0612 */
[----:B------:R-:W-:Y:S01]  /*5e690*/  SHF.R.S32.HI R11, RZ, 0x1f, R39 ;  /* 0x0000001fff0b7819 */ /* 0x000fe20000011427 */
[----:B------:R-:W-:Y:S01]  /*5e6a0*/  IMAD.X R41, R28, 0x1, R8, P1 ;  /* 0x000000011c297824 */ /* 0x000fe200008e0608 */
[----:B------:R0:W-:Y:S04]  /*5e6b0*/  STL.64 [R1+0x388], R42 ;  /* 0x0003882a01007387 */ /* 0x0001e80000100a00 */
[----:B------:R1:W-:Y:S04]  /*5e6c0*/  STL.64 [R1+0x368], R46 ;  /* 0x0003682e01007387 */ /* 0x0003e80000100a00 */
[----:B------:R3:W-:Y:S01]  /*5e6d0*/  STL.64 [R1+0x358], R40 ;  /* 0x0003582801007387 */ /* 0x0007e20000100a00 */
[----:B0-----:R-:W-:-:S02]  /*5e6e0*/  IADD3 R42, P2, PT, R39, R12, RZ ;  /* 0x0000000c272a7210 */ /* 0x001fc40007f5e0ff */
[----:B-1----:R-:W-:-:S03]  /*5e6f0*/  IADD3 R46, P3, PT, R39, R14, RZ ;  /* 0x0000000e272e7210 */ /* 0x002fc60007f7e0ff */
[----:B------:R-:W-:Y:S01]  /*5e700*/  IMAD.X R43, R11, 0x1, R16, P2 ;  /* 0x000000010b2b7824 */ /* 0x000fe200010e0610 */
[----:B---3--:R-:W-:Y:S01]  /*5e710*/  IADD3 R40, P1, PT, R39, R13, RZ ;  /* 0x0000000d27287210 */ /* 0x008fe20007f3e0ff */
        /* <DEDUP_REMOVED lines=9> */
[----:B---3--:R-:W-:Y:S01]  /*5e7b0*/  IADD3 R40, P1, PT, R38, R14, RZ ;  /* 0x0000000e26287210 */ /* 0x008fe20007f3e0ff */
[----:B------:R-:W-:-:S03]  /*5e7c0*/  IMAD.X R47, R28, 0x1, R16, P3 ;  /* 0x000000011c2f7824 */ /* 0x000fc600018e0610 */
[----:B------:R0:W-:Y:S01]  /*5e7d0*/  STL.64 [R1+0x310], R42 ;  /* 0x0003102a01007387 */ /* 0x0001e20000100a00 */
[----:B------:R-:W-:-:S03]  /*5e7e0*/  IMAD.X R41, R28, 0x1, R17, P1 ;  /* 0x000000011c297824 */ /* 0x000fc600008e0611 */
[----:B------:R-:W-:Y:S01]  /*5e7f0*/  STL.64 [R1+0x308], R46 ;  /* 0x0003082e01007387 */ /* 0x000fe20000100a00 */
[----:B------:R-:W-:-:S03]  /*5e800*/  SHF.R.S32.HI R11, RZ, 0x1f, R35 ;  /* 0x0000001fff0b7819 */ /* 0x000fc60000011423 */
[----:B------:R1:W-:Y:S01]  /*5e810*/  STL.64 [R1+0x300], R40 ;  /* 0x0003002801007387 */ /* 0x0003e20000100a00 */
[C---:B0-----:R-:W-:Y:S02]  /*5e820*/  IADD3 R42, P2, PT, R38.reuse, R13, RZ ;  /* 0x0000000d262a7210 */ /* 0x041fe40007f5e0ff */
[----:B------:R-:W-:-:S03]  /*5e830*/  IADD3 R38, P3, PT, R38, R15, RZ ;  /* 0x0000000f26267210 */ /* 0x000fc60007f7e0ff */
[C---:B------:R-:W-:Y:S02]  /*5e840*/  IMAD.X R43, R28.reuse, 0x1, R18, P2 ;  /* 0x000000011c2b7824 */ /* 0x040fe400010e0612 */
[----:B------:R-:W-:Y:S01]  /*5e850*/  IMAD.X R39, R28, 0x1, R8, P3 ;  /* 0x000000011c277824 */ /* 0x000fe200018e0608 */
[----:B-1----:R-:W-:Y:S02]  /*5e860*/  IADD3 R40, P1, PT, R35, R12, RZ ;  /* 0x0000000c23287210 */ /* 0x002fe40007f3e0ff */
[----:B------:R0:W-:Y:S03]  /*5e870*/  STL.64 [R1+0x2e0], R42 ;  /* 0x0002e02a01007387 */ /* 0x0001e60000100a00 */
[----:B------:R-:W-:Y:S01]  /*5e880*/  IMAD.X R41, R11, 0x1, R16, P1 ;  /* 0x000000010b297824 */ /* 0x000fe200008e0610 */
        /* <DEDUP_REMOVED lines=8> */
[----:B------:R-:W-:Y:S01]  /*5e910*/  SHF.R.S32.HI R28, RZ, 0x1f, R34 ;  /* 0x0000001fff1c7819 */ /* 0x000fe20000011422 */
[----:B------:R-:W-:Y:S02]  /*5e920*/  IMAD.X R41, R11, 0x1, R8, P1 ;  /* 0x000000010b297824 */ /* 0x000fe400008e0608 */
[----:B------:R1:W-:Y:S04]  /*5e930*/  STL.64 [R1+0x2a0], R38 ;  /* 0x0002a02601007387 */ /* 0x0003e80000100a00 */
[----:B------:R3:W-:Y:S01]  /*5e940*/  STL.64 [R1+0x290], R40 ;  /* 0x0002902801007387 */ /* 0x0007e20000100a00 */
[C---:B0-----:R-:W-:Y:S02]  /*5e950*/  IADD3 R42, P2, PT, R34.reuse, R12, RZ ;  /* 0x0000000c222a7210 */ /* 0x041fe40007f5e0ff */
[----:B-1----:R-:W-:-:S03]  /*5e960*/  IADD3 R38, P3, PT, R34, R14, RZ ;  /* 0x0000000e22267210 */ /* 0x002fc60007f7e0ff */
[----:B------:R-:W-:Y:S01]  /*5e970*/  IMAD.X R43, R28, 0x1, R16, P2 ;  /* 0x000000011c2b7824 */ /* 0x000fe200010e0610 */
[----:B---3--:R-:W-:Y:S01]  /*5e980*/  IADD3 R40, P1, PT, R34, R13, RZ ;  /* 0x0000000d22287210 */ /* 0x008fe20007f3e0ff */
[----:B------:R-:W-:Y:S01]  /*5e990*/  IMAD.X R39, R28, 0x1, R17, P3 ;  /* 0x000000011c277824 */ /* 0x000fe200018e0611 */
[----:B------:R-:W-:Y:S02]  /*5e9a0*/  IADD3 R34, P2, PT, R34, R15, RZ ;  /* 0x0000000f22227210 */ /* 0x000fe40007f5e0ff */
[----:B------:R-:W-:Y:S01]  /*5e9b0*/  STL.64 [R1+0x288], R42 ;  /* 0x0002882a01007387 */ /* 0x000fe20000100a00 */
[C---:B------:R-:W-:Y:S01]  /*5e9c0*/  IMAD.X R41, R28.reuse, 0x1, R18, P1 ;  /* 0x000000011c297824 */ /* 0x040fe200008e0612 */
[----:B------:R-:W-:Y:S02]  /*5e9d0*/  SHF.R.S32.HI R11, RZ, 0x1f, R37 ;  /* 0x0000001fff0b7819 */ /* 0x000fe40000011425 */
[----:B------:R0:W-:Y:S01]  /*5e9e0*/  STL.64 [R1+0x280], R38 ;  /* 0x0002802601007387 */ /* 0x0001e20000100a00 */
[----:B------:R-:W-:-:S03]  /*5e9f0*/  IMAD.X R35, R28, 0x1, R8, P2 ;  /* 0x000000011c237824 */ /* 0x000fc600010e0608 */
[----:B------:R1:W-:Y:S04]  /*5ea00*/  STL.64 [R1+0x260], R40 ;  /* 0x0002602801007387 */ /* 0x0003e80000100a00 */
[----:B------:R3:W-:Y:S01]  /*5ea10*/  STL.64 [R1+0x248], R34 ;  /* 0x0002482201007387 */ /* 0x0007e20000100a00 */
[C---:B0-----:R-:W-:Y:S02]  /*5ea20*/  IADD3 R38, P3, PT, R37.reuse, R12, RZ ;  /* 0x0000000c25267210 */ /* 0x041fe40007f7e0ff */
        /* <DEDUP_REMOVED lines=23> */
[C---:B-1----:R-:W-:Y:S02]  /*5eba0*/  IADD3 R34, P2, PT, R24.reuse, R12, RZ ;  /* 0x0000000c18227210 */ /* 0x042fe40007f5e0ff */
[----:B------:R0:W-:Y:S03]  /*5ebb0*/  STL.64 [R1+0x1f0], R38 ;  /* 0x0001f02601007387 */ /* 0x0001e60000100a00 */
[----:B------:R-:W-:Y:S01]  /*5ebc0*/  IMAD.X R35, R11, 0x1, R16, P2 ;  /* 0x000000010b237824 */ /* 0x000fe200010e0610 */
[----:B------:R1:W-:Y:S01]  /*5ebd0*/  STL.64 [R1+0x1d0], R36 ;  /* 0x0001d02401007387 */ /* 0x0003e20000100a00 */
[C---:B------:R-:W-:Y:S01]  /*5ebe0*/  VIADD R25, R24.reuse, UR72 ;  /* 0x0000004818197c36 */ /* 0x040fe20008000000 */
[----:B------:R-:W3:Y:S02]  /*5ebf0*/  LDCU UR72, c[0x0][0x3b8] ;  /* 0x00007700ff4877ac */ /* 0x000ee40008000800 */
[----:B------:R4:W-:Y:S01]  /*5ec00*/  STL.64 [R1+0x1c8], R34 ;  /* 0x0001c82201007387 */ /* 0x0009e20000100a00 */
[----:B0-----:R-:W-:-:S02]  /*5ec10*/  IADD3 R38, P3, PT, R24, R14, RZ ;  /* 0x0000000e18267210 */ /* 0x001fc40007f7e0ff */
[----:B-1----:R-:W-:-:S03]  /*5ec20*/  IADD3 R36, P1, PT, R24, R13, RZ ;  /* 0x0000000d18247210 */ /* 0x002fc60007f3e0ff */
[C---:B------:R-:W-:Y:S01]  /*5ec30*/  IMAD.X R39, R11.reuse, 0x1, R17, P3 ;  /* 0x000000010b277824 */ /* 0x040fe200018e0611 */
[----:B----4-:R-:W-:Y:S01]  /*5ec40*/  IADD3 R34, P2, PT, R24, R15, RZ ;  /* 0x0000000f18227210 */ /* 0x010fe20007f5e0ff */
[----:B------:R-:W-:-:S03]  /*5ec50*/  IMAD.X R37, R11, 0x1, R18, P1 ;  /* 0x000000010b257824 */ /* 0x000fc600008e0612 */
[----:B------:R0:W-:Y:S01]  /*5ec60*/  STL.64 [R1+0x1c0], R38 ;  /* 0x0001c02601007387 */ /* 0x0001e20000100a00 */
[----:B------:R-:W-:Y:S01]  /*5ec70*/  SHF.R.S32.HI R24, RZ, 0x1f, R25 ;  /* 0x0000001fff187819 */ /* 0x000fe20000011419 */
[----:B------:R-:W-:Y:S02]  /*5ec80*/  IMAD.X R35, R11, 0x1, R8, P2 ;  /* 0x000000010b237824 */ /* 0x000fe400010e0608 */
[----:B------:R1:W-:Y:S01]  /*5ec90*/  STL.64 [R1+0x1b0], R36 ;  /* 0x0001b02401007387 */ /* 0x0003e20000100a00 */
[C---:B------:R-:W-:Y:S01]  /*5eca0*/  VIADD R26, R25.reuse, UR73 ;  /* 0x00000049191a7c36 */ /* 0x040fe20008000000 */
[----:B------:R-:W4:Y:S02]  /*5ecb0*/  LDCU UR73, c[0x0][0x3b8] ;  /* 0x00007700ff4977ac */ /* 0x000f240008000800 */
[----:B------:R3:W-:Y:S01]  /*5ecc0*/  STL.64 [R1+0x1a8], R34 ;  /* 0x0001a82201007387 */ /* 0x0007e20000100a00 */
[C---:B0-----:R-:W-:Y:S02]  /*5ecd0*/  IADD3 R38, P3, PT, R25.reuse, R12, RZ ;  /* 0x0000000c19267210 */ /* 0x041fe40007f7e0ff */
[----:B-1----:R-:W-:-:S03]  /*5ece0*/  IADD3 R36, P1, PT, R25, R14, RZ ;  /* 0x0000000e19247210 */ /* 0x002fc60007f3e0ff */
[C---:B------:R-:W-:Y:S01]  /*5ecf0*/  IMAD.X R39, R24.reuse, 0x1, R16, P3 ;  /* 0x0000000118277824 */ /* 0x040fe200018e0610 */
[----:B---3--:R-:W-:Y:S01]  /*5ed00*/  IADD3 R34, P2, PT, R25, R13, RZ ;  /* 0x0000000d19227210 */ /* 0x008fe20007f5e0ff */
[----:B------:R-:W-:-:S03]  /*5ed10*/  IMAD.X R37, R24, 0x1, R17, P1 ;  /* 0x0000000118257824 */ /* 0x000fc600008e0611 */
[----:B------:R0:W-:Y:S01]  /*5ed20*/  STL.64 [R1+0x1b8], R38 ;  /* 0x0001b82601007387 */ /* 0x0001e20000100a00 */
[----:B------:R-:W-:Y:S01]  /*5ed30*/  SHF.R.S32.HI R11, RZ, 0x1f, R26 ;  /* 0x0000001fff0b7819 */ /* 0x000fe2000001141a */
[----:B------:R-:W-:Y:S02]  /*5ed40*/  IMAD.X R35, R24, 0x1, R18, P2 ;  /* 0x0000000118237824 */ /* 0x000fe400010e0612 */
[----:B------:R1:W-:Y:S04]  /*5ed50*/  STL.64 [R1+0x1e8], R36 ;  /* 0x0001e82401007387 */ /* 0x0003e80000100a00 */
[----:B------:R3:W-:Y:S01]  /*5ed60*/  STL.64 [R1+0x1e0], R34 ;  /* 0x0001e02201007387 */ /* 0x0007e20000100a00 */
[----:B0-----:R-:W-:Y:S02]  /*5ed70*/  IADD3 R38, P3, PT, R25, R15, RZ ;  /* 0x0000000f19267210 */ /* 0x001fe40007f7e0ff */
[----:B-1----:R-:W-:-:S03]  /*5ed80*/  IADD3 R36, P1, PT, R26, R12, RZ ;  /* 0x0000000c1a247210 */ /* 0x002fc60007f3e0ff */
[----:B------:R-:W-:Y:S01]  /*5ed90*/  IMAD.X R39, R24, 0x1, R8, P3 ;  /* 0x0000000118277824 */ /* 0x000fe200018e0608 */
[----:B---3--:R-:W-:Y:S01]  /*5eda0*/  IADD3 R34, P2, PT, R26, R14, RZ ;  /* 0x0000000e1a227210 */ /* 0x008fe20007f5e0ff */
[----:B------:R-:W-:-:S03]  /*5edb0*/  IMAD.X R37, R11, 0x1, R16, P1 ;  /* 0x000000010b257824 */ /* 0x000fc600008e0610 */
[----:B------:R0:W-:Y:S01]  /*5edc0*/  STL.64 [R1+0x1d8], R38 ;  /* 0x0001d82601007387 */ /* 0x0001e20000100a00 */
[C---:B------:R-:W-:Y:S01]  /*5edd0*/  VIADD R27, R26.reuse, UR74 ;  /* 0x0000004a1a1b7c36 */ /* 0x040fe20008000000 */
[----:B------:R-:W1:Y:S01]  /*5ede0*/  LDCU UR74, c[0x0][0x3b8] ;  /* 0x00007700ff4a77ac */ /* 0x000e620008000800 */
[----:B------:R-:W-:Y:S01]  /*5edf0*/  IMAD.X R35, R11, 0x1, R17, P2 ;  /* 0x000000010b237824 */ /* 0x000fe200010e0611 */
[----:B------:R3:W-:Y:S02]  /*5ee00*/  STL.64 [R1+0x1f8], R36 ;  /* 0x0001f82401007387 */ /* 0x0007e40000100a00 */
[----:B------:R-:W-:Y:S02]  /*5ee10*/  SHF.R.S32.HI R24, RZ, 0x1f, R27 ;  /* 0x0000001fff187819 */ /* 0x000fe4000001141b */
[----:B------:R1:W-:Y:S01]  /*5ee20*/  STL.64 [R1+0x220], R34 ;  /* 0x0002202201007387 */ /* 0x0003e20000100a00 */
[C---:B0-----:R-:W-:Y:S02]  /*5ee30*/  IADD3 R38, P3, PT, R26.reuse, R13, RZ ;  /* 0x0000000d1a267210 */ /* 0x041fe40007f7e0ff */
[----:B---3--:R-:W-:-:S03]  /*5ee40*/  IADD3 R36, P1, PT, R26, R15, RZ ;  /* 0x0000000f1a247210 */ /* 0x008fc60007f3e0ff */
[----:B------:R-:W-:Y:S01]  /*5ee50*/  IMAD.X R39, R11, 0x1, R18, P3 ;  /* 0x000000010b277824 */ /* 0x000fe200018e0612 */
[----:B-1----:R-:W-:Y:S01]  /*5ee60*/  IADD3 R34, P2, PT, R27, R12, RZ ;  /* 0x0000000c1b227210 */ /* 0x002fe20007f5e0ff */
        /* <DEDUP_REMOVED lines=10> */
[C---:B------:R-:W-:Y:S01]  /*5ef10*/  IMAD.X R39, R24.reuse, 0x1, R17, P3 ;  /* 0x0000000118277824 */ /* 0x040fe200018e0611 */
[----:B------:R-:W-:Y:S02]  /*5ef20*/  IADD3 R26, P3, PT, R9, R12, RZ ;  /* 0x0000000c091a7210 */ /* 0x000fe40007f7e0ff */
[----:B-1----:R-:W-:Y:S01]  /*5ef30*/  IADD3 R34, P2, PT, R27, R15, RZ ;  /* 0x0000000f1b227210 */ /* 0x002fe20007f5e0ff */
[C---:B------:R-:W-:Y:S01]  /*5ef40*/  IMAD.X R37, R24.reuse, 0x1, R18, P1 ;  /* 0x0000000118257824 */ /* 0x040fe200008e0612 */
[----:B------:R-:W-:Y:S01]  /*5ef50*/  STL.64 [R1+0x278], R38 ;  /* 0x0002782601007387 */ /* 0x000fe20000100a00 */
[----:B------:R-:W-:Y:S02]  /*5ef60*/  IMAD.X R27, R11, 0x1, R16, P3 ;  /* 0x000000010b1b7824 */ /* 0x000fe400018e0610 */
[----:B------:R-:W-:Y:S01]  /*5ef70*/  IMAD.X R35, R24, 0x1, R8, P2 ;  /* 0x0000000118237824 */ /* 0x000fe200010e0608 */
[----:B------:R0:W-:Y:S01]  /*5ef80*/  STL.64 [R1+0x270], R36 ;  /* 0x0002702401007387 */ /* 0x0001e20000100a00 */
[C---:B------:R-:W-:Y:S01]  /*5ef90*/  VIADD R10, R9.reuse, UR77 ;  /* 0x0000004d090a7c36 */ /* 0x040fe20008000000 */
[----:B------:R-:W-:Y:S01]  /*5efa0*/  LOP3.LUT R58, R58, 0xfff7ffff, RZ, 0xc0, !PT ;  /* 0xfff7ffff3a3a7812 */ /* 0x000fe200078ec0ff */
[----:B------:R-:W1:Y:S01]  /*5efb0*/  LDCU UR77, c[0x0][0x398] ;  /* 0x00007300ff4d77ac */ /* 0x000e620008000800 */
[----:B------:R3:W-:Y:S04]  /*5efc0*/  STL.64 [R1+0x268], R34 ;  /* 0x0002682201007387 */ /* 0x0007e80000100a00 */
[----:B------:R2:W-:Y:S01]  /*5efd0*/  STL.64 [R1+0x298], R26 ;  /* 0x0002981a01007387 */ /* 0x0005e20000100a00 */
[----:B0-----:R-:W-:-:S02]  /*5efe0*/  IADD3 R36, P1, PT, R9, R14, RZ ;  /* 0x0000000e09247210 */ /* 0x001fc40007f3e0ff */
[----:B---3--:R-:W-:-:S03]  /*5eff0*/  IADD3 R34, P2, PT, R9, R13, RZ ;  /* 0x0000000d09227210 */ /* 0x008fc60007f5e0ff */
[----:B------:R-:W-:Y:S01]  /*5f000*/  IMAD.X R37, R11, 0x1, R17, P1 ;  /* 0x000000010b257824 */ /* 0x000fe200008e0611 */
[----:B--2---:R-:W-:Y:S01]  /*5f010*/  IADD3 R26, P3, PT, R9, R15, RZ ;  /* 0x0000000f091a7210 */ /* 0x004fe20007f7e0ff */
[----:B------:R-:W-:-:S03]  /*5f020*/  IMAD.X R35, R11, 0x1, R18, P2 ;  /* 0x000000010b237824 */ /* 0x000fc600010e0612 */
[----:B------:R0:W-:Y:S01]  /*5f030*/  STL.64 [R1+0x2b8], R36 ;  /* 0x0002b82401007387 */ /* 0x0001e20000100a00 */
[----:B------:R-:W-:Y:S01]  /*5f040*/  SHF.R.S32.HI R24, RZ, 0x1f, R10 ;  /* 0x0000001fff187819 */ /* 0x000fe2000001140a */
[----:B------:R-:W-:Y:S02]  /*5f050*/  IMAD.X R27, R11, 0x1, R8, P3 ;  /* 0x000000010b1b7824 */ /* 0x000fe400018e0608 */
[----:B------:R2:W-:Y:S04]  /*5f060*/  STL.64 [R1+0x2b0], R34 ;  /* 0x0002b02201007387 */ /* 0x0005e80000100a00 */
[----:B------:R3:W-:Y:S01]  /*5f070*/  STL.64 [R1+0x2a8], R26 ;  /* 0x0002a81a01007387 */ /* 0x0007e20000100a00 */
[C---:B0-----:R-:W-:Y:S02]  /*5f080*/  IADD3 R36, P1, PT, R10.reuse, R12, RZ ;  /* 0x0000000c0a247210 */ /* 0x041fe40007f3e0ff */
[----:B--2---:R-:W-:-:S03]  /*5f090*/  IADD3 R34, P2, PT, R10, R14, RZ ;  /* 0x0000000e0a227210 */ /* 0x004fc60007f5e0ff */
[----:B------:R-:W-:Y:S01]  /*5f0a0*/  IMAD.X R37, R24, 0x1, R16, P1 ;  /* 0x0000000118257824 */ /* 0x000fe200008e0610 */
[----:B---3--:R-:W-:Y:S01]  /*5f0b0*/  IADD3 R26, P3, PT, R10, R13, RZ ;  /* 0x0000000d0a1a7210 */ /* 0x008fe20007f7e0ff */
[----:B------:R-:W-:-:S03]  /*5f0c0*/  IMAD.X R35, R24, 0x1, R17, P2 ;  /* 0x0000000118237824 */ /* 0x000fc600010e0611 */
[----:B------:R0:W-:Y:S01]  /*5f0d0*/  STL.64 [R1+0x2d8], R36 ;  /* 0x0002d82401007387 */ /* 0x0001e20000100a00 */
[----:B------:R-:W-:Y:S01]  /*5f0e0*/  VIADD R9, R10, UR45 ;  /* 0x0000002d0a097c36 */ /* 0x000fe20008000000 */
[----:B------:R-:W-:Y:S01]  /*5f0f0*/  LOP3.LUT R59, R59, 0xffbfffff, RZ, 0xc0, !PT ;  /* 0xffbfffff3b3b7812 */ /* 0x000fe200078ec0ff */
[----:B------:R-:W-:Y:S01]  /*5f100*/  IMAD.X R27, R24, 0x1, R18, P3 ;  /* 0x00000001181b7824 */ /* 0x000fe200018e0612 */
[----:B------:R2:W-:Y:S01]  /*5f110*/  STL.64 [R1+0x2f8], R34 ;  /* 0x0002f82201007387 */ /* 0x0005e20000100a00 */
[----:B------:R-:W-:Y:S01]  /*5f120*/  LOP3.LUT R2, R2, 0xfeffffff, RZ, 0xc0, !PT ;  /* 0xfeffffff02027812 */ /* 0x000fe200078ec0ff */
[----:B------:R-:W3:Y:S01]  /*5f130*/  LDCU UR45, c[0x0][0x398] ;  /* 0x00007300ff2d77ac */ /* 0x000ee20008000800 */
[----:B------:R-:W-:Y:S01]  /*5f140*/  SHF.R.S32.HI R11, RZ, 0x1f, R9 ;  /* 0x0000001fff0b7819 */ /* 0x000fe20000011409 */
[----:B------:R1:W-:Y:S01]  /*5f150*/  STL.64 [R1+0x2f0], R26 ;  /* 0x0002f01a01007387 */ /* 0x0003e20000100a00 */
[----:B0-----:R-:W-:Y:S02]  /*5f160*/  IADD3 R36, P1, PT, R10, R15, RZ ;  /* 0x0000000f0a247210 */ /* 0x001fe40007f3e0ff */
[----:B--2---:R-:W-:-:S03]  /*5f170*/  IADD3 R34, P2, PT, R9, R12, RZ ;  /* 0x0000000c09227210 */ /* 0x004fc60007f5e0ff */
[----:B------:R-:W-:Y:S01]  /*5f180*/  IMAD.X R37, R24, 0x1, R8, P1 ;  /* 0x0000000118257824 */ /* 0x000fe200008e0608 */
[----:B-1----:R-:W-:Y:S01]  /*5f190*/  IADD3 R26, P3, PT, R9, R14, RZ ;  /* 0x0000000e091a7210 */ /* 0x002fe20007f7e0ff */
[----:B------:R-:W-:-:S03]  /*5f1a0*/  IMAD.X R35, R11, 0x1, R16, P2 ;  /* 0x000000010b237824 */ /* 0x000fc600010e0610 */
[----:B------:R0:W-:Y:S01]  /*5f1b0*/  STL.64 [R1+0x2e8], R36 ;  /* 0x0002e82401007387 */ /* 0x0001e20000100a00 */
[----:B------:R-:W-:Y:S01]  /*5f1c0*/  VIADD R10, R9, UR47 ;  /* 0x0000002f090a7c36 */ /* 0x000fe20008000000 */
[----:B------:R-:W-:Y:S01]  /*5f1d0*/  LOP3.LUT R51, R51, 0x7fffffff, RZ, 0xc0, !PT ;  /* 0x7fffffff33337812 */ /* 0x000fe200078ec0ff */
[----:B------:R-:W-:Y:S01]  /*5f1e0*/  IMAD.X R27, R11, 0x1, R17, P3 ;  /* 0x000000010b1b7824 */ /* 0x000fe200018e0611 */
[----:B------:R1:W-:Y:S01]  /*5f1f0*/  STL.64 [R1+0x320], R34 ;  /* 0x0003202201007387 */ /* 0x0003e20000100a00 */
[----:B------:R-:W-:Y:S01]  /*5f200*/  LOP3.LUT R55, R55, 0x7fffffff, RZ, 0xc0, !PT ;  /* 0x7fffffff37377812 */ /* 0x000fe200078ec0ff */
[----:B------:R-:W2:Y:S01]  /*5f210*/  LDCU UR47, c[0x0][0x398] ;  /* 0x00007300ff2f77ac */ /* 0x000ea20008000800 */
[----:B------:R-:W-:Y:S01]  /*5f220*/  SHF.R.S32.HI R24, RZ, 0x1f, R10 ;  /* 0x0000001fff187819 */ /* 0x000fe2000001140a */
[----:B------:R3:W-:Y:S01]  /*5f230*/  STL.64 [R1+0x340], R26 ;  /* 0x0003401a01007387 */ /* 0x0007e20000100a00 */
[C---:B0-----:R-:W-:Y:S02]  /*5f240*/  IADD3 R36, P1, PT, R9.reuse, R13, RZ ;  /* 0x0000000d09247210 */ /* 0x041fe40007f3e0ff */
[----:B-1----:R-:W-:-:S03]  /*5f250*/  IADD3 R34, P2, PT, R9, R15, RZ ;  /* 0x0000000f09227210 */ /* 0x002fc60007f5e0ff */
[C---:B------:R-:W-:Y:S01]  /*5f260*/  IMAD.X R37, R11.reuse, 0x1, R18, P1 ;  /* 0x000000010b257824 */ /* 0x040fe200008e0612 */
[----:B---3--:R-:W-:Y:S01]  /*5f270*/  IADD3 R26, P3, PT, R10, R12, RZ ;  /* 0x0000000c0a1a7210 */ /* 0x008fe20007f7e0ff */
[----:B------:R-:W-:-:S03]  /*5f280*/  IMAD.X R35, R11, 0x1, R8, P2 ;  /* 0x000000010b237824 */ /* 0x000fc600010e0608 */
[----:B------:R0:W-:Y:S01]  /*5f290*/  STL.64 [R1+0x338], R36 ;  /* 0x0003382401007387 */ /* 0x0001e20000100a00 */
[----:B------:R-:W-:-:S03]  /*5f2a0*/  IMAD.X R27, R24, 0x1, R16, P3 ;  /* 0x00000001181b7824 */ /* 0x000fc600018e0610 */
[----:B------:R1:W-:Y:S01]  /*5f2b0*/  STL.64 [R1+0x330], R34 ;  /* 0x0003302201007387 */ /* 0x0003e20000100a00 */
[C---:B------:R-:W-:Y:S01]  /*5f2c0*/  VIADD R9, R10.reuse, UR48 ;  /* 0x000000300a097c36 */ /* 0x040fe20008000000 */
[----:B------:R-:W-:Y:S01]  /*5f2d0*/  LOP3.LUT R19, R19, 0xffffffbf, RZ, 0xc0, !PT ;  /* 0xffffffbf13137812 */ /* 0x000fe200078ec0ff */
[----:B------:R-:W3:Y:S01]  /*5f2e0*/  LDCU UR48, c[0x0][0x398] ;  /* 0x00007300ff3077ac */ /* 0x000ee20008000800 */
[----:B------:R2:W-:Y:S01]  /*5f2f0*/  STL.64 [R1+0x360], R26 ;  /* 0x0003601a01007387 */ /* 0x0005e20000100a00 */
[C---:B0-----:R-:W-:Y:S02]  /*5f300*/  IADD3 R36, P1, PT, R10.reuse, R14, RZ ;  /* 0x0000000e0a247210 */ /* 0x041fe40007f3e0ff */
[----:B-1----:R-:W-:-:S03]  /*5f310*/  IADD3 R34, P2, PT, R10, R13, RZ ;  /* 0x0000000d0a227210 */ /* 0x002fc60007f5e0ff */
        /* <DEDUP_REMOVED lines=11> */
[----:B--2---:R-:W-:Y:S01]  /*5f3d0*/  IADD3 R26, P3, PT, R9, R13, RZ ;  /* 0x0000000d091a7210 */ /* 0x004fe20007f7e0ff */
        /* <DEDUP_REMOVED lines=10> */
[----:B0-----:R-:W-:Y:S02]  /*5f480*/  IADD3 R36, P1, PT, R9, R15, RZ ;  /* 0x0000000f09247210 */ /* 0x001fe40007f3e0ff */
[----:B-1----:R-:W-:-:S03]  /*5f490*/  IADD3 R34, P2, PT, R10, R12, RZ ;  /* 0x0000000c0a227210 */ /* 0x002fc60007f5e0ff */
[----:B------:R-:W-:Y:S01]  /*5f4a0*/  IMAD.X R37, R11, 0x1, R8, P1 ;  /* 0x000000010b257824 */ /* 0x000fe200008e0608 */
[----:B---3--:R-:W-:Y:S01]  /*5f4b0*/  IADD3 R26, P3, PT, R10, R14, RZ ;  /* 0x0000000e0a1a7210 */ /* 0x008fe20007f7e0ff */
[----:B------:R-:W-:-:S03]  /*5f4c0*/  IMAD.X R35, R24, 0x1, R16, P2 ;  /* 0x0000000118237824 */ /* 0x000fc600010e0610 */
[----:B------:R0:W-:Y:S01]  /*5f4d0*/  STL.64 [R1+0x3b0], R36 ;  /* 0x0003b02401007387 */ /* 0x0001e20000100a00 */
[----:B------:R-:W-:Y:S02]  /*5f4e0*/  VIADD R9, R10, UR4 ;  /* 0x000000040a097c36 */ /* 0x000fe40008000000 */
[----:B------:R-:W-:Y:S01]  /*5f4f0*/  IMAD.X R27, R24, 0x1, R17, P3 ;  /* 0x00000001181b7824 */ /* 0x000fe200018e0611 */
[----:B------:R1:W-:Y:S02]  /*5f500*/  STL.64 [R1+0x3e0], R34 ;  /* 0x0003e02201007387 */ /* 0x0003e40000100a00 */
[----:B------:R-:W-:Y:S02]  /*5f510*/  SHF.R.S32.HI R11, RZ, 0x1f, R9 ;  /* 0x0000001fff0b7819 */ /* 0x000fe40000011409 */
        /* <DEDUP_REMOVED lines=10> */
[----:B------:R-:W3:Y:S02]  /*5f5c0*/  LDCU.64 UR4, c[0x0][0x398] ;  /* 0x00007300ff0477ac */ /* 0x000ee40008000a00 */
        /* <DEDUP_REMOVED lines=63> */
[----:B------:R-:W-:Y:S02]  /*5f9c0*/  VIADD R10, R9, UR8 ;  /* 0x00000008090a7c36 */ /* 0x000fe40008000000 */
[----:B------:R-:W-:Y:S01]  /*5f9d0*/  IMAD.X R27, R11, 0x1, R18, P3 ;  /* 0x000000010b1b7824 */ /* 0x000fe200018e0612 */
[----:B------:R1:W-:Y:S02]  /*5f9e0*/  STL.64 [R1+0x550], R34 ;  /* 0x0005502201007387 */ /* 0x0003e40000100a00 */
[----:B------:R-:W-:Y:S02]  /*5f9f0*/  SHF.R.S32.HI R24, RZ, 0x1f, R10 ;  /* 0x0000001fff187819 */ /* 0x000fe4000001140a */
[----:B------:R2:W-:Y:S01]  /*5fa00*/  STL.64 [R1+0x548], R26 ;  /* 0x0005481a01007387 */ /* 0x0005e20000100a00 */
[----:B0-----:R-:W-:Y:S02]  /*5fa10*/  IADD3 R36, P1, PT, R9, R15, RZ ;  /* 0x0000000f09247210 */ /* 0x001fe40007f3e0ff */
[----:B-1----:R-:W-:-:S03]  /*5fa20*/  IADD3 R34, P2, PT, R10, R12, RZ ;  /* 0x0000000c0a227210 */ /* 0x002fc60007f5e0ff */
[----:B------:R-:W-:Y:S01]  /*5fa30*/  IMAD.X R37, R11, 0x1, R8, P1 ;  /* 0x000000010b257824 */ /* 0x000fe200008e0608 */
[----:B--2---:R-:W-:Y:S01]  /*5fa40*/  IADD3 R26, P3, PT, R10, R14, RZ ;  /* 0x0000000e0a1a7210 */ /* 0x004fe20007f7e0ff */
[----:B------:R-:W-:-:S03]  /*5fa50*/  IMAD.X R35, R24, 0x1, R16, P2 ;  /* 0x0000000118237824 */ /* 0x000fc600010e0610 */
[----:B------:R0:W-:Y:S01]  /*5fa60*/  STL.64 [R1+0x540], R36 ;  /* 0x0005402401007387 */ /* 0x0001e20000100a00 */
[----:B------:R-:W-:Y:S01]  /*5fa70*/  VIADD R9, R10, UR9 ;  /* 0x000000090a097c36 */ /* 0x000fe20008000000 */
[----:B------:R-:W1:Y:S01]  /*5fa80*/  LDCU.64 UR8, c[0x0][0x398] ;  /* 0x00007300ff0877ac */ /* 0x000e620008000a00 */
[----:B------:R-:W-:Y:S01]  /*5fa90*/  IMAD.X R27, R24, 0x1, R17, P3 ;  /* 0x00000001181b7824 */ /* 0x000fe200018e0611 */
[----:B------:R2:W-:Y:S02]  /*5faa0*/  STL.64 [R1+0x570], R34 ;  /* 0x0005702201007387 */ /* 0x0005e40000100a00 */
[----:B------:R-:W-:Y:S02]  /*5fab0*/  SHF.R.S32.HI R11, RZ, 0x1f, R9 ;  /* 0x0000001fff0b7819 */ /* 0x000fe40000011409 */
[----:B------:R1:W-:Y:S01]  /*5fac0*/  STL.64 [R1+0x590], R26 ;  /* 0x0005901a01007387 */ /* 0x0003e20000100a00 */
[C---:B0-----:R-:W-:Y:S02]  /*5fad0*/  IADD3 R36, P1, PT, R10.reuse, R13, RZ ;  /* 0x0000000d0a247210 */ /* 0x041fe40007f3e0ff */
[----:B--2---:R-:W-:-:S03]  /*5fae0*/  IADD3 R34, P2, PT, R10, R15, RZ ;  /* 0x0000000f0a227210 */ /* 0x004fc60007f5e0ff */
[C---:B------:R-:W-:Y:S01]  /*5faf0*/  IMAD.X R37, R24.reuse, 0x1, R18, P1 ;  /* 0x0000000118257824 */ /* 0x040fe200008e0612 */
[----:B-1----:R-:W-:Y:S01]  /*5fb00*/  IADD3 R26, P3, PT, R9, R12, RZ ;  /* 0x0000000c091a7210 */ /* 0x002fe20007f7e0ff */
[----:B------:R-:W-:-:S03]  /*5fb10*/  IMAD.X R35, R24, 0x1, R8, P2 ;  /* 0x0000000118237824 */ /* 0x000fc600010e0608 */
[----:B------:R0:W-:Y:S01]  /*5fb20*/  STL.64 [R1+0x588], R36 ;  /* 0x0005882401007387 */ /* 0x0001e20000100a00 */
[----:B------:R-:W-:-:S03]  /*5fb30*/  IMAD.X R27, R11, 0x1, R16, P3 ;  /* 0x000000010b1b7824 */ /* 0x000fc600018e0610 */
[----:B------:R1:W-:Y:S01]  /*5fb40*/  STL.64 [R1+0x580], R34 ;  /* 0x0005802201007387 */ /* 0x0003e20000100a00 */
[----:B------:R-:W-:-:S03]  /*5fb50*/  VIADD R10, R9, UR10 ;  /* 0x0000000a090a7c36 */ /* 0x000fc60008000000 */
        /* <DEDUP_REMOVED lines=23> */
[----:B0-----:R-:W-:Y:S02]  /*5fcd0*/  IADD3 R36, P1, PT, R10, R15, RZ ;  /* 0x0000000f0a247210 */ /* 0x001fe40007f3e0ff */
[----:B--2---:R-:W-:-:S03]  /*5fce0*/  IADD3 R34, P2, PT, R9, R12, RZ ;  /* 0x0000000c09227210 */ /* 0x004fc60007f5e0ff */
[----:B------:R-:W-:Y:S01]  /*5fcf0*/  IMAD.X R37, R24, 0x1, R8, P1 ;  /* 0x0000000118257824 */ /* 0x000fe200008e0608 */
[----:B-1----:R-:W-:Y:S01]  /*5fd00*/  IADD3 R26, P3, PT, R9, R14, RZ ;  /* 0x0000000e091a7210 */ /* 0x002fe20007f7e0ff */
        /* <DEDUP_REMOVED lines=10> */
[----:B--2---:R-:W-:Y:S01]  /*5fdb0*/  IADD3 R26, P3, PT, R10, R12, RZ ;  /* 0x0000000c0a1a7210 */ /* 0x004fe20007f7e0ff */
[----:B------:R-:W-:-:S03]  /*5fdc0*/  IMAD.X R35, R11, 0x1, R8, P2 ;  /* 0x000000010b237824 */ /* 0x000fc600010e0608 */
[----:B------:R0:W-:Y:S01]  /*5fdd0*/  STL.64 [R1+0x660], R36 ;  /* 0x0006602401007387 */ /* 0x0001e20000100a00 */
[----:B------:R-:W-:-:S03]  /*5fde0*/  IMAD.X R27, R24, 0x1, R16, P3 ;  /* 0x00000001181b7824 */ /* 0x000fc600018e0610 */
[----:B------:R1:W-:Y:S01]  /*5fdf0*/  STL.64 [R1+0x658], R34 ;  /* 0x0006582201007387 */ /* 0x0003e20000100a00 */
[C---:B------:R-:W-:Y:S01]  /*5fe00*/  VIADD R9, R10.reuse, UR13 ;  /* 0x0000000d0a097c36 */ /* 0x040fe20008000000 */
[----:B------:R-:W2:Y:S02]  /*5fe10*/  LDCU.64 UR12, c[0x0][0x398] ;  /* 0x00007300ff0c77ac */ /* 0x000ea40008000a00 */
[----:B------:R3:W-:Y:S01]  /*5fe20*/  STL.64 [R1+0x678], R26 ;  /* 0x0006781a01007387 */ /* 0x0007e20000100a00 */
[C---:B0-----:R-:W-:Y:S02]  /*5fe30*/  IADD3 R36, P1, PT, R10.reuse, R14, RZ ;  /* 0x0000000e0a247210 */ /* 0x041fe40007f3e0ff */
        /* <DEDUP_REMOVED lines=23> */
[----:B---3--:R-:W-:Y:S01]  /*5ffb0*/  IADD3 R26, P3, PT, R10, R14, RZ ;  /* 0x0000000e0a1a7210 */ /* 0x008fe20007f7e0ff */
        /* <DEDUP_REMOVED lines=9> */
[----:B---3--:R-:W-:-:S03]  /*60050*/  IADD3 R34, P2, PT, R10, R15, RZ ;  /* 0x0000000f0a227210 */ /* 0x008fc60007f5e0ff */
        /* <DEDUP_REMOVED lines=31> */
[----:B---3--:R-:W-:-:S03]  /*60250*/  IADD3 R34, P2, PT, R9, R12, RZ ;  /* 0x0000000c09227210 */ /* 0x008fc60007f5e0ff */
        /* <DEDUP_REMOVED lines=61> */
[----:B------:R-:W-:Y:S01]  /*60630*/  VIADD R10, R9, UR22 ;  /* 0x00000016090a7c36 */ /* 0x000fe20008000000 */
[----:B------:R-:W-:Y:S01]  /*60640*/  LOP3.LUT R53, R53, 0xbfffffff, RZ, 0xc0, !PT ;  /* 0xbfffffff35357812 */ /* 0x000fe200078ec0ff */
[----:B------:R-:W2:Y:S01]  /*60650*/  LDCU UR22, c[0x0][0x398] ;  /* 0x00007300ff1677ac */ /* 0x000ea20008000800 */
        /* <DEDUP_REMOVED lines=21> */
[----:B------:R-:W3:Y:S01]  /*607b0*/  LDCU UR23, c[0x0][0x398] ;  /* 0x00007300ff1777ac */ /* 0x000ee20008000800 */
        /* <DEDUP_REMOVED lines=9> */
[----:B------:R-:W1:Y:S01]  /*60850*/  LDCU UR24, c[0x0][0x398] ;  /* 0x00007300ff1877ac */ /* 0x000e620008000800 */
        /* <DEDUP_REMOVED lines=12> */
[C---:B------:R-:W-:Y:S01]  /*60920*/  VIADD R9, R10.reuse, UR25 ;  /* 0x000000190a097c36 */ /* 0x040fe20008000000 */
[----:B------:R-:W2:Y:S02]  /*60930*/  LDCU UR25, c[0x0][0x398] ;  /* 0x00007300ff1977ac */ /* 0x000ea40008000800 */
        /* <DEDUP_REMOVED lines=43> */
[C---:B------:R-:W-:Y:S01]  /*60bf0*/  VIADD R10, R9.reuse, UR28 ;  /* 0x0000001c090a7c36 */ /* 0x040fe20008000000 */
[----:B------:R-:W3:Y:S02]  /*60c00*/  LDCU UR28, c[0x0][0x398] ;  /* 0x00007300ff1c77ac */ /* 0x000ee40008000800 */
        /* <DEDUP_REMOVED lines=252> */
[C---:B------:R-:W-:Y:S02]  /*61bd0*/  IADD3 R38, P1, PT, R10.reuse, R13, RZ ;  /* 0x0000000d0a267210 */ /* 0x040fe40007f3e0ff */
[----:B-1----:R-:W-:Y:S01]  /*61be0*/  IADD3 R26, P3, PT, R10, R14, RZ ;  /* 0x0000000e0a1a7210 */ /* 0x002fe20007f7e0ff */
[----:B------:R-:W-:Y:S01]  /*61bf0*/  IMAD.X R35, R24, 0x1, R16, P2 ;  /* 0x0000000118237824 */ /* 0x000fe200010e0610 */
[----:B------:R0:W-:Y:S01]  /*61c00*/  STL.64 [R1+0xf80], R36 ;  /* 0x000f802401007387 */ /* 0x0001e20000100a00 */
[----:B------:R-:W-:Y:S01]  /*61c10*/  VIADD R9, R10, UR57 ;  /* 0x000000390a097c36 */ /* 0x000fe20008000000 */
[----:B------:R-:W1:Y:S01]  /*61c20*/  LDCU UR57, c[0x0][0x398] ;  /* 0x00007300ff3977ac */ /* 0x000e620008000800 */
[C---:B------:R-:W-:Y:S02]  /*61c30*/  IMAD.X R27, R24.reuse, 0x1, R17, P3 ;  /* 0x00000001181b7824 */ /* 0x040fe400018e0611 */
[----:B------:R-:W-:Y:S01]  /*61c40*/  IMAD.X R39, R24, 0x1, R18, P1 ;  /* 0x0000000118277824 */ /* 0x000fe200008e0612 */
[----:B------:R2:W-:Y:S01]  /*61c50*/  STL.64 [R1+0xf90], R34 ;  /* 0x000f902201007387 */ /* 0x0005e20000100a00 */
[----:B0-----:R-:W-:-:S03]  /*61c60*/  IADD3 R36, P2, PT, R10, R15, RZ ;  /* 0x0000000f0a247210 */ /* 0x001fc60007f5e0ff */
[----:B------:R0:W-:Y:S04]  /*61c70*/  STL.64 [R1+0xfa8], R26 ;  /* 0x000fa81a01007387 */ /* 0x0001e80000100a00 */
[----:B------:R1:W-:Y:S01]  /*61c80*/  STL.64 [R1+0xfa0], R38 ;  /* 0x000fa02601007387 */ /* 0x0003e20000100a00 */
[C---:B--2---:R-:W-:Y:S01]  /*61c90*/  IADD3 R34, P3, PT, R9.reuse, R12, RZ ;  /* 0x0000000c09227210 */ /* 0x044fe20007f7e0ff */
[----:B------:R-:W-:Y:S01]  /*61ca0*/  IMAD.X R37, R24, 0x1, R8, P2 ;  /* 0x0000000118257824 */ /* 0x000fe200010e0608 */
[----:B0-----:R-:W-:Y:S02]  /*61cb0*/  SHF.R.S32.HI R26, RZ, 0x1f, R9 ;  /* 0x0000001fff1a7819 */ /* 0x001fe40000011409 */
[----:B-1----:R-:W-:Y:S02]  /*61cc0*/  IADD3 R38, P1, PT, R9, R14, RZ ;  /* 0x0000000e09267210 */ /* 0x002fe40007f3e0ff */
[----:B------:R0:W-:Y:S01]  /*61cd0*/  STL.64 [R1+0xf98], R36 ;  /* 0x000f982401007387 */ /* 0x0001e20000100a00 */
[----:B------:R-:W-:-:S02]  /*61ce0*/  IMAD.X R35, R26, 0x1, R16, P3 ;  /* 0x000000011a237824 */ /* 0x000fc400018e0610 */
[C---:B------:R-:W-:Y:S02]  /*61cf0*/  VIADD R11, R9.reuse, UR58 ;  /* 0x0000003a090b7c36 */ /* 0x040fe40008000000 */
[----:B------:R-:W-:Y:S01]  /*61d00*/  IMAD.X R39, R26, 0x1, R17, P1 ;  /* 0x000000011a277824 */ /* 0x000fe200008e0611 */
[----:B------:R1:W-:Y:S01]  /*61d10*/  STL.64 [R1+0xfb8], R34 ;  /* 0x000fb82201007387 */ /* 0x0003e20000100a00 */
[C---:B------:R-:W-:Y:S01]  /*61d20*/  IADD3 R28, P3, PT, R9.reuse, R15, RZ ;  /* 0x0000000f091c7210 */ /* 0x040fe20007f7e0ff */
[----:B------:R-:W2:Y:S01]  /*61d30*/  LDCU UR58, c[0x0][0x398] ;  /* 0x00007300ff3a77ac */ /* 0x000ea20008000800 */
[----:B0-----:R-:W-:Y:S01]  /*61d40*/  IADD3 R36, P2, PT, R9, R13, RZ ;  /* 0x0000000d09247210 */ /* 0x001fe20007f5e0ff */
[----:B------:R0:W-:Y:S01]  /*61d50*/  STL.64 [R1+0xfd0], R38 ;  /* 0x000fd02601007387 */ /* 0x0001e20000100a00 */
[----:B------:R-:W-:-:S03]  /*61d60*/  SHF.R.S32.HI R25, RZ, 0x1f, R11 ;  /* 0x0000001fff197819 */ /* 0x000fc6000001140b */
[C---:B------:R-:W-:Y:S02]  /*61d70*/  IMAD.X R37, R26.reuse, 0x1, R18, P2 ;  /* 0x000000011a257824 */ /* 0x040fe400010e0612 */
[----:B-1----:R-:W-:Y:S02]  /*61d80*/  IMAD.MOV.U32 R34, RZ, RZ, R32 ;  /* 0x000000ffff227224 */ /* 0x002fe400078e0020 */
[----:B------:R-:W-:Y:S02]  /*61d90*/  IMAD.MOV.U32 R32, RZ, RZ, R33 ;  /* 0x000000ffff207224 */ /* 0x000fe400078e0021 */
[----:B------:R-:W-:Y:S01]  /*61da0*/  IMAD.MOV.U32 R33, RZ, RZ, R44 ;  /* 0x000000ffff217224 */ /* 0x000fe200078e002c */
[----:B0-----:R-:W-:Y:S01]  /*61db0*/  IADD3 R38, P1, PT, R11, R12, RZ ;  /* 0x0000000c0b267210 */ /* 0x001fe20007f3e0ff */
[----:B------:R-:W-:Y:S01]  /*61dc0*/  IMAD.MOV.U32 R44, RZ, RZ, R29 ;  /* 0x000000ffff2c7224 */ /* 0x000fe200078e001d */
[----:B------:R0:W-:Y:S01]  /*61dd0*/  STL.64 [R1+0xfc8], R36 ;  /* 0x000fc82401007387 */ /* 0x0001e20000100a00 */
[----:B------:R-:W-:-:S02]  /*61de0*/  IMAD.X R29, R26, 0x1, R8, P3 ;  /* 0x000000011a1d7824 */ /* 0x000fc400018e0608 */
[----:B------:R-:W-:Y:S02]  /*61df0*/  IMAD.X R39, R25, 0x1, R16, P1 ;  /* 0x0000000119277824 */ /* 0x000fe400008e0610 */
[C---:B------:R-:W-:Y:S01]  /*61e00*/  VIADD R10, R11.reuse, UR59 ;  /* 0x0000003b0b0a7c36 */ /* 0x040fe20008000000 */
[----:B------:R1:W-:Y:S01]  /*61e10*/  STL.64 [R1+0xfc0], R28 ;  /* 0x000fc01c01007387 */ /* 0x0003e20000100a00 */
[C---:B------:R-:W-:Y:S01]  /*61e20*/  IADD3 R26, P1, PT, R11.reuse, R15, RZ ;  /* 0x0000000f0b1a7210 */ /* 0x040fe20007f3e0ff */
[----:B------:R-:W-:Y:S01]  /*61e30*/  IMAD.MOV.U32 R35, RZ, RZ, R33 ;  /* 0x000000ffff237224 */ /* 0x000fe200078e0021 */
[----:B------:R-:W2:Y:S01]  /*61e40*/  LDCU UR59, c[0x0][0x398] ;  /* 0x00007300ff3b77ac */ /* 0x000ea20008000800 */
[----:B0-----:R-:W-:Y:S01]  /*61e50*/  IADD3 R36, P2, PT, R11, R14, RZ ;  /* 0x0000000e0b247210 */ /* 0x001fe20007f5e0ff */
[----:B------:R0:W-:Y:S01]  /*61e60*/  STL.64 [R1+0xfd8], R38 ;  /* 0x000fd82601007387 */ /* 0x0001e20000100a00 */
[----:B------:R-:W-:-:S03]  /*61e70*/  SHF.R.S32.HI R24, RZ, 0x1f, R10 ;  /* 0x0000001fff187819 */ /* 0x000fc6000001140a */
[----:B------:R-:W-:Y:S01]  /*61e80*/  IMAD.X R37, R25, 0x1, R17, P2 ;  /* 0x0000000119257824 */ /* 0x000fe200010e0611 */
[----:B-1----:R-:W-:Y:S01]  /*61e90*/  IADD3 R28, P3, PT, R11, R13, RZ ;  /* 0x0000000d0b1c7210 */ /* 0x002fe20007f7e0ff */
[----:B------:R-:W-:Y:S01]  /*61ea0*/  IMAD.X R27, R25, 0x1, R8, P1 ;  /* 0x00000001191b7824 */ /* 0x000fe200008e0608 */
[----:B0-----:R-:W-:-:S03]  /*61eb0*/  IADD3 R38, P2, PT, R10, R12, RZ ;  /* 0x0000000c0a267210 */ /* 0x001fc60007f5e0ff */
[----:B------:R-:W-:Y:S01]  /*61ec0*/  IMAD.X R29, R25, 0x1, R18, P3 ;  /* 0x00000001191d7824 */ /* 0x000fe200018e0612 */
[----:B------:R0:W-:Y:S01]  /*61ed0*/  STL.64 [R1+0xff0], R36 ;  /* 0x000ff02401007387 */ /* 0x0001e20000100a00 */
[----:B------:R-:W-:-:S03]  /*61ee0*/  IMAD.X R39, R24, 0x1, R16, P2 ;  /* 0x0000000118277824 */ /* 0x000fc600010e0610 */
[----:B------:R1:W-:Y:S04]  /*61ef0*/  STL.64 [R1+0xfe8], R28 ;  /* 0x000fe81c01007387 */ /* 0x0003e80000100a00 */
[----:B------:R-:W-:Y:S01]  /*61f00*/  STL.64 [R1+0xfe0], R26 ;  /* 0x000fe01a01007387 */ /* 0x000fe20000100a00 */
[----:B0-----:R-:W-:-:S03]  /*61f10*/  IADD3 R36, P3, PT, R10, R14, RZ ;  /* 0x0000000e0a247210 */ /* 0x001fc60007f7e0ff */
[----:B------:R0:W-:Y:S01]  /*61f20*/  STL.64 [R1+0x1000], R38 ;  /* 0x0010002601007387 */ /* 0x0001e20000100a00 */
[----:B-1----:R-:W-:Y:S01]  /*61f30*/  IADD3 R28, P1, PT, R10, R13, RZ ;  /* 0x0000000d0a1c7210 */ /* 0x002fe20007f3e0ff */
[----:B------:R-:W-:Y:S02]  /*61f40*/  IMAD.X R37, R24, 0x1, R17, P3 ;  /* 0x0000000118257824 */ /* 0x000fe400018e0611 */
[----:B------:R-:W-:Y:S01]  /*61f50*/  VIADD R9, R10, UR60 ;  /* 0x0000003c0a097c36 */ /* 0x000fe20008000000 */
[----:B------:R-:W1:Y:S01]  /*61f60*/  LDCU UR60, c[0x0][0x398] ;  /* 0x00007300ff3c77ac */ /* 0x000e620008000800 */
[----:B------:R-:W-:Y:S01]  /*61f70*/  IMAD.X R29, R24, 0x1, R18, P1 ;  /* 0x00000001181d7824 */ /* 0x000fe200008e0612 */
[----:B0-----:R-:W-:Y:S01]  /*61f80*/  IADD3 R38, P2, PT, R10, R15, RZ ;  /* 0x0000000f0a267210 */ /* 0x001fe20007f5e0ff */
[----:B------:R-:W-:Y:S04]  /*61f90*/  STL.64 [R1+0x1010], R36 ;  /* 0x0010102401007387 */ /* 0x000fe80000100a00 */
[----:B------:R-:W-:Y:S01]  /*61fa0*/  IMAD.X R39, R24, 0x1, R8, P2 ;  /* 0x0000000118277824 */ /* 0x000fe200010e0608 */
[----:B------:R0:W-:Y:S01]  /*61fb0*/  STL.64 [R1+0x1008], R28 ;  /* 0x0010081c01007387 */ /* 0x0001e20000100a00 */
[----:B------:R-:W-:-:S02]  /*61fc0*/  SHF.R.S32.HI R10, RZ, 0x1f, R9 ;  /* 0x0000001fff0a7819 */ /* 0x000fc40000011409 */
[C---:B------:R-:W-:Y:S01]  /*61fd0*/  IADD3 R40, P3, PT, R9.reuse, R12, RZ ;  /* 0x0000000c09287210 */ /* 0x040fe20007f7e0ff */
[----:B------:R1:W-:Y:S01]  /*61fe0*/  STL.64 [R1+0x1018], R38 ;  /* 0x0010182601007387 */ /* 0x0003e20000100a00 */
[C---:B------:R-:W-:Y:S01]  /*61ff0*/  VIADD R11, R9.reuse, UR61 ;  /* 0x0000003d090b7c36 */ /* 0x040fe20008000000 */
[----:B------:R-:W2:Y:S01]  /*62000*/  LDCU UR61, c[0x0][0x398] ;  /* 0x00007300ff3d77ac */ /* 0x000ea20008000800 */
[C---:B0-----:R-:W-:Y:S02]  /*62010*/  IADD3 R28, P1, PT, R9.reuse, R14, RZ ;  /* 0x0000000e091c7210 */ /* 0x041fe40007f3e0ff */
[----:B-1----:R-:W-:-:S03]  /*62020*/  IADD3 R38, P2, PT, R9, R13, RZ ;  /* 0x0000000d09267210 */ /* 0x002fc60007f5e0ff */
[C---:B------:R-:W-:Y:S02]  /*62030*/  IMAD.X R29, R10.reuse, 0x1, R17, P1 ;  /* 0x000000010a1d7824 */ /* 0x040fe400008e0611 */
[C---:B------:R-:W-:Y:S02]  /*62040*/  IMAD.X R41, R10.reuse, 0x1, R16, P3 ;  /* 0x000000010a297824 */ /* 0x040fe400018e0610 */
[----:B------:R-:W-:Y:S01]  /*62050*/  IMAD.X R39, R10, 0x1, R18, P2 ;  /* 0x000000010a277824 */ /* 0x000fe200010e0612 */
[----:B------:R-:W-:Y:S01]  /*62060*/  STL.64 [R1+0x1038], R28 ;  /* 0x0010381c01007387 */ /* 0x000fe20000100a00 */
[----:B------:R-:W-:Y:S01]  /*62070*/  VIADD R26, R11, UR62 ;  /* 0x0000003e0b1a7c36 */ /* 0x000fe20008000000 */
[----:B------:R-:W-:Y:S01]  /*62080*/  IADD3 R42, P3, PT, R9, R15, RZ ;  /* 0x0000000f092a7210 */ /* 0x000fe20007f7e0ff */
[----:B------:R-:W-:Y:S01]  /*62090*/  IMAD.MOV.U32 R36, RZ, RZ, R32 ;  /* 0x000000ffff247224 */ /* 0x000fe200078e0020 */
[----:B------:R0:W-:Y:S01]  /*620a0*/  STL.64 [R1+0x1020], R40 ;  /* 0x0010202801007387 */ /* 0x0001e20000100a00 */
[----:B------:R-:W-:Y:S01]  /*620b0*/  SHF.R.S32.HI R25, RZ, 0x1f, R11 ;  /* 0x0000001fff197819 */ /* 0x000fe2000001140b */
[----:B------:R-:W-:-:S02]  /*620c0*/  VIADD R32, R26, UR63 ;  /* 0x0000003f1a207c36 */ /* 0x000fc40008000000 */
[----:B------:R-:W-:Y:S01]  /*620d0*/  IMAD.MOV.U32 R33, RZ, RZ, R0 ;  /* 0x000000ffff217224 */ /* 0x000fe200078e0000 */
[----:B------:R1:W-:Y:S01]  /*620e0*/  STL.64 [R1+0x1030], R38 ;  /* 0x0010302601007387 */ /* 0x0003e20000100a00 */
[----:B------:R-:W-:Y:S02]  /*620f0*/  IMAD.MOV.U32 R0, RZ, RZ, R31 ;  /* 0x000000ffff007224 */ /* 0x000fe400078e001f */
[----:B------:R-:W-:Y:S01]  /*62100*/  IMAD.MOV.U32 R37, RZ, RZ, R34 ;  /* 0x000000ffff257224 */ /* 0x000fe200078e0022 */
[----:B------:R-:W-:Y:S01]  /*62110*/  SHF.R.S32.HI R27, RZ, 0x1f, R26 ;  /* 0x0000001fff1b7819 */ /* 0x000fe2000001141a */
[----:B------:R-:W2:Y:S01]  /*62120*/  LDCU UR62, c[0x0][0x398] ;  /* 0x00007300ff3e77ac */ /* 0x000ea20008000800 */
[C---:B0-----:R-:W-:Y:S01]  /*62130*/  IADD3 R40, P1, PT, R11.reuse, R12, RZ ;  /* 0x0000000c0b287210 */ /* 0x041fe20007f3e0ff */
[----:B------:R-:W-:Y:S01]  /*62140*/  IMAD.X R43, R10, 0x1, R8, P3 ;  /* 0x000000010a2b7824 */ /* 0x000fe200018e0608 */
[----:B------:R-:W0:Y:S01]  /*62150*/  LDCU UR63, c[0x0][0x398] ;  /* 0x00007300ff3f77ac */ /* 0x000e220008000800 */
[----:B-1----:R-:W-:Y:S01]  /*62160*/  IADD3 R38, P2, PT, R11, R14, RZ ;  /* 0x0000000e0b267210 */ /* 0x002fe20007f5e0ff */
[----:B------:R-:W-:-:S02]  /*62170*/  VIADD R31, R32, UR64 ;  /* 0x00000040201f7c36 */ /* 0x000fc40008000000 */
[C---:B------:R-:W-:Y:S02]  /*62180*/  IMAD.X R41, R25.reuse, 0x1, R16, P1 ;  /* 0x0000000119297824 */ /* 0x040fe400008e0610 */
[----:B------:R-:W-:Y:S01]  /*62190*/  IMAD.MOV.U32 R34, RZ, RZ, R44 ;  /* 0x000000ffff227224 */ /* 0x000fe200078e002c */
[----:B------:R1:W-:Y:S01]  /*621a0*/  STL.64 [R1+0x1028], R42 ;  /* 0x0010282a01007387 */ /* 0x0003e20000100a00 */
[----:B------:R-:W-:Y:S01]  /*621b0*/  IMAD.X R39, R25, 0x1, R17, P2 ;  /* 0x0000000119277824 */ /* 0x000fe200010e0611 */
[----:B------:R-:W-:Y:S01]  /*621c0*/  IADD3 R46, P3, PT, R11, R13, RZ ;  /* 0x0000000d0b2e7210 */ /* 0x000fe20007f7e0ff */
[----:B------:R-:W-:Y:S01]  /*621d0*/  IMAD.MOV.U32 R44, RZ, RZ, R30 ;  /* 0x000000ffff2c7224 */ /* 0x000fe200078e001e */
[----:B------:R-:W0:Y:S01]  /*621e0*/  LDCU UR64, c[0x0][0x398] ;  /* 0x00007300ff4077ac */ /* 0x000e220008000800 */
[----:B------:R-:W-:Y:S01]  /*621f0*/  VIADD R30, R31, UR65 ;  /* 0x000000411f1e7c36 */ /* 0x000fe20008000000 */
[----:B------:R-:W-:Y:S01]  /*62200*/  STL.64 [R1+0x1058], R38 ;  /* 0x0010582601007387 */ /* 0x000fe20000100a00 */
[----:B------:R-:W-:Y:S01]  /*62210*/  IMAD.X R47, R25, 0x1, R18, P3 ;  /* 0x00000001192f7824 */ /* 0x000fe200018e0612 */
[----:B------:R-:W0:Y:S02]  /*62220*/  LDCU UR65, c[0x0][0x398] ;  /* 0x00007300ff4177ac */ /* 0x000e240008000800 */
[----:B------:R2:W-:Y:S01]  /*62230*/  STL.64 [R1+0x1040], R40 ;  /* 0x0010402801007387 */ /* 0x0005e20000100a00 */
[----:B-1----:R-:W-:Y:S01]  /*62240*/  IADD3 R42, P1, PT, R11, R15, RZ ;  /* 0x0000000f0b2a7210 */ /* 0x002fe20007f3e0ff */
[----:B------:R-:W-:-:S02]  /*62250*/  VIADD R29, R30, UR66 ;  /* 0x000000421e1d7c36 */ /* 0x000fc40008000000 */
[----:B------:R1:W-:Y:S01]  /*62260*/  STL.64 [R1+0x1050], R46 ;  /* 0x0010502e01007387 */ /* 0x0003e20000100a00 */
[----:B------:R-:W0:Y:S01]  /*62270*/  LDCU UR66, c[0x0][0x398] ;  /* 0x00007300ff4277ac */ /* 0x000e220008000800 */
[----:B------:R-:W-:Y:S01]  /*62280*/  IMAD.X R43, R25, 0x1, R8, P1 ;  /* 0x00000001192b7824 */ /* 0x000fe200008e0608 */
[----:B--2---:R-:W-:Y:S01]  /*62290*/  IADD3 R40, P2, PT, R26, R12, RZ ;  /* 0x0000000c1a287210 */ /* 0x004fe20007f5e0ff */
[----:B------:R-:W-:-:S03]  /*622a0*/  VIADD R9, R29, UR67 ;  /* 0x000000431d097c36 */ /* 0x000fc60008000000 */
[----:B------:R2:W-:Y:S01]  /*622b0*/  STL.64 [R1+0x1048], R42 ;  /* 0x0010482a01007387 */ /* 0x0005e20000100a00 */
[----:B------:R-:W-:Y:S01]  /*622c0*/  IMAD.MOV.U32 R38, RZ, RZ, R37 ;  /* 0x000000ffff267224 */ /* 0x000fe200078e0025 */
[----:B-1----:R-:W-:Y:S01]  /*622d0*/  IADD3 R46, P3, PT, R26, R14, RZ ;  /* 0x0000000e1a2e7210 */ /* 0x002fe20007f7e0ff */
[----:B------:R-:W-:Y:S01]  /*622e0*/  IMAD.X R41, R27, 0x1, R16, P2 ;  /* 0x000000011b297824 */ /* 0x000fe200010e0610 */
[----:B------:R-:W1:Y:S01]  /*622f0*/  LDCU UR67, c[0x0][0x398] ;  /* 0x00007300ff4377ac */ /* 0x000e620008000800 */
[----:B------:R-:W-:-:S03]  /*62300*/  VIADD R10, R9, UR68 ;  /* 0x00000044090a7c36 */ /* 0x000fc60008000000 */
[----:B------:R0:W-:Y:S01]  /*62310*/  STL.64 [R1+0x1068], R40 ;  /* 0x0010682801007387 */ /* 0x0001e20000100a00 */
[----:B------:R-:W-:Y:S01]  /*62320*/  IMAD.MOV.U32 R37, RZ, RZ, R36 ;  /* 0x000000ffff257224 */ /* 0x000fe200078e0024 */
[----:B------:R-:W1:Y:S01]  /*62330*/  LDCU UR68, c[0x0][0x398] ;  /* 0x00007300ff4477ac */ /* 0x000e620008000800 */
[----:B--2---:R-:W-:Y:S01]  /*62340*/  IADD3 R42, P1, PT, R26, R13, RZ ;  /* 0x0000000d1a2a7210 */ /* 0x004fe20007f3e0ff */
[----:B------:R-:W-:Y:S01]  /*62350*/  VIADD R11, R10, UR69 ;  /* 0x000000450a0b7c36 */ /* 0x000fe20008000000 */
[----:B------:R-:W2:Y:S01]  /*62360*/  LDCU UR69, c[0x0][0x398] ;  /* 0x00007300ff4577ac */ /* 0x000ea20008000800 */
[----:B------:R-:W-:Y:S02]  /*62370*/  IMAD.MOV.U32 R36, RZ, RZ, R35 ;  /* 0x000000ffff247224 */ /* 0x000fe400078e0023 */
[----:B------:R-:W-:Y:S01]  /*62380*/  IMAD.X R47, R27, 0x1, R17, P3 ;  /* 0x000000011b2f7824 */ /* 0x000fe200018e0611 */
[----:B0-----:R-:W-:Y:S01]  /*62390*/  IADD3 R40, P2, PT, R26, R15, RZ ;  /* 0x0000000f1a287210 */ /* 0x001fe20007f5e0ff */
[----:B------:R-:W-:-:S02]  /*623a0*/  IMAD.MOV.U32 R35, RZ, RZ, R34 ;  /* 0x000000ffff237224 */ /* 0x000fc400078e0022 */
[C---:B------:R-:W-:Y:S02]  /*623b0*/  IMAD.X R43, R27.reuse, 0x1, R18, P1 ;  /* 0x000000011b2b7824 */ /* 0x040fe400008e0612 */
[----:B------:R-:W-:Y:S02]  /*623c0*/  VIADD R34, R60, 0x7a ;  /* 0x0000007a3c227836 */ /* 0x000fe40000000000 */
[----:B------:R-:W-:Y:S02]  /*623d0*/  IMAD.X R41, R27, 0x1, R8, P2 ;  /* 0x000000011b297824 */ /* 0x000fe400010e0608 */
[----:B------:R-:W-:Y:S01]  /*623e0*/  VIADD R24, R11, UR70 ;  /* 0x000000460b187c36 */ /* 0x000fe20008000000 */
[----:B------:R0:W-:Y:S01]  /*623f0*/  STL.64 [R1+0x1088], R46 ;  /* 0x0010882e01007387 */ /* 0x0001e20000100a00 */
[----:B------:R-:W-:Y:S01]  /*62400*/  ISETP.GE.AND P3, PT, R34, UR33, PT ;  /* 0x0000002122007c0c */ /* 0x000fe2000bf66270 */
[----:B------:R-:W-:Y:S01]  /*62410*/  IMAD.MOV.U32 R39, RZ, RZ, R37 ;  /* 0x000000ffff277224 */ /* 0x000fe200078e0025 */
[----:B------:R-:W1:Y:S01]  /*62420*/  LDCU UR70, c[0x0][0x398] ;  /* 0x00007300ff4677ac */ /* 0x000e620008000800 */
[----:B------:R2:W-:Y:S01]  /*62430*/  STL.64 [R1+0x1080], R42 ;  /* 0x0010802a01007387 */ /* 0x0005e20000100a00 */
[----:B------:R-:W-:Y:S01]  /*62440*/  VIADD R25, R24, UR71 ;  /* 0x0000004718197c36 */ /* 0x000fe20008000000 */
[----:B------:R-:W-:-:S02]  /*62450*/  SHF.R.S32.HI R34, RZ, 0x1f, R32 ;  /* 0x0000001fff227819 */ /* 0x000fc40000011420 */
[----:B0-----:R-:W-:Y:S01]  /*62460*/  IADD3 R46, P2, PT, R32, R14, RZ ;  /* 0x0000000e202e7210 */ /* 0x001fe20007f5e0ff */
[----:B------:R0:W-:Y:S01]  /*62470*/  STL.64 [R1+0x1078], R40 ;  /* 0x0010782801007387 */ /* 0x0001e20000100a00 */
[----:B------:R-:W-:-:S04]  /*62480*/  VIADD R26, R25, UR72 ;  /* 0x00000048191a7c36 */ /* 0x000fc80008000000 */
[----:B------:R-:W-:Y:S01]  /*62490*/  @P3 LOP3.LUT R58, R58, 0x80000, RZ, 0xfc, !PT ;  /* 0x000800003a3a3812 */ /* 0x000fe200078efcff */
[----:B--2---:R-:W-:Y:S01]  /*624a0*/  IMAD.MOV.U32 R42, RZ, RZ, R36 ;  /* 0x000000ffff2a7224 */ /* 0x004fe200078e0024 */
[----:B------:R-:W2:Y:S01]  /*624b0*/  LDCU UR33, c[0x0][0x398] ;  /* 0x00007300ff2177ac */ /* 0x000ea20008000800 */
[----:B----4-:R-:W-:Y:S02]  /*624c0*/  VIADD R27, R26, UR73 ;  /* 0x000000491a1b7c36 */ /* 0x010fe40008000000 */
[----:B------:R-:W-:Y:S01]  /*624d0*/  IMAD.MOV.U32 R37, RZ, RZ, R33 ;  /* 0x000000ffff257224 */ /* 0x000fe200078e0021 */
[----:B------:R-:W4:Y:S01]  /*624e0*/  LDCU UR71, c[0x0][0x398] ;  /* 0x00007300ff4777ac */ /* 0x000f220008000800 */
[----:B0-----:R-:W-:Y:S01]  /*624f0*/  IADD3 R40, P1, PT, R32, R12, RZ ;  /* 0x0000000c20287210 */ /* 0x001fe20007f3e0ff */
[----:B------:R-:W-:Y:S02]  /*62500*/  IMAD.MOV.U32 R36, RZ, RZ, R0 ;  /* 0x000000ffff247224 */ /* 0x000fe400078e0000 */
[----:B------:R-:W-:Y:S01]  /*62510*/  IMAD.X R47, R34, 0x1, R17, P2 ;  /* 0x00000001222f7824 */ /* 0x000fe200010e0611 */
[----:B------:R-:W-:Y:S01]  /*62520*/  LOP3.LUT R58, R58, 0xffefffff, RZ, 0xc0, !PT ;  /* 0xffefffff3a3a7812 */ /* 0x000fe200078ec0ff */
[----:B------:R-:W-:Y:S01]  /*62530*/  IMAD.X R41, R34, 0x1, R16, P1 ;  /* 0x0000000122297824 */ /* 0x000fe200008e0610 */
[----:B------:R-:W0:Y:S01]  /*62540*/  LDCU UR73, c[0x0][0x398] ;  /* 0x00007300ff4977ac */ /* 0x000e220008000800 */
[----:B------:R-:W-:Y:S01]  /*62550*/  IMAD.MOV.U32 R0, RZ, RZ, R4 ;  /* 0x000000ffff007224 */ /* 0x000fe200078e0004 */
[----:B------:R-:W-:Y:S01]  /*62560*/  IADD3 R4, P1, PT, R32, R13, RZ ;  /* 0x0000000d20047210 */ /* 0x000fe20007f3e0ff */
[----:B------:R-:W-:Y:S01]  /*62570*/  VIADD R28, R27, UR74 ;  /* 0x0000004a1b1c7c36 */ /* 0x000fe20008000000 */
[----:B------:R1:W-:Y:S01]  /*62580*/  STL.64 [R1+0x1070], R40 ;  /* 0x0010702801007387 */ /* 0x0003e20000100a00 */
[----:B------:R-:W-:Y:S01]  /*62590*/  IMAD.MOV.U32 R45, RZ, RZ, R42 ;  /* 0x000000ffff2d7224 */ /* 0x000fe200078e002a */
[----:B------:R-:W0:Y:S01]  /*625a0*/  LDCU UR74, c[0x0][0x398] ;  /* 0x00007300ff4a77ac */ /* 0x000e220008000800 */
[----:B------:R-:W-:Y:S01]  /*625b0*/  VIADD R33, R28, UR46 ;  /* 0x0000002e1c217c36 */ /* 0x000fe20008000000 */
[----:B------:R0:W-:Y:S01]  /*625c0*/  STL.64 [R1+0x1090], R46 ;  /* 0x0010902e01007387 */ /* 0x0001e20000100a00 */
[----:B------:R-:W0:Y:S01]  /*625d0*/  LDCU UR46, c[0x0][0x398] ;  /* 0x00007300ff2e77ac */ /* 0x000e220008000800 */
[----:B------:R-:W0:Y:S01]  /*625e0*/  LDCU UR72, c[0x0][0x398] ;  /* 0x00007300ff4877ac */ /* 0x000e220008000800 */
[----:B-1----:R-:W-:-:S02]  /*625f0*/  IMAD.MOV.U32 R40, RZ, RZ, R38 ;  /* 0x000000ffff287224 */ /* 0x002fc400078e0026 */
[----:B------:R-:W-:Y:S02]  /*62600*/  IMAD.MOV.U32 R38, RZ, RZ, R44 ;  /* 0x000000ffff267224 */ /* 0x000fe400078e002c */
[----:B------:R-:W-:Y:S02]  /*62610*/  IMAD.MOV.U32 R44, RZ, RZ, R5 ;  /* 0x000000ffff2c7224 */ /* 0x000fe400078e0005 */
[----:B------:R-:W-:Y:S02]  /*62620*/  IMAD.X R5, R34, 0x1, R18, P1 ;  /* 0x0000000122057824 */ /* 0x000fe400008e0612 */
[----:B------:R-:W-:Y:S01]  /*62630*/  IMAD.MOV.U32 R41, RZ, RZ, R35 ;  /* 0x000000ffff297224 */ /* 0x000fe200078e0023 */
[----:B------:R-:W-:Y:S02]  /*62640*/  SHF.R.S32.HI R35, RZ, 0x1f, R33 ;  /* 0x0000001fff237819 */ /* 0x000fe40000011421 */
[----:B------:R1:W-:Y:S01]  /*62650*/  STL.64 [R1+0x1098], R4 ;  /* 0x0010980401007387 */ /* 0x0003e20000100a00 */
[----:B0-----:R-:W-:-:S02]  /*62660*/  IADD3 R46, P2, PT, R32, R15, RZ ;  /* 0x0000000f202e7210 */ /* 0x001fc40007f5e0ff */
[----:B-1----:R-:W-:-:S03]  /*62670*/  IADD3 R4, P1, PT, R33, R12, RZ ;  /* 0x0000000c21047210 */ /* 0x002fc60007f3e0ff */
[----:B------:R-:W-:Y:S02]  /*62680*/  IMAD.X R47, R34, 0x1, R8, P2 ;  /* 0x00000001222f7824 */ /* 0x000fe400010e0608 */
[----:B------:R-:W-:Y:S01]  /*62690*/  IMAD.X R5, R35, 0x1, R16, P1 ;  /* 0x0000000123057824 */ /* 0x000fe200008e0610 */
[----:B------:R-:W-:-:S04]  /*626a0*/  SHF.R.S32.HI R32, RZ, 0x1f, R31 ;  /* 0x0000001fff207819 */ /* 0x000fc8000001141f */
        /* <DEDUP_REMOVED lines=8> */
[C---:B0-----:R-:W-:Y:S02]  /*62730*/  IADD3 R4, P1, PT, R31.reuse, R13, RZ ;  /* 0x0000000d1f047210 */ /* 0x041fe40007f3e0ff */
[----:B-1----:R-:W-:-:S03]  /*62740*/  IADD3 R46, P2, PT, R31, R15, RZ ;  /* 0x0000000f1f2e7210 */ /* 0x002fc60007f5e0ff */
[C---:B------:R-:W-:Y:S02]  /*62750*/  IMAD.X R5, R32.reuse, 0x1, R18, P1 ;  /* 0x0000000120057824 */ /* 0x040fe400008e0612 */
[----:B------:R-:W-:-:S03]  /*62760*/  IMAD.X R47, R32, 0x1, R8, P2 ;  /* 0x00000001202f7824 */ /* 0x000fc600010e0608 */
[----:B------:R0:W-:Y:S01]  /*62770*/  STL.64 [R1+0x10c0], R4 ;  /* 0x0010c00401007387 */ /* 0x0001e20000100a00 */
[----:B------:R-:W-:-:S03]  /*62780*/  SHF.R.S32.HI R31, RZ, 0x1f, R30 ;  /* 0x0000001fff1f7819 */ /* 0x000fc6000001141e */
[----:B------:R1:W-:Y:S01]  /*62790*/  STL.64 [R1+0x10b8], R46 ;  /* 0x0010b82e01007387 */ /* 0x0003e20000100a00 */
[----:B------:R-:W-:Y:S02]  /*627a0*/  IMAD.MOV.U32 R43, RZ, RZ, R41 ;  /* 0x000000ffff2b7224 */ /* 0x000fe400078e0029 */
[----:B------:R-:W-:Y:S01]  /*627b0*/  IMAD.MOV.U32 R41, RZ, RZ, R0 ;  /* 0x000000ffff297224 */ /* 0x000fe200078e0000 */
[C---:B0-----:R-:W-:Y:S02]  /*627c0*/  IADD3 R4, P1, PT, R30.reuse, R12, RZ ;  /* 0x0000000c1e047210 */ /* 0x041fe40007f3e0ff */
[----:B-1----:R-:W-:-:S03]  /*627d0*/  IADD3 R46, P2, PT, R30, R14, RZ ;  /* 0x0000000e1e2e7210 */ /* 0x002fc60007f5e0ff */
[C---:B------:R-:W-:Y:S02]  /*627e0*/  IMAD.X R5, R31.reuse, 0x1, R16, P1 ;  /* 0x000000011f057824 */ /* 0x040fe400008e0610 */
[----:B------:R-:W-:Y:S01]  /*627f0*/  IMAD.MOV.U32 R0, RZ, RZ, R6 ;  /* 0x000000ffff007224 */ /* 0x000fe200078e0006 */
[C---:B------:R-:W-:Y:S01]  /*62800*/  IADD3 R6, P1, PT, R30.reuse, R13, RZ ;  /* 0x0000000d1e067210 */ /* 0x040fe20007f3e0ff */
[C---:B------:R-:W-:Y:S01]  /*62810*/  IMAD.X R47, R31.reuse, 0x1, R17, P2 ;  /* 0x000000011f2f7824 */ /* 0x040fe200010e0611 */
[----:B------:R0:W-:Y:S01]  /*62820*/  STL.64 [R1+0x10e0], R4 ;  /* 0x0010e00401007387 */ /* 0x0001e20000100a00 */
[----:B------:R-:W-:Y:S02]  /*62830*/  IMAD.MOV.U32 R42, RZ, RZ, R44 ;  /* 0x000000ffff2a7224 */ /* 0x000fe400078e002c */
[----:B------:R-:W-:Y:S02]  /*62840*/  IMAD.MOV.U32 R44, RZ, RZ, R7 ;  /* 0x000000ffff2c7224 */ /* 0x000fe400078e0007 */
[----:B------:R-:W-:Y:S01]  /*62850*/  IMAD.X R7, R31, 0x1, R18, P1 ;  /* 0x000000011f077824 */ /* 0x000fe200008e0612 */
[----:B0-----:R-:W2:Y:S04]  /*62860*/  LDL.LU.64 R4, [R1+0x2300] ;  /* 0x0023000001047983 */ /* 0x001ea80000300a00 */
[----:B------:R0:W-:Y:S04]  /*62870*/  STL.64 [R1+0x10d8], R46 ;  /* 0x0010d82e01007387 */ /* 0x0001e80000100a00 */
[----:B------:R1:W-:Y:S01]  /*62880*/  STL.64 [R1+0x10f8], R6 ;  /* 0x0010f80601007387 */ /* 0x0003e20000100a00 */
[----:B0-----:R-:W-:-:S02]  /*62890*/  IADD3 R46, P2, PT, R30, R15, RZ ;  /* 0x0000000f1e2e7210 */ /* 0x001fc40007f5e0ff */
[----:B-1----:R-:W-:-:S03]  /*628a0*/  IADD3 R6, P1, PT, R33, R14, RZ ;  /* 0x0000000e21067210 */ /* 0x002fc60007f3e0ff */
[----:B------:R-:W-:Y:S01]  /*628b0*/  IMAD.X R47, R31, 0x1, R8, P2 ;  /* 0x000000011f2f7824 */ /* 0x000fe200010e0608 */
[----:B------:R-:W-:Y:S01]  /*628c0*/  SHF.R.S32.HI R30, RZ, 0x1f, R29 ;  /* 0x0000001fff1e7819 */ /* 0x000fe2000001141d */
[----:B------:R-:W-:-:S03]  /*628d0*/  IMAD.X R7, R35, 0x1, R17, P1 ;  /* 0x0000000123077824 */ /* 0x000fc600008e0611 */
[----:B------:R0:W-:Y:S04]  /*628e0*/  STL.64 [R1+0x10f0], R46 ;  /* 0x0010f02e01007387 */ /* 0x0001e80000100a00 */
[----:B------:R1:W-:Y:S01]  /*628f0*/  STL.64 [R1+0x1160], R6 ;  /* 0x0011600601007387 */ /* 0x0003e20000100a00 */
[----:B0-----:R-:W-:-:S05]  /*62900*/  IADD3 R46, P1, PT, R29, R12, RZ ;  /* 0x0000000c1d2e7210 */ /* 0x001fca0007f3e0ff */
[----:B------:R-:W-:Y:S01]  /*62910*/  IMAD.X R47, R30, 0x1, R16, P1 ;  /* 0x000000011e2f7824 */ /* 0x000fe200008e0610 */
[----:B-1----:R-:W-:-:S04]  /*62920*/  IADD3 R6, P2, PT, R29, R14, RZ ;  /* 0x0000000e1d067210 */ /* 0x002fc80007f5e0ff */
[----:B------:R0:W-:Y:S01]  /*62930*/  STL.64 [R1+0x10e8], R46 ;  /* 0x0010e82e01007387 */ /* 0x0001e20000100a00 */
[----:B------:R-:W-:Y:S01]  /*62940*/  IMAD.X R7, R30, 0x1, R17, P2 ;  /* 0x000000011e077824 */ /* 0x000fe200010e0611 */
[----:B0-----:R-:W-:-:S04]  /*62950*/  IADD3 R46, P1, PT, R29, R13, RZ ;  /* 0x0000000d1d2e7210 */ /* 0x001fc80007f3e0ff */
[----:B------:R0:W-:Y:S01]  /*62960*/  STL.64 [R1+0x1100], R6 ;  /* 0x0011000601007387 */ /* 0x0001e20000100a00 */
[----:B------:R-:W-:-:S05]  /*62970*/  IMAD.X R47, R30, 0x1, R18, P1 ;  /* 0x000000011e2f7824 */ /* 0x000fca00008e0612 */
[----:B------:R1:W-:Y:S01]  /*62980*/  STL.64 [R1+0x1118], R46 ;  /* 0x0011182e01007387 */ /* 0x0003e20000100a00 */
[----:B0-----:R-:W-:Y:S02]  /*62990*/  IADD3 R6, P2, PT, R29, R15, RZ ;  /* 0x0000000f1d067210 */ /* 0x001fe40007f5e0ff */
[----:B------:R-:W-:-:S03]  /*629a0*/  SHF.R.S32.HI R29, RZ, 0x1f, R9 ;  /* 0x0000001fff1d7819 */ /* 0x000fc60000011409 */
[----:B------:R-:W-:Y:S01]  /*629b0*/  IMAD.X R7, R30, 0x1, R8, P2 ;  /* 0x000000011e077824 */ /* 0x000fe200010e0608 */
[----:B-1----:R-:W-:-:S04]  /*629c0*/  IADD3 R46, P1, PT, R9, R12, RZ ;  /* 0x0000000c092e7210 */ /* 0x002fc80007f3e0ff */
[----:B------:R0:W-:Y:S01]  /*629d0*/  STL.64 [R1+0x1110], R6 ;  /* 0x0011100601007387 */ /* 0x0001e20000100a00 */
[----:B------:R-:W-:Y:S01]  /*629e0*/  IMAD.X R47, R29, 0x1, R16, P1 ;  /* 0x000000011d2f7824 */ /* 0x000fe200008e0610 */
[----:B------:R-:W-:Y:S02]  /*629f0*/  IADD3 R30, P2, PT, R9, R14, RZ ;  /* 0x0000000e091e7210 */ /* 0x000fe40007f5e0ff */
[----:B0-----:R-:W2:Y:S04]  /*62a00*/  LDL.LU.64 R6, [R1+0x22f8] ;  /* 0x0022f80001067983 */ /* 0x001ea80000300a00 */
[----:B------:R0:W-:Y:S01]  /*62a10*/  STL.64 [R1+0x1128], R46 ;  /* 0x0011282e01007387 */ /* 0x0001e20000100a00 */
[----:B------:R-:W-:Y:S02]  /*62a20*/  IMAD.X R31, R29, 0x1, R17, P2 ;  /* 0x000000011d1f7824 */ /* 0x000fe400010e0611 */
[----:B0-----:R-:W-:-:S02]  /*62a30*/  IMAD.MOV.U32 R46, RZ, RZ, R43 ;  /* 0x000000ffff2e7224 */ /* 0x001fc400078e002b */
[----:B------:R-:W-:Y:S02]  /*62a40*/  IMAD.MOV.U32 R43, RZ, RZ, R41 ;  /* 0x000000ffff2b7224 */ /* 0x000fe400078e0029 */
[----:B------:R-:W-:Y:S02]  /*62a50*/  IMAD.MOV.U32 R41, RZ, RZ, R0 ;  /* 0x000000ffff297224 */ /* 0x000fe400078e0000 */
[----:B------:R-:W-:Y:S01]  /*62a60*/  IMAD.MOV.U32 R0, RZ, RZ, R20 ;  /* 0x000000ffff007224 */ /* 0x000fe200078e0014 */
[----:B------:R-:W-:Y:S01]  /*62a70*/  IADD3 R20, P1, PT, R9, R13, RZ ;  /* 0x0000000d09147210 */ /* 0x000fe20007f3e0ff */
[----:B------:R-:W-:Y:S02]  /*62a80*/  IMAD.MOV.U32 R47, RZ, RZ, R45 ;  /* 0x000000ffff2f7224 */ /* 0x000fe400078e002d */
[----:B------:R-:W-:Y:S02]  /*62a90*/  IMAD.MOV.U32 R45, RZ, RZ, R42 ;  /* 0x000000ffff2d7224 */ /* 0x000fe400078e002a */
[----:B------:R-:W-:Y:S01]  /*62aa0*/  IMAD.MOV.U32 R42, RZ, RZ, R44 ;  /* 0x000000ffff2a7224 */ /* 0x000fe200078e002c */
[----:B------:R0:W-:Y:S01]  /*62ab0*/  STL.64 [R1+0x1120], R30 ;  /* 0x0011201e01007387 */ /* 0x0001e20000100a00 */
[----:B------:R-:W-:-:S02]  /*62ac0*/  IMAD.MOV.U32 R44, RZ, RZ, R21 ;  /* 0x000000ffff2c7224 */ /* 0x000fc400078e0015 */
[----:B------:R-:W-:-:S05]  /*62ad0*/  IMAD.X R21, R29, 0x1, R18, P1 ;  /* 0x000000011d157824 */ /* 0x000fca00008e0612 */
[----:B------:R1:W-:Y:S01]  /*62ae0*/  STL.64 [R1+0x1140], R20 ;  /* 0x0011401401007387 */ /* 0x0003e20000100a00 */
[----:B0-----:R-:W-:-:S05]  /*62af0*/  IADD3 R30, P2, PT, R9, R15, RZ ;  /* 0x0000000f091e7210 */ /* 0x001fca0007f5e0ff */
[----:B------:R-:W-:Y:S01]  /*62b00*/  IMAD.X R31, R29, 0x1, R8, P2 ;  /* 0x000000011d1f7824 */ /* 0x000fe200010e0608 */
[----:B-1----:R-:W-:-:S04]  /*62b10*/  IADD3 R20, P1, PT, R33, R13, RZ ;  /* 0x0000000d21147210 */ /* 0x002fc80007f3e0ff */
[----:B------:R0:W-:Y:S01]  /*62b20*/  STL.64 [R1+0x1138], R30 ;  /* 0x0011381e01007387 */ /* 0x0001e20000100a00 */
[----:B------:R-:W-:Y:S01]  /*62b30*/  SHF.R.S32.HI R29, RZ, 0x1f, R10 ;  /* 0x0000001fff1d7819 */ /* 0x000fe2000001140a */
[----:B------:R-:W-:Y:S01]  /*62b40*/  IMAD.X R21, R35, 0x1, R18, P1 ;  /* 0x0000000123157824 */ /* 0x000fe200008e0612 */
[----:B0-----:R-:W-:-:S04]  /*62b50*/  IADD3 R30, P1, PT, R10, R12, RZ ;  /* 0x0000000c0a1e7210 */ /* 0x001fc80007f3e0ff */
[----:B------:R0:W-:Y:S01]  /*62b60*/  STL.64 [R1+0x1158], R20 ;  /* 0x0011581401007387 */ /* 0x0001e20000100a00 */
[----:B------:R-:W-:Y:S01]  /*62b70*/  IMAD.X R31, R29, 0x1, R16, P1 ;  /* 0x000000011d1f7824 */ /* 0x000fe200008e0610 */
[----:B0-----:R-:W-:-:S04]  /*62b80*/  IADD3 R20, P2, PT, R10, R14, RZ ;  /* 0x0000000e0a147210 */ /* 0x001fc80007f5e0ff */
[----:B------:R0:W-:Y:S01]  /*62b90*/  STL.64 [R1+0x1130], R30 ;  /* 0x0011301e01007387 */ /* 0x0001e20000100a00 */
[----:B------:R-:W-:Y:S01]  /*62ba0*/  IMAD.X R21, R29, 0x1, R17, P2 ;  /* 0x000000011d157824 */ /* 0x000fe200010e0611 */
[----:B0-----:R-:W-:-:S04]  /*62bb0*/  IADD3 R30, P1, PT, R10, R13, RZ ;  /* 0x0000000d0a1e7210 */ /* 0x001fc80007f3e0ff */
[----:B------:R0:W-:Y:S01]  /*62bc0*/  STL.64 [R1+0x1148], R20 ;  /* 0x0011481401007387 */ /* 0x0001e20000100a00 */
[----:B------:R-:W-:Y:S02]  /*62bd0*/  IMAD.MOV.U32 R61, RZ, RZ, R46 ;  /* 0x000000ffff3d7224 */ /* 0x000fe400078e002e */
[----:B------:R-:W-:Y:S02]  /*62be0*/  IMAD.X R31, R29, 0x1, R18, P1 ;  /* 0x000000011d1f7824 */ /* 0x000fe400008e0612 */
[----:B------:R-:W-:Y:S02]  /*62bf0*/  IMAD.MOV.U32 R46, RZ, RZ, R43 ;  /* 0x000000ffff2e7224 */ /* 0x000fe400078e002b */
[----:B------:R-:W-:Y:S01]  /*62c00*/  IMAD.MOV.U32 R43, RZ, RZ, R41 ;  /* 0x000000ffff2b7224 */ /* 0x000fe200078e0029 */
[----:B0-----:R-:W-:Y:S01]  /*62c10*/  IADD3 R20, P2, PT, R10, R15, RZ ;  /* 0x0000000f0a147210 */ /* 0x001fe20007f5e0ff */
[----:B------:R0:W-:Y:S01]  /*62c20*/  STL.64 [R1+0x1108], R30 ;  /* 0x0011081e01007387 */ /* 0x0001e20000100a00 */
[----:B------:R-:W-:Y:S01]  /*62c30*/  IMAD.MOV.U32 R41, RZ, RZ, R0 ;  /* 0x000000ffff297224 */ /* 0x000fe200078e0000 */
[----:B------:R-:W-:Y:S01]  /*62c40*/  SHF.R.S32.HI R9, RZ, 0x1f, R11 ;  /* 0x0000001fff097819 */ /* 0x000fe2000001140b */
[----:B------:R-:W-:-:S02]  /*62c50*/  IMAD.MOV.U32 R0, RZ, RZ, R22 ;  /* 0x000000ffff007224 */ /* 0x000fc400078e0016 */
[----:B------:R-:W-:Y:S01]  /*62c60*/  IMAD.X R21, R29, 0x1, R8, P2 ;  /* 0x000000011d157824 */ /* 0x000fe200010e0608 */
[C---:B------:R-:W-:Y:S01]  /*62c70*/  IADD3 R22, P2, PT, R11.reuse, R14, RZ ;  /* 0x0000000e0b167210 */ /* 0x040fe20007f5e0ff */
[----:B------:R-:W-:Y:S02]  /*62c80*/  IMAD.MOV.U32 R34, RZ, RZ, R47 ;  /* 0x000000ffff227224 */ /* 0x000fe400078e002f */
[----:B------:R-:W-:Y:S01]  /*62c90*/  IMAD.MOV.U32 R47, RZ, RZ, R45 ;  /* 0x000000ffff2f7224 */ /* 0x000fe200078e002d */
[----:B0-----:R-:W-:Y:S01]  /*62ca0*/  IADD3 R30, P1, PT, R11, R12, RZ ;  /* 0x0000000c0b1e7210 */ /* 0x001fe20007f3e0ff */
[----:B------:R-:W-:Y:S02]  /*62cb0*/  IMAD.MOV.U32 R45, RZ, RZ, R42 ;  /* 0x000000ffff2d7224 */ /* 0x000fe400078e002a */
[----:B------:R-:W-:Y:S02]  /*62cc0*/  IMAD.MOV.U32 R42, RZ, RZ, R44 ;  /* 0x000000ffff2a7224 */ /* 0x000fe400078e002c */
[----:B------:R-:W-:-:S02]  /*62cd0*/  IMAD.MOV.U32 R44, RZ, RZ, R23 ;  /* 0x000000ffff2c7224 */ /* 0x000fc400078e0017 */
[C---:B------:R-:W-:Y:S02]  /*62ce0*/  IMAD.X R31, R9.reuse, 0x1, R16, P1 ;  /* 0x00000001091f7824 */ /* 0x040fe400008e0610 */
[----:B------:R-:W-:Y:S01]  /*62cf0*/  IMAD.X R23, R9, 0x1, R17, P2 ;  /* 0x0000000109177824 */ /* 0x000fe200010e0611 */
[----:B------:R0:W-:Y:S04]  /*62d00*/  STL.64 [R1+0x10a8], R20 ;  /* 0x0010a81401007387 */ /* 0x0001e80000100a00 */
[----:B0-----:R-:W2:Y:S04]  /*62d10*/  LDL.LU.64 R20, [R1+0x22f0] ;  /* 0x0022f00001147983 */ /* 0x001ea80000300a00 */
[----:B------:R0:W-:Y:S04]  /*62d20*/  STL.64 [R1+0x1150], R30 ;  /* 0x0011501e01007387 */ /* 0x0001e80000100a00 */
[----:B------:R1:W-:Y:S01]  /*62d30*/  STL.64 [R1+0x10d0], R22 ;  /* 0x0010d01601007387 */ /* 0x0003e20000100a00 */
[----:B0-----:R-:W-:-:S02]  /*62d40*/  IADD3 R30, P1, PT, R11, R13, RZ ;  /* 0x0000000d0b1e7210 */ /* 0x001fc40007f3e0ff */
[----:B-1----:R-:W-:-:S03]  /*62d50*/  IADD3 R22, P2, PT, R11, R15, RZ ;  /* 0x0000000f0b167210 */ /* 0x002fc60007f5e0ff */
[C---:B------:R-:W-:Y:S02]  /*62d60*/  IMAD.X R31, R9.reuse, 0x1, R18, P1 ;  /* 0x00000001091f7824 */ /* 0x040fe400008e0612 */
[----:B------:R-:W-:-:S03]  /*62d70*/  IMAD.X R23, R9, 0x1, R8, P2 ;  /* 0x0000000109177824 */ /* 0x000fc600010e0608 */
[----:B------:R-:W-:Y:S01]  /*62d80*/  STL.64 [R1+0x10c8], R30 ;  /* 0x0010c81e01007387 */ /* 0x000fe20000100a00 */
[----:B------:R-:W-:Y:S02]  /*62d90*/  IADD3 R10, P1, PT, R33, R15, RZ ;  /* 0x0000000f210a7210 */ /* 0x000fe40007f3e0ff */
[----:B------:R-:W-:Y:S01]  /*62da0*/  SHF.R.S32.HI R9, RZ, 0x1f, R24 ;  /* 0x0000001fff097819 */ /* 0x000fe20000011418 */
[----:B------:R0:W-:Y:S02]  /*62db0*/  STL.64 [R1+0xff8], R22 ;  /* 0x000ff81601007387 */ /* 0x0001e40000100a00 */
[----:B------:R-:W-:Y:S01]  /*62dc0*/  IMAD.X R11, R35, 0x1, R8, P1 ;  /* 0x00000001230b7824 */ /* 0x000fe200008e0608 */
[----:B0-----:R-:W-:-:S04]  /*62dd0*/  IADD3 R22, P2, PT, R24, R12, RZ ;  /* 0x0000000c18167210 */ /* 0x001fc80007f5e0ff */
[----:B------:R0:W-:Y:S01]  /*62de0*/  STL.64 [R1+0xfb0], R10 ;  /* 0x000fb00a01007387 */ /* 0x0001e20000100a00 */
[----:B------:R-:W-:Y:S02]  /*62df0*/  IMAD.X R23, R9, 0x1, R16, P2 ;  /* 0x0000000109177824 */ /* 0x000fe400010e0610 */
[----:B------:R-:W-:-:S03]  /*62e00*/  IMAD.MOV.U32 R31, RZ, RZ, R61 ;  /* 0x000000ffff1f7224 */ /* 0x000fc600078e003d */
[----:B------:R1:W-:Y:S01]  /*62e10*/  STL.64 [R1+0xf20], R22 ;  /* 0x000f201601007387 */ /* 0x0003e20000100a00 */
[C---:B0-----:R-:W-:Y:S01]  /*62e20*/  IADD3 R10, P1, PT, R24.reuse, R14, RZ ;  /* 0x0000000e180a7210 */ /* 0x041fe20007f3e0ff */
[----:B------:R-:W-:Y:S02]  /*62e30*/  IMAD.MOV.U32 R61, RZ, RZ, R46 ;  /* 0x000000ffff3d7224 */ /* 0x000fe400078e002e */
[----:B------:R-:W-:Y:S02]  /*62e40*/  IMAD.MOV.U32 R46, RZ, RZ, R43 ;  /* 0x000000ffff2e7224 */ /* 0x000fe400078e002b */
[----:B------:R-:W-:Y:S01]  /*62e50*/  IMAD.X R11, R9, 0x1, R17, P1 ;  /* 0x00000001090b7824 */ /* 0x000fe200008e0611 */
[----:B-1----:R-:W-:Y:S01]  /*62e60*/  IADD3 R22, P2, PT, R24, R13, RZ ;  /* 0x0000000d18167210 */ /* 0x002fe20007f5e0ff */
[----:B------:R-:W-:Y:S02]  /*62e70*/  IMAD.MOV.U32 R43, RZ, RZ, R41 ;  /* 0x000000ffff2b7224 */ /* 0x000fe400078e0029 */
[----:B------:R-:W-:-:S02]  /*62e80*/  IMAD.MOV.U32 R32, RZ, RZ, R34 ;  /* 0x000000ffff207224 */ /* 0x000fc400078e0022 */
[----:B------:R-:W-:Y:S01]  /*62e90*/  IMAD.MOV.U32 R41, RZ, RZ, R56 ;  /* 0x000000ffff297224 */ /* 0x000fe200078e0038 */
[----:B------:R-:W-:Y:S01]  /*62ea0*/  IADD3 R56, P1, PT, R24, R15, RZ ;  /* 0x0000000f18387210 */ /* 0x000fe20007f3e0ff */
[----:B------:R-:W-:Y:S02]  /*62eb0*/  IMAD.X R23, R9, 0x1, R18, P2 ;  /* 0x0000000109177824 */ /* 0x000fe400010e0612 */
[----:B------:R-:W-:Y:S02]  /*62ec0*/  IMAD.MOV.U32 R34, RZ, RZ, R47 ;  /* 0x000000ffff227224 */ /* 0x000fe400078e002f */
[----:B------:R-:W-:Y:S01]  /*62ed0*/  IMAD.MOV.U32 R47, RZ, RZ, R45 ;  /* 0x000000ffff2f7224 */ /* 0x000fe200078e002d */
[----:B------:R0:W-:Y:S01]  /*62ee0*/  STL.64 [R1+0xe20], R10 ;  /* 0x000e200a01007387 */ /* 0x0001e20000100a00 */
[----:B------:R-:W-:Y:S02]  /*62ef0*/  IMAD.MOV.U32 R45, RZ, RZ, R42 ;  /* 0x000000ffff2d7224 */ /* 0x000fe400078e002a */
[----:B------:R-:W-:Y:S01]  /*62f00*/  IMAD.MOV.U32 R42, RZ, RZ, R0 ;  /* 0x000000ffff2a7224 */ /* 0x000fe200078e0000 */
[----:B------:R1:W-:Y:S01]  /*62f10*/  STL.64 [R1+0xcb8], R22 ;  /* 0x000cb81601007387 */ /* 0x0003e20000100a00 */
[----:B------:R-:W-:-:S02]  /*62f20*/  IMAD.MOV.U32 R0, RZ, RZ, R57 ;  /* 0x000000ffff007224 */ /* 0x000fc400078e0039 */
[----:B------:R-:W-:Y:S01]  /*62f30*/  IMAD.X R57, R9, 0x1, R8, P1 ;  /* 0x0000000109397824 */ /* 0x000fe200008e0608 */
[----:B0-----:R-:W-:Y:S02]  /*62f40*/  SHF.R.S32.HI R10, RZ, 0x1f, R25 ;  /* 0x0000001fff0a7819 */ /* 0x001fe40000011419 */
[C---:B-1----:R-:W-:Y:S02]  /*62f50*/  IADD3 R22, P2, PT, R25.reuse, R12, RZ ;  /* 0x0000000c19167210 */ /* 0x042fe40007f5e0ff */
[----:B------:R0:W-:Y:S03]  /*62f60*/  STL.64 [R1+0xbd0], R56 ;  /* 0x000bd03801007387 */ /* 0x0001e60000100a00 */
[----:B------:R-:W-:Y:S02]  /*62f70*/  IMAD.X R23, R10, 0x1, R16, P2 ;  /* 0x000000010a177824 */ /* 0x000fe400010e0610 */
[----:B------:R-:W-:Y:S01]  /*62f80*/  VIADD R9, R60, 0x7b ;  /* 0x0000007b3c097836 */ /* 0x000fe20000000000 */
[----:B0-----:R-:W-:-:S02]  /*62f90*/  IADD3 R56, P1, PT, R25, R14, RZ ;  /* 0x0000000e19387210 */ /* 0x001fc40007f3e0ff */
[----:B------:R0:W-:Y:S03]  /*62fa0*/  STL.64 [R1+0xac8], R22 ;  /* 0x000ac81601007387 */ /* 0x0001e60000100a00 */
[----:B------:R-:W-:Y:S01]  /*62fb0*/  IMAD.X R57, R10, 0x1, R17, P1 ;  /* 0x000000010a397824 */ /* 0x000fe200008e0611 */
[C---:B------:R-:W-:Y:S02]  /*62fc0*/  IADD3 R24, P1, PT, R25.reuse, R15, RZ ;  /* 0x0000000f19187210 */ /* 0x040fe40007f3e0ff */
[----:B0-----:R-:W-:-:S03]  /*62fd0*/  IADD3 R22, P2, PT, R25, R13, RZ ;  /* 0x0000000d19167210 */ /* 0x001fc60007f5e0ff */
[C---:B------:R-:W-:Y:S02]  /*62fe0*/  IMAD.X R25, R10.reuse, 0x1, R8, P1 ;  /* 0x000000010a197824 */ /* 0x040fe400008e0608 */
[----:B------:R-:W-:Y:S01]  /*62ff0*/  IMAD.X R23, R10, 0x1, R18, P2 ;  /* 0x000000010a177824 */ /* 0x000fe200010e0612 */
[----:B------:R-:W-:Y:S01]  /*63000*/  ISETP.GE.AND P2, PT, R9, UR11, PT ;  /* 0x0000000b09007c0c */ /* 0x000fe2000bf46270 */
[----:B------:R0:W-:Y:S01]  /*63010*/  STL.64 [R1+0x8d8], R56 ;  /* 0x0008d83801007387 */ /* 0x0001e20000100a00 */
[----:B------:R-:W-:Y:S01]  /*63020*/  SHF.R.S32.HI R9, RZ, 0x1f, R26 ;  /* 0x0000001fff097819 */ /* 0x000fe2000001141a */
[----:B------:R-:W1:Y:S01]  /*63030*/  LDCU UR11, c[0x0][0x39c] ;  /* 0x00007380ff0b77ac */ /* 0x000e620008000800 */
[----:B------:R-:W-:-:S05]  /*63040*/  IADD3 R10, P1, PT, R26, R12, RZ ;  /* 0x0000000c1a0a7210 */ /* 0x000fca0007f3e0ff */
[----:B------:R-:W-:Y:S01]  /*63050*/  IMAD.X R11, R9, 0x1, R16, P1 ;  /* 0x00000001090b7824 */ /* 0x000fe200008e0610 */
[----:B0-----:R-:W3:Y:S04]  /*63060*/  LDL.LU.64 R56, [R1+0x22e8] ;  /* 0x0022e80001387983 */ /* 0x001ee80000300a00 */
[----:B------:R0:W-:Y:S04]  /*63070*/  STL.64 [R1+0x7d0], R22 ;  /* 0x0007d01601007387 */ /* 0x0001e80000100a00 */
[----:B0-----:R-:W3:Y:S04]  /*63080*/  LDL.LU.64 R22, [R1+0x22e0] ;  /* 0x0022e00001167983 */ /* 0x001ee80000300a00 */
[----:B------:R-:W-:Y:S04]  /*63090*/  STL.64 [R1+0x538], R24 ;  /* 0x0005381801007387 */ /* 0x000fe80000100a00 */
[----:B------:R0:W-:Y:S02]  /*630a0*/  STL.64 [R1+0x420], R10 ;  /* 0x0004200a01007387 */ /* 0x0001e40000100a00 */
[----:B0-----:R-:W-:-:S05]  /*630b0*/  IADD3 R10, P1, PT, R26, R14, RZ ;  /* 0x0000000e1a0a7210 */ /* 0x001fca0007f3e0ff */
[----:B------:R-:W-:-:S05]  /*630c0*/  IMAD.X R11, R9, 0x1, R17, P1 ;  /* 0x00000001090b7824 */ /* 0x000fca00008e0611 */
[----:B------:R0:W-:Y:S02]  /*630d0*/  STL.64 [R1+0x318], R10 ;  /* 0x0003180a01007387 */ /* 0x0001e40000100a00 */
[----:B0-----:R-:W-:-:S05]  /*630e0*/  IADD3 R10, P1, PT, R26, R13, RZ ;  /* 0x0000000d1a0a7210 */ /* 0x001fca0007f3e0ff */
[----:B------:R-:W-:Y:S01]  /*630f0*/  IMAD.X R11, R9, 0x1, R18, P1 ;  /* 0x00000001090b7824 */ /* 0x000fe200008e0612 */
[----:B------:R-:W-:-:S04]  /*63100*/  IADD3 R24, P1, PT, R26, R15, RZ ;  /* 0x0000000f1a187210 */ /* 0x000fc80007f3e0ff */
[----:B------:R0:W-:Y:S01]  /*63110*/  STL.64 [R1+0x250], R10 ;  /* 0x0002500a01007387 */ /* 0x0001e20000100a00 */
[----:B------:R-:W-:Y:S02]  /*63120*/  IMAD.X R25, R9, 0x1, R8, P1 ;  /* 0x0000000109197824 */ /* 0x000fe400008e0608 */
[C---:B------:R-:W-:Y:S02]  /*63130*/  VIADD R9, R60.reuse, 0x7c ;  /* 0x0000007c3c097836 */ /* 0x040fe40000000000 */
[----:B0-----:R-:W-:-:S05]  /*63140*/  VIADD R10, R60, 0x2 ;  /* 0x000000023c0a7836 */ /* 0x001fca0000000000 */
[----:B-1----:R-:W-:Y:S02]  /*63150*/  ISETP.GE.AND P1, PT, R10, UR11, PT ;  /* 0x0000000b0a007c0c */ /* 0x002fe4000bf26270 */
[----:B------:R-:W-:Y:S01]  /*63160*/  @P2 LOP3.LUT R58, R58, 0x100000, RZ, 0xfc, !PT ;  /* 0x001000003a3a2812 */ /* 0x000fe200078efcff */
[----:B------:R0:W-:Y:S01]  /*63170*/  STL.64 [R1+0x1a0], R24 ;  /* 0x0001a01801007387 */ /* 0x0001e20000100a00 */
[----:B------:R-:W-:Y:S01]  /*63180*/  ISETP.GE.AND P2, PT, R9, UR9, PT ;  /* 0x0000000909007c0c */ /* 0x000fe2000bf46270 */
[----:B------:R-:W-:Y:S01]  /*63190*/  VIADD R9, R60, 0x7d ;  /* 0x0000007d3c097836 */ /* 0x000fe20000000000 */
[----:B------:R-:W-:Y:S01]  /*631a0*/  LOP3.LUT R58, R58, 0xffdfffff, RZ, 0xc0, !PT ;  /* 0xffdfffff3a3a7812 */ /* 0x000fe200078ec0ff */
[----:B------:R-:W1:Y:S01]  /*631b0*/  LDCU UR9, c[0x0][0x398] ;  /* 0x00007300ff0977ac */ /* 0x000e620008000800 */
[----:B------:R-:W0:Y:S05]  /*631c0*/  LDCU UR11, c[0x0][0x398] ;  /* 0x00007300ff0b77ac */ /* 0x000e2a0008000800 */
[----:B------:R-:W-:-:S02]  /*631d0*/  @P1 LOP3.LUT R59, R59, 0x400000, RZ, 0xfc, !PT ;  /* 0x004000003b3b1812 */ /* 0x000fc400078efcff */
[----:B------:R-:W-:Y:S02]  /*631e0*/  ISETP.GE.AND P1, PT, R9, UR7, PT ;  /* 0x0000000709007c0c */ /* 0x000fe4000bf26270 */
[----:B------:R-:W-:Y:S01]  /*631f0*/  @P2 LOP3.LUT R58, R58, 0x200000, RZ, 0xfc, !PT ;  /* 0x002000003a3a2812 */ /* 0x000fe200078efcff */
[----:B------:R-:W-:Y:S01]  /*63200*/  VIADD R9, R60, 0x7e ;  /* 0x0000007e3c097836 */ /* 0x000fe20000000000 */
[----:B------:R-:W-:Y:S01]  /*63210*/  LOP3.LUT R59, R59, 0xffdfffff, RZ, 0xc0, !PT ;  /* 0xffdfffff3b3b7812 */ /* 0x000fe200078ec0ff */
[----:B------:R-:W1:Y:S01]  /*63220*/  LDCU UR7, c[0x0][0x398] ;  /* 0x00007300ff0777ac */ /* 0x000e620008000800 */
[----:B------:R-:W-:Y:S02]  /*63230*/  LOP3.LUT R58, R58, 0xffbfffff, RZ, 0xc0, !PT ;  /* 0xffbfffff3a3a7812 */ /* 0x000fe400078ec0ff */
[----:B------:R-:W-:Y:S01]  /*63240*/  ISETP.GE.AND P2, PT, R9, UR5, PT ;  /* 0x0000000509007c0c */ /* 0x000fe2000bf46270 */
[----:B------:R-:W1:Y:S01]  /*63250*/  LDCU UR5, c[0x0][0x39c] ;  /* 0x00007380ff0577ac */ /* 0x000e620008000800 */
[----:B------:R-:W-:-:S03]  /*63260*/  SHF.R.S32.HI R9, RZ, 0x1f, R27 ;  /* 0x0000001fff097819 */ /* 0x000fc6000001141b */
[----:B------:R-:W-:Y:S02]  /*63270*/  @P1 LOP3.LUT R58, R58, 0x400000, RZ, 0xfc, !PT ;  /* 0x004000003a3a1812 */ /* 0x000fe400078efcff */
[----:B0-----:R-:W-:-:S05]  /*63280*/  IADD3 R24, P1, PT, R27, R12, RZ ;  /* 0x0000000c1b187210 */ /* 0x001fca0007f3e0ff */
[----:B------:R-:W-:Y:S01]  /*63290*/  IMAD.X R25, R9, 0x1, R16, P1 ;  /* 0x0000000109197824 */ /* 0x000fe200008e0610 */
[----:B------:R-:W-:-:S05]  /*632a0*/  IADD3 R10, P1, PT, R27, R14, RZ ;  /* 0x0000000e1b0a7210 */ /* 0x000fca0007f3e0ff */
[----:B------:R-:W-:Y:S01]  /*632b0*/  IMAD.X R11, R9, 0x1, R17, P1 ;  /* 0x00000001090b7824 */ /* 0x000fe200008e0611 */
[----:B------:R-:W-:Y:S04]  /*632c0*/  STL.64 [R1+0x198], R24 ;  /* 0x0001981801007387 */ /* 0x000fe80000100a00 */
[----:B------:R0:W-:Y:S02]  /*632d0*/  STL.64 [R1+0x190], R10 ;  /* 0x0001900a01007387 */ /* 0x0001e40000100a00 */
[----:B0-----:R-:W-:-:S05]  /*632e0*/  IADD3 R10, P1, PT, R27, R13, RZ ;  /* 0x0000000d1b0a7210 */ /* 0x001fca0007f3e0ff */
[----:B------:R-:W-:-:S05]  /*632f0*/  IMAD.X R11, R9, 0x1, R18, P1 ;  /* 0x00000001090b7824 */ /* 0x000fca00008e0612 */
[----:B------:R0:W-:Y:S02]  /*63300*/  STL.64 [R1+0x188], R10 ;  /* 0x0001880a01007387 */ /* 0x0001e40000100a00 */
[----:B0-----:R-:W-:-:S05]  /*63310*/  IADD3 R10, P1, PT, R27, R15, RZ ;  /* 0x0000000f1b0a7210 */ /* 0x001fca0007f3e0ff */
[----:B------:R-:W-:Y:S01]  /*63320*/  IMAD.X R11, R9, 0x1, R8, P1 ;  /* 0x00000001090b7824 */ /* 0x000fe200008e0608 */
[----:B------:R-:W-:-:S04]  /*63330*/  SHF.R.S32.HI R9, RZ, 0x1f, R28 ;  /* 0x0000001fff097819 */ /* 0x000fc8000001141c */
[----:B------:R0:W-:Y:S02]  /*63340*/  STL.64 [R1+0x180], R10 ;  /* 0x0001800a01007387 */ /* 0x0001e40000100a00 */
[----:B0-----:R-:W-:-:S05]  /*63350*/  IADD3 R10, P1, PT, R28, R12, RZ ;  /* 0x0000000c1c0a7210 */ /* 0x001fca0007f3e0ff */
[----:B------:R-:W-:-:S05]  /*63360*/  IMAD.X R11, R9, 0x1, R16, P1 ;  /* 0x00000001090b7824 */ /* 0x000fca00008e0610 */
        /* <DEDUP_REMOVED lines=8> */
[----:B------:R-:W-:Y:S01]  /*633f0*/  IMAD.X R11, R9, 0x1, R8, P1 ;  /* 0x00000001090b7824 */ /* 0x000fe200008e0608 */
[----:B------:R-:W-:Y:S01]  /*63400*/  ISETP.GE.AND P1, PT, R32, UR34, PT ;  /* 0x0000002220007c0c */ /* 0x000fe2000bf26270 */
[----:B------:R-:W-:Y:S01]  /*63410*/  VIADD R8, R60, 0x76 ;  /* 0x000000763c087836 */ /* 0x000fe20000000000 */
[----:B------:R-:W-:Y:S01]  /*63420*/  LOP3.LUT R58, R58, 0xff7fffff, RZ, 0xc0, !PT ;  /* 0xff7fffff3a3a7812 */ /* 0x000fe200078ec0ff */
[----:B------:R-:W0:Y:S01]  /*63430*/  LDCU UR34, c[0x0][0x398] ;  /* 0x00007300ff2277ac */ /* 0x000e220008000800 */
[----:B------:R-:W-:Y:S02]  /*63440*/  ISETP.LT.AND P1, PT, R60, UR13, !P1 ;  /* 0x0000000d3c007c0c */ /* 0x000fe4000cf21270 */
[----:B------:R-:W-:Y:S01]  /*63450*/  @P2 LOP3.LUT R58, R58, 0x800000, RZ, 0xfc, !PT ;  /* 0x008000003a3a2812 */ /* 0x000fe200078efcff */
[----:B------:R0:W-:Y:S01]  /*63460*/  STL.64 [R1+0x160], R10 ;  /* 0x0001600a01007387 */ /* 0x0001e20000100a00 */
[----:B--2---:R-:W-:Y:S01]  /*63470*/  LOP3.LUT R4, R4, 0x7fffffff, RZ, 0xc0, !PT ;  /* 0x7fffffff04047812 */ /* 0x004fe200078ec0ff */
[----:B------:R-:W2:Y:S08]  /*63480*/  LDCU UR13, c[0x0][0x398] ;  /* 0x00007300ff0d77ac */ /* 0x000eb00008000800 */
[----:B------:R-:W-:-:S02]  /*63490*/  @P1 LOP3.LUT R2, R2, 0x1000000, RZ, 0xfc, !PT ;  /* 0x0100000002021812 */ /* 0x000fc400078efcff */
[----:B------:R-:W-:Y:S01]  /*634a0*/  ISETP.GE.AND P1, PT, R8, UR17, PT ;  /* 0x0000001108007c0c */ /* 0x000fe2000bf26270 */
[----:B------:R-:W-:Y:S01]  /*634b0*/  VIADD R8, R60, 0x77 ;  /* 0x000000773c087836 */ /* 0x000fe20000000000 */
[----:B------:R-:W-:Y:S01]  /*634c0*/  LOP3.LUT R58, R58, 0xffff7fff, RZ, 0xc0, !PT ;  /* 0xffff7fff3a3a7812 */ /* 0x000fe200078ec0ff */
[----:B0-----:R-:W2:Y:S01]  /*634d0*/  LDL.LU R11, [R1+0xf14] ;  /* 0x000f1400010b7983 */ /* 0x001ea20000300800 */
[----:B------:R-:W-:Y:S01]  /*634e0*/  LOP3.LUT R2, R2, 0xff7fffff, RZ, 0xc0, !PT ;  /* 0xff7fffff02027812 */ /* 0x000fe200078ec0ff */
[----:B------:R-:W0:Y:S02]  /*634f0*/  LDCU UR17, c[0x0][0x398] ;  /* 0x00007300ff1177ac */ /* 0x000e240008000800 */
[----:B------:R-:W2:Y:S06]  /*63500*/  LDL.LU R10, [R1+0xf10] ;  /* 0x000f1000010a7983 */ /* 0x000eac0000300800 */
[----:B------:R-:W-:-:S02]  /*63510*/  @P1 LOP3.LUT R58, R58, 0x8000, RZ, 0xfc, !PT ;  /* 0x000080003a3a1812 */ /* 0x000fc400078efcff */
[----:B------:R-:W-:Y:S01]  /*63520*/  ISETP.GE.AND P1, PT, R8, UR15, PT ;  /* 0x0000000f08007c0c */ /* 0x000fe2000bf26270 */
[----:B------:R-:W-:Y:S01]  /*63530*/  VIADD R8, R60, 0x3 ;  /* 0x000000033c087836 */ /* 0x000fe20000000000 */
[----:B------:R-:W-:Y:S01]  /*63540*/  LOP3.LUT R58, R58, 0xfffeffff, RZ, 0xc0, !PT ;  /* 0xfffeffff3a3a7812 */ /* 0x000fe200078ec0ff */
[----:B------:R-:W0:Y:S10]  /*63550*/  LDCU UR15, c[0x0][0x398] ;  /* 0x00007300ff0f77ac */ /* 0x000e340008000800 */
[----:B------:R-:W-:-:S02]  /*63560*/  @P1 LOP3.LUT R58, R58, 0x10000, RZ, 0xfc, !PT ;  /* 0x000100003a3a1812 */ /* 0x000fc400078efcff */
[----:B-1----:R-:W-:Y:S01]  /*63570*/  ISETP.GE.AND P1, PT, R8, UR5, PT ;  /* 0x0000000508007c0c */ /* 0x002fe2000bf26270 */
[----:B------:R-:W1:Y:S01]  /*63580*/  LDCU UR5, c[0x0][0x39c] ;  /* 0x00007380ff0577ac */ /* 0x000e620008000800 */
[----:B------:R-:W-:-:S11]  /*63590*/  VIADD R8, R60, 0x4 ;  /* 0x000000043c087836 */ /* 0x000fd60000000000 */
[----:B------:R-:W-:Y:S02]  /*635a0*/  @P1 LOP3.LUT R59, R59, 0x200000, RZ, 0xfc, !PT ;  /* 0x002000003b3b1812 */ /* 0x000fe400078efcff */
[----:B-1----:R-:W-:Y:S01]  /*635b0*/  ISETP.GE.AND P1, PT, R8, UR5, PT ;  /* 0x0000000508007c0c */ /* 0x002fe2000bf26270 */
[----:B------:R-:W1:Y:S01]  /*635c0*/  LDCU UR5, c[0x0][0x39c] ;  /* 0x00007380ff0577ac */ /* 0x000e620008000800 */
[----:B------:R-:W-:Y:S01]  /*635d0*/  VIADD R8, R60, 0x5 ;  /* 0x000000053c087836 */ /* 0x000fe20000000000 */
[----:B------:R-:W-:-:S10]  /*635e0*/  LOP3.LUT R59, R59, 0xffefffff, RZ, 0xc0, !PT ;  /* 0xffefffff3b3b7812 */ /* 0x000fd400078ec0ff */
        /* <DEDUP_REMOVED lines=421> */
[----:B------:R-:W-:-:S05]  /*65040*/  VIADD R8, R60, 0x5a ;  /* 0x0000005a3c087836 */ /* 0x000fca0000000000 */
        /* <DEDUP_REMOVED lines=14> */
[----:B------:R-:W-:Y:S01]  /*65130*/  VIADD R8, R60, 0x5f ;  /* 0x0000005f3c087836 */ /* 0x000fe20000000000 */
[----:B------:R-:W-:Y:S02]  /*65140*/  @P1 LOP3.LUT R19, R19, 0x40, RZ, 0xfc, !PT ;  /* 0x0000004013131812 */ /* 0x000fe400078efcff */
[----:B------:R-:W-:Y:S02]  /*65150*/  LOP3.LUT R59, R59, 0xfeffffff, RZ, 0xc0, !PT ;  /* 0xfeffffff3b3b7812 */ /* 0x000fe400078ec0ff */
        /* <DEDUP_REMOVED lines=86> */
[----:B------:R-:W-:Y:S01]  /*656c0*/  LOP3.LUT R19, R19, 0xffffff7f, RZ, 0xc0, !PT ;  /* 0xffffff7f13137812 */ /* 0x000fe200078ec0ff */
[----:B------:R-:W-:-:S03]  /*656d0*/  VIADD R8, R60, 0x71 ;  /* 0x000000713c087836 */ /* 0x000fc60000000000 */
[----:B------:R-:W-:Y:S02]  /*656e0*/  @P2 LOP3.LUT R19, R19, 0x80, RZ, 0xfc, !PT ;  /* 0x0000008013132812 */ /* 0x000fe400078efcff */
[----:B------:R-:W-:Y:S02]  /*656f0*/  LOP3.LUT R58, R58, 0xfffffdff, RZ, 0xc0, !PT ;  /* 0xfffffdff3a3a7812 */ /* 0x000fe400078ec0ff */
[----:B-1----:R-:W-:Y:S01]  /*65700*/  ISETP.GE.AND P2, PT, R8, UR5, PT ;  /* 0x0000000508007c0c */ /* 0x002fe2000bf46270 */
[----:B------:R-:W1:Y:S02]  /*65710*/  LDCU UR5, c[0x0][0x39c] ;  /* 0x00007380ff0577ac */ /* 0x000e640008000800 */
[----:B------:R-:W-:Y:S01]  /*65720*/  @P1 LOP3.LUT R58, R58, 0x200, RZ, 0xfc, !PT ;  /* 0x000002003a3a1812 */ /* 0x000fe200078efcff */
[----:B------:R-:W-:-:S03]  /*65730*/  VIADD R8, R60, 0x72 ;  /* 0x000000723c087836 */ /* 0x000fc60000000000 */
[----:B------:R-:W-:-:S06]  /*65740*/  LOP3.LUT R58, R58, 0xfffffbff, RZ, 0xc0, !PT ;  /* 0xfffffbff3a3a7812 */ /* 0x000fcc00078ec0ff */
        /* <DEDUP_REMOVED lines=14> */
[----:B------:R-:W-:-:S10]  /*65830*/  VIADD R8, R60, 0x75 ;  /* 0x000000753c087836 */ /* 0x000fd40000000000 */
[----:B------:R-:W-:Y:S02]  /*65840*/  @P2 LOP3.LUT R58, R58, 0x2000, RZ, 0xfc, !PT ;  /* 0x000020003a3a2812 */ /* 0x000fe400078efcff */
[----:B-1----:R-:W-:Y:S01]  /*65850*/  ISETP.GE.AND P2, PT, R8, UR5, PT ;  /* 0x0000000508007c0c */ /* 0x002fe2000bf46270 */
[----:B------:R-:W1:Y:S01]  /*65860*/  LDCU UR5, c[0x0][0x398] ;  /* 0x00007300ff0577ac */ /* 0x000e620008000800 */
[----:B------:R-:W-:-:S11]  /*65870*/  LOP3.LUT R58, R58, 0xffffbfff, RZ, 0xc0, !PT ;  /* 0xffffbfff3a3a7812 */ /* 0x000fd600078ec0ff */
[----:B------:R-:W-:Y:S02]  /*65880*/  @P2 LOP3.LUT R58, R58, 0x4000, RZ, 0xfc, !PT ;  /* 0x000040003a3a2812 */ /* 0x000fe400078efcff */
[----:B------:R-:W-:Y:S01]  /*65890*/  ISETP.GE.AND P2, PT, R31, UR18, PT ;  /* 0x000000121f007c0c */ /* 0x000fe2000bf46270 */
[----:B------:R-:W0:Y:S03]  /*658a0*/  LDCU UR18, c[0x0][0x398] ;  /* 0x00007300ff1277ac */ /* 0x000e260008000800 */
[----:B------:R-:W-:Y:S01]  /*658b0*/  ISETP.LT.AND P2, PT, R60, UR21, !P2 ;  /* 0x000000153c007c0c */ /* 0x000fe2000d741270 */
[----:B------:R-:W0:-:S12]  /*658c0*/  LDCU UR21, c[0x0][0x398] ;  /* 0x00007300ff1577ac */ /* 0x000e180008000800 */
[----:B------:R-:W-:Y:S02]  /*658d0*/  @P2 LOP3.LUT R2, R2, 0x800000, RZ, 0xfc, !PT ;  /* 0x0080000002022812 */ /* 0x000fe400078efcff */
[----:B-1----:R-:W-:Y:S01]  /*658e0*/  ISETP.LT.AND P2, PT, R31, UR5, !P0 ;  /* 0x000000051f007c0c */ /* 0x002fe2000c741270 */
[----:B------:R-:W1:Y:S01]  /*658f0*/  LDCU UR5, c[0x0][0x398] ;  /* 0x00007300ff0577ac */ /* 0x000e620008000800 */
[----:B------:R-:W-:Y:S02]  /*65900*/  LOP3.LUT R2, R2, 0xffbfffff, RZ, 0xc0, !PT ;  /* 0xffbfffff02027812 */ /* 0x000fe400078ec0ff */
[----:B------:R-:W-:-:S09]  /*65910*/  LOP3.LUT R19, R19, 0xfffffeff, RZ, 0xc0, !PT ;  /* 0xfffffeff13137812 */ /* 0x000fd200078ec0ff */
[----:B------:R-:W-:Y:S02]  /*65920*/  @P2 LOP3.LUT R2, R2, 0x400000, RZ, 0xfc, !PT ;  /* 0x0040000002022812 */ /* 0x000fe400078efcff */
[----:B------:R-:W-:Y:S01]  /*65930*/  ISETP.LT.AND P2, PT, R32, UR7, !P0 ;  /* 0x0000000720007c0c */ /* 0x000fe2000c741270 */
[----:B------:R-:W0:Y:S01]  /*65940*/  LDCU UR7, c[0x0][0x398] ;  /* 0x00007300ff0777ac */ /* 0x000e220008000800 */
[----:B------:R-:W-:Y:S02]  /*65950*/  @P3 LOP3.LUT R19, R19, 0x100, RZ, 0xfc, !PT ;  /* 0x0000010013133812 */ /* 0x000fe400078efcff */
[----:B------:R-:W-:Y:S02]  /*65960*/  LOP3.LUT R2, R2, 0xffdfffff, RZ, 0xc0, !PT ;  /* 0xffdfffff02027812 */ /* 0x000fe400078ec0ff */
[----:B------:R-:W-:-:S04]  /*65970*/  LOP3.LUT R19, R19, 0xfffffdff, RZ, 0xc0, !PT ;  /* 0xfffffdff13137812 */ /* 0x000fc800078ec0ff */
[----:B------:R-:W-:-:S03]  /*65980*/  @P4 LOP3.LUT R19, R19, 0x200, RZ, 0xfc, !PT ;  /* 0x0000020013134812 */ /* 0x000fc600078efcff */
[----:B------:R-:W-:Y:S02]  /*65990*/  @P2 LOP3.LUT R2, R2, 0x200000, RZ, 0xfc, !PT ;  /* 0x0020000002022812 */ /* 0x000fe400078efcff */
[----:B--2---:R-:W-:Y:S01]  /*659a0*/  ISETP.LT.AND P2, PT, R11, UR9, !P0 ;  /* 0x000000090b007c0c */ /* 0x004fe2000c741270 */
[----:B------:R-:W2:Y:S01]  /*659b0*/  LDCU UR9, c[0x0][0x398] ;  /* 0x00007300ff0977ac */ /* 0x000ea20008000800 */
[----:B------:R-:W-:Y:S02]  /*659c0*/  LOP3.LUT R19, R19, 0xfffffbff, RZ, 0xc0, !PT ;  /* 0xfffffbff13137812 */ /* 0x000fe400078ec0ff */
[----:B------:R-:W-:Y:S02]  /*659d0*/  LOP3.LUT R2, R2, 0xffefffff, RZ, 0xc0, !PT ;  /* 0xffefffff02027812 */ /* 0x000fe400078ec0ff */
[----:B------:R-:W-:-:S04]  /*659e0*/  @P5 LOP3.LUT R19, R19, 0x400, RZ, 0xfc, !PT ;  /* 0x0000040013135812 */ /* 0x000fc800078efcff */
[----:B------:R-:W-:-:S03]  /*659f0*/  LOP3.LUT R19, R19, 0xffffffdf, RZ, 0xc0, !PT ;  /* 0xffffffdf13137812 */ /* 0x000fc600078ec0ff */
[----:B------:R-:W-:Y:S02]  /*65a00*/  @P2 LOP3.LUT R2, R2, 0x100000, RZ, 0xfc, !PT ;  /* 0x0010000002022812 */ /* 0x000fe400078efcff */
[----:B------:R-:W-:Y:S01]  /*65a10*/  ISETP.LT.AND P2, PT, R10, UR11, !P0 ;  /* 0x0000000b0a007c0c */ /* 0x000fe2000c741270 */
[----:B------:R-:W0:Y:S01]  /*65a20*/  LDCU UR11, c[0x0][0x398] ;  /* 0x00007300ff0b77ac */ /* 0x000e220008000800 */
[----:B------:R-:W-:Y:S02]  /*65a30*/  @P6 LOP3.LUT R19, R19, 0x20, RZ, 0xfc, !PT ;  /* 0x0000002013136812 */ /* 0x000fe400078efcff */
[----:B------:R-:W-:Y:S02]  /*65a40*/  LOP3.LUT P6, RZ, R59, 0x800000, RZ, 0xc0, !PT ;  /* 0x008000003bff7812 */ /* 0x000fe400078cc0ff */
[----:B------:R-:W-:Y:S02]  /*65a50*/  LOP3.LUT R2, R2, 0xfffeffff, RZ, 0xc0, !PT ;  /* 0xfffeffff02027812 */ /* 0x000fe400078ec0ff */
[----:B------:R-:W-:Y:S01]  /*65a60*/  ISETP.LT.AND P0, PT, R31, UR36, !P6 ;  /* 0x000000241f007c0c */ /* 0x000fe2000f701270 */
[----:B------:R-:W0:Y:S04]  /*65a70*/  LDCU UR36, c[0x0][0x398] ;  /* 0x00007300ff2477ac */ /* 0x000e280008000800 */
[----:B------:R-:W-:-:S04]  /*65a80*/  @P2 LOP3.LUT R2, R2, 0x10000, RZ, 0xfc, !PT ;  /* 0x0001000002022812 */ /* 0x000fc800078efcff */
[----:B------:R-:W-:-:S04]  /*65a90*/  LOP3.LUT R2, R2, 0xfff7ffff, RZ, 0xc0, !PT ;  /* 0xfff7ffff02027812 */ /* 0x000fc800078ec0ff */
[----:B------:R-:W-:Y:S02]  /*65aa0*/  @P0 LOP3.LUT R2, R2, 0x80000, RZ, 0xfc, !PT ;  /* 0x0008000002020812 */ /* 0x000fe400078efcff */
[----:B------:R-:W-:Y:S01]  /*65ab0*/  ISETP.LT.AND P0, PT, R32, UR38, !P6 ;  /* 0x0000002620007c0c */ /* 0x000fe2000f701270 */
[----:B------:R-:W0:Y:S01]  /*65ac0*/  LDCU UR38, c[0x0][0x398] ;  /* 0x00007300ff2677ac */ /* 0x000e220008000800 */
[----:B------:R-:W-:-:S11]  /*65ad0*/  LOP3.LUT R2, R2, 0xfffbffff, RZ, 0xc0, !PT ;  /* 0xfffbffff02027812 */ /* 0x000fd600078ec0ff */
[----:B------:R-:W-:Y:S02]  /*65ae0*/  @P0 LOP3.LUT R2, R2, 0x40000, RZ, 0xfc, !PT ;  /* 0x0004000002020812 */ /* 0x000fe400078efcff */
[----:B------:R-:W-:Y:S01]  /*65af0*/  ISETP.LT.AND P0, PT, R11, UR32, !P6 ;  /* 0x000000200b007c0c */ /* 0x000fe2000f701270 */
[----:B------:R-:W0:Y:S01]  /*65b00*/  LDCU UR32, c[0x0][0x398] ;  /* 0x00007300ff2077ac */ /* 0x000e220008000800 */
[----:B------:R-:W-:Y:S02]  /*65b10*/  LOP3.LUT R2, R2, 0xfffdffff, RZ, 0xc0, !PT ;  /* 0xfffdffff02027812 */ /* 0x000fe400078ec0ff */
[----:B------:R-:W-:-:S09]  /*65b20*/  LOP3.LUT P1, RZ, R59, 0x400000, RZ, 0xc0, !PT ;  /* 0x004000003bff7812 */ /* 0x000fd2000782c0ff */
[----:B------:R-:W-:Y:S02]  /*65b30*/  @P0 LOP3.LUT R2, R2, 0x20000, RZ, 0xfc, !PT ;  /* 0x0002000002020812 */ /* 0x000fe400078efcff */
[----:B------:R-:W-:Y:S01]  /*65b40*/  ISETP.LT.AND P0, PT, R10, UR10, !P6 ;  /* 0x0000000a0a007c0c */ /* 0x000fe2000f701270 */
[----:B------:R-:W0:Y:S01]  /*65b50*/  LDCU UR10, c[0x0][0x398] ;  /* 0x00007300ff0a77ac */ /* 0x000e220008000800 */
[----:B------:R-:W-:Y:S02]  /*65b60*/  ISETP.LT.AND P6, PT, R31, UR8, !P1 ;  /* 0x000000081f007c0c */ /* 0x000fe4000cfc1270 */
[----:B------:R-:W-:Y:S01]  /*65b70*/  LOP3.LUT R2, R2, 0xffff7fff, RZ, 0xc0, !PT ;  /* 0xffff7fff02027812 */ /* 0x000fe200078ec0ff */
[----:B------:R-:W0:Y:S08]  /*65b80*/  LDCU UR8, c[0x0][0x398] ;  /* 0x00007300ff0877ac */ /* 0x000e300008000800 */
[----:B------:R-:W-:-:S02]  /*65b90*/  @P0 LOP3.LUT R2, R2, 0x8000, RZ, 0xfc, !PT ;  /* 0x0000800002020812 */ /* 0x000fc400078efcff */
[----:B------:R-:W-:Y:S01]  /*65ba0*/  ISETP.LT.AND P0, PT, R32, UR6, !P1 ;  /* 0x0000000620007c0c */ /* 0x000fe2000cf01270 */
[----:B------:R-:W0:Y:S01]  /*65bb0*/  LDCU UR6, c[0x0][0x398] ;  /* 0x00007300ff0677ac */ /* 0x000e220008000800 */
[----:B------:R-:W-:-:S04]  /*65bc0*/  LOP3.LUT R2, R2, 0xffffbfff, RZ, 0xc0, !PT ;  /* 0xffffbfff02027812 */ /* 0x000fc800078ec0ff */
[----:B------:R-:W-:Y:S02]  /*65bd0*/  @P6 LOP3.LUT R2, R2, 0x4000, RZ, 0xfc, !PT ;  /* 0x0000400002026812 */ /* 0x000fe400078efcff */
[----:B------:R-:W-:Y:S01]  /*65be0*/  ISETP.LT.AND P6, PT, R11, UR4, !P1 ;  /* 0x000000040b007c0c */ /* 0x000fe2000cfc1270 */
[----:B------:R-:W0:Y:S01]  /*65bf0*/  LDCU UR4, c[0x0][0x398] ;  /* 0x00007300ff0477ac */ /* 0x000e220008000800 */
[----:B------:R-:W-:-:S04]  /*65c00*/  LOP3.LUT R2, R2, 0xffffdfff, RZ, 0xc0, !PT ;  /* 0xffffdfff02027812 */ /* 0x000fc800078ec0ff */
[----:B------:R-:W-:Y:S02]  /*65c10*/  @P0 LOP3.LUT R2, R2, 0x2000, RZ, 0xfc, !PT ;  /* 0x0000200002020812 */ /* 0x000fe400078efcff */
[----:B------:R-:W-:Y:S01]  /*65c20*/  ISETP.LT.AND P0, PT, R10, UR42, !P1 ;  /* 0x0000002a0a007c0c */ /* 0x000fe2000cf01270 */
[----:B------:R-:W0:Y:S01]  /*65c30*/  LDCU UR42, c[0x0][0x398] ;  /* 0x00007300ff2a77ac */ /* 0x000e220008000800 */
[----:B------:R-:W-:Y:S02]  /*65c40*/  LOP3.LUT R2, R2, 0xffffefff, RZ, 0xc0, !PT ;  /* 0xffffefff02027812 */ /* 0x000fe400078ec0ff */
[----:B------:R-:W-:Y:S01]  /*65c50*/  ISETP.GE.AND P5, PT, R60, UR19, PT ;  /* 0x000000133c007c0c */ /* 0x000fe2000bfa6270 */
[----:B------:R-:W0:Y:S01]  /*65c60*/  LDCU UR19, c[0x0][0x398] ;  /* 0x00007300ff1377ac */ /* 0x000e220008000800 */
[----:B------:R-:W-:Y:S02]  /*65c70*/  @P6 LOP3.LUT R2, R2, 0x1000, RZ, 0xfc, !PT ;  /* 0x0000100002026812 */ /* 0x000fe400078efcff */
        /* <DEDUP_REMOVED lines=8> */
[----:B------:R-:W-:Y:S02]  /*65d00*/  LOP3.LUT P4, RZ, R59, 0x200000, RZ, 0xc0, !PT ;  /* 0x002000003bff7812 */ /* 0x000fe4000788c0ff */
[----:B------:R-:W-:-:S04]  /*65d10*/  LOP3.LUT R2, R2, 0xfffffdff, RZ, 0xc0, !PT ;  /* 0xfffffdff02027812 */ /* 0x000fc800078ec0ff */
[----:B------:R-:W-:Y:S02]  /*65d20*/  @P0 LOP3.LUT R2, R2, 0x200, RZ, 0xfc, !PT ;  /* 0x0000020002020812 */ /* 0x000fe400078efcff */
[----:B------:R-:W-:Y:S01]  /*65d30*/  ISETP.LT.AND P0, PT, R32, UR12, !P4 ;  /* 0x0000000c20007c0c */ /* 0x000fe2000e701270 */
[----:B------:R-:W1:Y:S01]  /*65d40*/  LDCU UR12, c[0x0][0x398] ;  /* 0x00007300ff0c77ac */ /* 0x000e620008000800 */
[----:B------:R-:W-:Y:S02]  /*65d50*/  ISETP.LT.AND P6, PT, R31, UR20, !P4 ;  /* 0x000000141f007c0c */ /* 0x000fe4000e7c1270 */
[----:B------:R-:W-:Y:S01]  /*65d60*/  LOP3.LUT R2, R2, 0xffffff7f, RZ, 0xc0, !PT ;  /* 0xffffff7f02027812 */ /* 0x000fe200078ec0ff */
[----:B------:R-:W1:Y:S01]  /*65d70*/  LDCU UR20, c[0x0][0x398] ;  /* 0x00007300ff1477ac */ /* 0x000e620008000800 */
[----:B0-----:R-:W-:Y:S01]  /*65d80*/  ISETP.LT.AND P5, PT, R11, UR4, !P4 ;  /* 0x000000040b007c0c */ /* 0x001fe2000e7a1270 */
[----:B------:R-:W0:Y:S06]  /*65d90*/  LDCU UR4, c[0x0][0x398] ;  /* 0x00007300ff0477ac */ /* 0x000e2c0008000800 */
[----:B------:R-:W-:-:S04]  /*65da0*/  @P0 LOP3.LUT R2, R2, 0x80, RZ, 0xfc, !PT ;  /* 0x0000008002020812 */ /* 0x000fc800078efcff */
[----:B------:R-:W-:-:S04]  /*65db0*/  LOP3.LUT R2, R2, 0xfffffeff, RZ, 0xc0, !PT ;  /* 0xfffffeff02027812 */ /* 0x000fc800078ec0ff */
[----:B------:R-:W-:Y:S02]  /*65dc0*/  @P6 LOP3.LUT R2, R2, 0x100, RZ, 0xfc, !PT ;  /* 0x0000010002026812 */ /* 0x000fe400078efcff */
[----:B-1----:R-:W-:Y:S01]  /*65dd0*/  ISETP.LT.AND P0, PT, R10, UR5, !P4 ;  /* 0x000000050a007c0c */ /* 0x002fe2000e701270 */
[----:B------:R-:W1:Y:S01]  /*65de0*/  LDCU UR5, c[0x0][0x398] ;  /* 0x00007300ff0577ac */ /* 0x000e620008000800 */
[----:B------:R-:W-:-:S04]  /*65df0*/  LOP3.LUT R2, R2, 0xffffffbf, RZ, 0xc0, !PT ;  /* 0xffffffbf02027812 */ /* 0x000fc800078ec0ff */
[----:B------:R-:W-:Y:S02]  /*65e00*/  @P5 LOP3.LUT R2, R2, 0x40, RZ, 0xfc, !PT ;  /* 0x0000004002025812 */ /* 0x000fe400078efcff */
[----:B------:R-:W-:Y:S02]  /*65e10*/  LOP3.LUT P3, RZ, R59, 0x100000, RZ, 0xc0, !PT ;  /* 0x001000003bff7812 */ /* 0x000fe4000786c0ff */
[----:B------:R-:W-:-:S04]  /*65e20*/  LOP3.LUT R2, R2, 0xffffffdf, RZ, 0xc0, !PT ;  /* 0xffffffdf02027812 */ /* 0x000fc800078ec0ff */
[----:B------:R-:W-:Y:S02]  /*65e30*/  @P0 LOP3.LUT R2, R2, 0x20, RZ, 0xfc, !PT ;  /* 0x0000002002020812 */ /* 0x000fe400078efcff */
[----:B0-----:R-:W-:Y:S01]  /*65e40*/  ISETP.LT.AND P0, PT, R31, UR4, !P3 ;  /* 0x000000041f007c0c */ /* 0x001fe2000df01270 */
[----:B------:R-:W0:Y:S01]  /*65e50*/  LDCU UR4, c[0x0][0x398] ;  /* 0x00007300ff0477ac */ /* 0x000e220008000800 */
[----:B------:R-:W-:Y:S02]  /*65e60*/  LOP3.LUT R2, R2, 0xffffffef, RZ, 0xc0, !PT ;  /* 0xffffffef02027812 */ /* 0x000fe400078ec0ff */
[----:B-1----:R-:W-:Y:S01]  /*65e70*/  ISETP.LT.AND P6, PT, R32, UR5, !P3 ;  /* 0x0000000520007c0c */ /* 0x002fe2000dfc1270 */
[----:B------:R-:W1:Y:S01]  /*65e80*/  LDCU UR5, c[0x0][0x398] ;  /* 0x00007300ff0577ac */ /* 0x000e620008000800 */
[----:B------:R-:W-:Y:S01]  /*65e90*/  ISETP.LT.AND P5, PT, R11, UR6, !P3 ;  /* 0x000000060b007c0c */ /* 0x000fe2000dfa1270 */
[----:B------:R-:W0:Y:S06]  /*65ea0*/  LDCU UR6, c[0x0][0x398] ;  /* 0x00007300ff0677ac */ /* 0x000e2c0008000800 */
[----:B------:R-:W-:-:S04]  /*65eb0*/  @P0 LOP3.LUT R2, R2, 0x10, RZ, 0xfc, !PT ;  /* 0x0000001002020812 */ /* 0x000fc800078efcff */
[----:B------:R-:W-:-:S04]  /*65ec0*/  LOP3.LUT R2, R2, 0xfffffff7, RZ, 0xc0, !PT ;  /* 0xfffffff702027812 */ /* 0x000fc800078ec0ff */
[----:B------:R-:W-:Y:S02]  /*65ed0*/  @P6 LOP3.LUT R2, R2, 0x8, RZ, 0xfc, !PT ;  /* 0x0000000802026812 */ /* 0x000fe400078efcff */
[----:B------:R-:W-:Y:S01]  /*65ee0*/  ISETP.LT.AND P0, PT, R10, UR7, !P3 ;  /* 0x000000070a007c0c */ /* 0x000fe2000df01270 */
[----:B------:R-:W2:Y:S01]  /*65ef0*/  LDCU UR7, c[0x0][0x398] ;  /* 0x00007300ff0777ac */ /* 0x000ea20008000800 */
[----:B------:R-:W-:-:S04]  /*65f00*/  LOP3.LUT R2, R2, 0xfffffffb, RZ, 0xc0, !PT ;  /* 0xfffffffb02027812 */ /* 0x000fc800078ec0ff */
[----:B------:R-:W-:Y:S02]  /*65f10*/  @P5 LOP3.LUT R2, R2, 0x4, RZ, 0xfc, !PT ;  /* 0x0000000402025812 */ /* 0x000fe400078efcff */
[----:B------:R-:W-:Y:S02]  /*65f20*/  LOP3.LUT P2, RZ, R59, 0x80000, RZ, 0xc0, !PT ;  /* 0x000800003bff7812 */ /* 0x000fe4000784c0ff */
[----:B------:R-:W-:Y:S02]  /*65f30*/  LOP3.LUT R2, R2, 0xfffffffd, RZ, 0xc0, !PT ;  /* 0xfffffffd02027812 */ /* 0x000fe400078ec0ff */
[----:B-1----:R-:W-:Y:S01]  /*65f40*/  ISETP.LT.AND P6, PT, R32, UR5, !P2 ;  /* 0x0000000520007c0c */ /* 0x002fe2000d7c1270 */
[----:B------:R-:W1:Y:S01]  /*65f50*/  LDCU UR5, c[0x0][0x398] ;  /* 0x00007300ff0577ac */ /* 0x000e620008000800 */
[----:B------:R-:W-:Y:S02]  /*65f60*/  @P0 LOP3.LUT R2, R2, 0x2, RZ, 0xfc, !PT ;  /* 0x0000000202020812 */ /* 0x000fe400078efcff */
[----:B0-----:R-:W-:Y:S01]  /*65f70*/  ISETP.LT.AND P0, PT, R31, UR4, !P2 ;  /* 0x000000041f007c0c */ /* 0x001fe2000d701270 */
[----:B------:R-:W0:Y:S01]  /*65f80*/  LDCU UR4, c[0x0][0x398] ;  /* 0x00007300ff0477ac */ /* 0x000e220008000800 */
[----:B------:R-:W-:-:S02]  /*65f90*/  ISETP.LT.AND P5, PT, R11, UR6, !P2 ;  /* 0x000000060b007c0c */ /* 0x000fc4000d7a1270 */
[----:B------:R-:W-:Y:S01]  /*65fa0*/  LOP3.LUT R2, R2, 0xfffffffe, RZ, 0xc0, !PT ;  /* 0xfffffffe02027812 */ /* 0x000fe200078ec0ff */
[----:B------:R-:W0:Y:S04]  /*65fb0*/  LDCU UR6, c[0x0][0x398] ;  /* 0x00007300ff0677ac */ /* 0x000e280008000800 */
[----:B------:R-:W-:-:S04]  /*65fc0*/  @P6 LOP3.LUT R4, R4, 0x80000000, RZ, 0xfc, !PT ;  /* 0x8000000004046812 */ /* 0x000fc800078efcff */
[----:B------:R-:W-:Y:S02]  /*65fd0*/  @P0 LOP3.LUT R2, R2, 0x1, RZ, 0xfc, !PT ;  /* 0x0000000102020812 */ /* 0x000fe400078efcff */
[----:B--2---:R-:W-:Y:S01]  /*65fe0*/  ISETP.LT.AND P0, PT, R10, UR7, !P2 ;  /* 0x000000070a007c0c */ /* 0x004fe2000d701270 */
[----:B------:R-:W2:Y:S01]  /*65ff0*/  LDCU UR7, c[0x0][0x398] ;  /* 0x00007300ff0777ac */ /* 0x000ea20008000800 */
[----:B------:R-:W-:-:S04]  /*66000*/  LOP3.LUT R4, R4, 0xbfffffff, RZ, 0xc0, !PT ;  /* 0xbfffffff04047812 */ /* 0x000fc800078ec0ff */
[----:B------:R-:W-:Y:S02]  /*66010*/  @P5 LOP3.LUT R4, R4, 0x40000000, RZ, 0xfc, !PT ;  /* 0x4000000004045812 */ /* 0x000fe400078efcff */
[----:B------:R-:W-:Y:S02]  /*66020*/  LOP3.LUT P1, RZ, R59, 0x40000, RZ, 0xc0, !PT ;  /* 0x000400003bff7812 */ /* 0x000fe4000782c0ff */
[----:B------:R-:W-:-:S04]  /*66030*/  LOP3.LUT R4, R4, 0xdfffffff, RZ, 0xc0, !PT ;  /* 0xdfffffff04047812 */ /* 0x000fc800078ec0ff */
[----:B------:R-:W-:Y:S02]  /*66040*/  @P0 LOP3.LUT R4, R4, 0x20000000, RZ, 0xfc, !PT ;  /* 0x2000000004040812 */ /* 0x000fe400078efcff */
[----:B0-----:R-:W-:Y:S01]  /*66050*/  ISETP.LT.AND P0, PT, R31, UR4, !P1 ;  /* 0x000000041f007c0c */ /* 0x001fe2000cf01270 */
[----:B------:R-:W0:Y:S01]  /*66060*/  LDCU UR4, c[0x0][0x398] ;  /* 0x00007300ff0477ac */ /* 0x000e220008000800 */
[----:B-1----:R-:W-:Y:S02]  /*66070*/  ISETP.LT.AND P6, PT, R32, UR5, !P1 ;  /* 0x0000000520007c0c */ /* 0x002fe4000cfc1270 */
[----:B------:R-:W-:Y:S01]  /*66080*/  LOP3.LUT R4, R4, 0xefffffff, RZ, 0xc0, !PT ;  /* 0xefffffff04047812 */ /* 0x000fe200078ec0ff */
[----:B------:R-:W1:Y:S01]  /*66090*/  LDCU UR5, c[0x0][0x398] ;  /* 0x00007300ff0577ac */ /* 0x000e620008000800 */
[----:B------:R-:W-:Y:S02]  /*660a0*/  ISETP.LT.AND P5, PT, R11, UR6, !P1 ;  /* 0x000000060b007c0c */ /* 0x000fe4000cfa1270 */
[----:B------:R-:W-:Y:S01]  /*660b0*/  LOP3.LUT P4, RZ, R59, 0x20000, RZ, 0xc0, !PT ;  /* 0x000200003bff7812 */ /* 0x000fe2000788c0ff */
[----:B------:R-:W0:Y:S04]  /*660c0*/  LDCU UR6, c[0x0][0x398] ;  /* 0x00007300ff0677ac */ /* 0x000e280008000800 */
[----:B------:R-:W-:-:S04]  /*660d0*/  @P0 LOP3.LUT R4, R4, 0x10000000, RZ, 0xfc, !PT ;  /* 0x1000000004040812 */ /* 0x000fc800078efcff */
[----:B------:R-:W-:-:S04]  /*660e0*/  LOP3.LUT R4, R4, 0xf7ffffff, RZ, 0xc0, !PT ;  /* 0xf7ffffff04047812 */ /* 0x000fc800078ec0ff */
[----:B------:R-:W-:Y:S02]  /*660f0*/  @P6 LOP3.LUT R4, R4, 0x8000000, RZ, 0xfc, !PT ;  /* 0x0800000004046812 */ /* 0x000fe400078efcff */
[----:B--2---:R-:W-:Y:S01]  /*66100*/  ISETP.LT.AND P0, PT, R10, UR7, !P1 ;  /* 0x000000070a007c0c */ /* 0x004fe2000cf01270 */
[----:B------:R-:W2:Y:S01]  /*66110*/  LDCU UR7, c[0x0][0x398] ;  /* 0x00007300ff0777ac */ /* 0x000ea20008000800 */
[----:B------:R-:W-:-:S04]  /*66120*/  LOP3.LUT R4, R4, 0xfbffffff, RZ, 0xc0, !PT ;  /* 0xfbffffff04047812 */ /* 0x000fc800078ec0ff */
[----:B------:R-:W-:-:S04]  /*66130*/  @P5 LOP3.LUT R4, R4, 0x4000000, RZ, 0xfc, !PT ;  /* 0x0400000004045812 */ /* 0x000fc800078efcff */
        /* <DEDUP_REMOVED lines=92> */
[----:B------:R-:W-:Y:S01]  /*66700*/  ISETP.LT.AND P5, PT, R11, UR6, !P3 ;  /* 0x000000060b007c0c */ /* 0x000fe2000dfa1270 */
[----:B------:R-:W0:Y:S06]  /*66710*/  LDCU UR6, c[0x0][0x398] ;  /* 0x00007300ff0677ac */ /* 0x000e2c0008000800 */
[----:B------:R-:W-:-:S04]  /*66720*/  @P0 LOP3.LUT R4, R4, 0x10, RZ, 0xfc, !PT ;  /* 0x0000001004040812 */ /* 0x000fc800078efcff */
[----:B------:R-:W-:-:S04]  /*66730*/  LOP3.LUT R4, R4, 0xfffffff7, RZ, 0xc0, !PT ;  /* 0xfffffff704047812 */ /* 0x000fc800078ec0ff */
[----:B------:R-:W-:Y:S02]  /*66740*/  @P6 LOP3.LUT R4, R4, 0x8, RZ, 0xfc, !PT ;  /* 0x0000000804046812 */ /* 0x000fe400078efcff */
[----:B--2---:R-:W-:Y:S01]  /*66750*/  ISETP.LT.AND P0, PT, R10, UR7, !P3 ;  /* 0x000000070a007c0c */ /* 0x004fe2000df01270 */
        /* <DEDUP_REMOVED lines=12> */
[----:B------:R-:W0:Y:S01]  /*66820*/  LDCU UR6, c[0x0][0x398] ;  /* 0x00007300ff0677ac */ /* 0x000e220008000800 */
[----:B------:R-:W-:-:S03]  /*66830*/  LOP3.LUT R4, R4, 0xfffffffe, RZ, 0xc0, !PT ;  /* 0xfffffffe04047812 */ /* 0x000fc600078ec0ff */
        /* <DEDUP_REMOVED lines=390> */
[----:B------:R-:W-:-:S02]  /*680a0*/  @P0 LOP3.LUT R7, R7, 0x10, RZ, 0xfc, !PT ;  /* 0x0000001007070812 */ /* 0x000fc400078efcff */
[----:B--2---:R-:W-:Y:S01]  /*680b0*/  ISETP.LT.AND P0, PT, R31, UR7, !P3 ;  /* 0x000000071f007c0c */ /* 0x004fe2000df01270 */
[----:B------:R-:W2:Y:S01]  /*680c0*/  LDCU UR7, c[0x0][0x398] ;  /* 0x00007300ff0777ac */ /* 0x000ea20008000800 */
[----:B------:R-:W-:Y:S02]  /*680d0*/  LOP3.LUT R7, R7, 0xfffffff7, RZ, 0xc0, !PT ;  /* 0xfffffff707077812 */ /* 0x000fe400078ec0ff */
[----:B------:R-:W-:Y:S02]  /*680e0*/  LOP3.LUT P2, RZ, R51, 0x200000, RZ, 0xc0, !PT ;  /* 0x0020000033ff7812 */ /* 0x000fe4000784c0ff */
[----:B------:R-:W-:-:S04]  /*680f0*/  @P6 LOP3.LUT R7, R7, 0x8, RZ, 0xfc, !PT ;  /* 0x0000000807076812 */ /* 0x000fc800078efcff */
[----:B------:R-:W-:-:S03]  /*68100*/  LOP3.LUT R7, R7, 0xfffffffb, RZ, 0xc0, !PT ;  /* 0xfffffffb07077812 */ /* 0x000fc600078ec0ff */
[----:B------:R-:W-:Y:S02]  /*68110*/  @P0 LOP3.LUT R48, R48, 0x40000000, RZ, 0xfc, !PT ;  /* 0x4000000030300812 */ /* 0x000fe400078efcff */
[----:B0-----:R-:W-:Y:S01]  /*68120*/  ISETP.LT.AND P0, PT, R31, UR4, !P2 ;  /* 0x000000041f007c0c */ /* 0x001fe2000d701270 */
[----:B------:R-:W0:Y:S01]  /*68130*/  LDCU UR4, c[0x0][0x398] ;  /* 0x00007300ff0477ac */ /* 0x000e220008000800 */
[----:B------:R-:W-:Y:S02]  /*68140*/  @P5 LOP3.LUT R7, R7, 0x4, RZ, 0xfc, !PT ;  /* 0x0000000407075812 */ /* 0x000fe400078efcff */
[----:B------:R-:W-:Y:S01]  /*68150*/  ISETP.LT.AND P5, PT, R11, UR6, !P2 ;  /* 0x000000060b007c0c */ /* 0x000fe2000d7a1270 */
[----:B------:R-:W0:Y:S01]  /*68160*/  LDCU UR6, c[0x0][0x398] ;  /* 0x00007300ff0677ac */ /* 0x000e220008000800 */
[----:B------:R-:W-:Y:S02]  /*68170*/  LOP3.LUT R7, R7, 0xfffffffd, RZ, 0xc0, !PT ;  /* 0xfffffffd07077812 */ /* 0x000fe400078ec0ff */
[----:B------:R-:W-:-:S05]  /*68180*/  LOP3.LUT R48, R48, 0x7fffffff, RZ, 0xc0, !PT ;  /* 0x7fffffff30307812 */ /* 0x000fca00078ec0ff */
[----:B------:R-:W-:Y:S02]  /*68190*/  @P0 LOP3.LUT R7, R7, 0x2, RZ, 0xfc, !PT ;  /* 0x0000000207070812 */ /* 0x000fe400078efcff */
[----:B--2---:R-:W-:Y:S01]  /*681a0*/  ISETP.LT.AND P0, PT, R10, UR7, !P2 ;  /* 0x000000070a007c0c */ /* 0x004fe2000d701270 */
[----:B------:R-:W2:Y:S01]  /*681b0*/  LDCU UR7, c[0x0][0x398] ;  /* 0x00007300ff0777ac */ /* 0x000ea20008000800 */
[----:B-1----:R-:W-:Y:S02]  /*681c0*/  ISETP.LT.AND P6, PT, R32, UR5, !P2 ;  /* 0x0000000520007c0c */ /* 0x002fe4000d7c1270 */
[----:B------:R-:W-:Y:S01]  /*681d0*/  @P5 LOP3.LUT R48, R48, 0x80000000, RZ, 0xfc, !PT ;  /* 0x8000000030305812 */ /* 0x000fe200078efcff */
[----:B------:R-:W1:Y:S01]  /*681e0*/  LDCU UR5, c[0x0][0x398] ;  /* 0x00007300ff0577ac */ /* 0x000e620008000800 */
[----:B------:R-:W-:Y:S02]  /*681f0*/  LOP3.LUT P1, RZ, R51, 0x8000, RZ, 0xc0, !PT ;  /* 0x0000800033ff7812 */ /* 0x000fe4000782c0ff */
[----:B------:R-:W-:-:S05]  /*68200*/  LOP3.LUT R48, R48, 0xf7ffffff, RZ, 0xc0, !PT ;  /* 0xf7ffffff30307812 */ /* 0x000fca00078ec0ff */
[----:B------:R-:W-:Y:S02]  /*68210*/  @P0 LOP3.LUT R48, R48, 0x8000000, RZ, 0xfc, !PT ;  /* 0x0800000030300812 */ /* 0x000fe400078efcff */
[----:B0-----:R-:W-:Y:S01]  /*68220*/  ISETP.LT.AND P0, PT, R10, UR4, !P1 ;  /* 0x000000040a007c0c */ /* 0x001fe2000cf01270 */
[----:B------:R-:W0:Y:S01]  /*68230*/  LDCU UR4, c[0x0][0x398] ;  /* 0x00007300ff0477ac */ /* 0x000e220008000800 */
[----:B------:R-:W-:Y:S02]  /*68240*/  LOP3.LUT R7, R7, 0xfffffffe, RZ, 0xc0, !PT ;  /* 0xfffffffe07077812 */ /* 0x000fe400078ec0ff */
[----:B------:R-:W-:Y:S02]  /*68250*/  LOP3.LUT R48, R48, 0xdfffffff, RZ, 0xc0, !PT ;  /* 0xdfffffff30307812 */ /* 0x000fe400078ec0ff */
[----:B------:R-:W-:Y:S02]  /*68260*/  @P6 LOP3.LUT R7, R7, 0x1, RZ, 0xfc, !PT ;  /* 0x0000000107076812 */ /* 0x000fe400078efcff */
[----:B-1----:R-:W-:Y:S01]  /*68270*/  ISETP.LT.AND P6, PT, R11, UR5, !P1 ;  /* 0x000000050b007c0c */ /* 0x002fe2000cfc1270 */
[----:B------:R-:W1:Y:S01]  /*68280*/  LDCU UR5, c[0x0][0x398] ;  /* 0x00007300ff0577ac */ /* 0x000e620008000800 */
[----:B------:R-:W-:-:S03]  /*68290*/  ISETP.LT.AND P5, PT, R32, UR6, !P1 ;  /* 0x0000000620007c0c */ /* 0x000fc6000cfa1270 */
[----:B------:R-:W-:Y:S01]  /*682a0*/  @P0 LOP3.LUT R48, R48, 0x20000000, RZ, 0xfc, !PT ;  /* 0x2000000030300812 */ /* 0x000fe200078efcff */
[----:B------:R-:W0:Y:S03]  /*682b0*/  LDCU UR6, c[0x0][0x398] ;  /* 0x00007300ff0677ac */ /* 0x000e260008000800 */
[----:B------:R-:W-:-:S04]  /*682c0*/  LOP3.LUT R48, R48, 0xefffffff, RZ, 0xc0, !PT ;  /* 0xefffffff30307812 */ /* 0x000fc800078ec0ff */
        /* <DEDUP_REMOVED lines=191> */
[----:B------:R-:W-:Y:S02]  /*68ec0*/  @P6 LOP3.LUT R49, R49, 0x4000, RZ, 0xfc, !PT ;  /* 0x0000400031316812 */ /* 0x000fe400078efcff */
[----:B0-----:R-:W-:Y:S01]  /*68ed0*/  ISETP.LT.AND P2, PT, R31, UR4, !P1 ;  /* 0x000000041f007c0c */ /* 0x001fe2000cf41270 */
[----:B------:R-:W0:Y:S01]  /*68ee0*/  LDCU UR4, c[0x0][0x398] ;  /* 0x00007300ff0477ac */ /* 0x000e220008000800 */
[----:B------:R-:W-:-:S04]  /*68ef0*/  LOP3.LUT R49, R49, 0xffffdfff, RZ, 0xc0, !PT ;  /* 0xffffdfff31317812 */ /* 0x000fc800078ec0ff */
[----:B------:R-:W-:Y:S02]  /*68f00*/  @P0 LOP3.LUT R49, R49, 0x2000, RZ, 0xfc, !PT ;  /* 0x0000200031310812 */ /* 0x000fe400078efcff */
[----:B-1----:R-:W-:Y:S01]  /*68f10*/  ISETP.LT.AND P0, PT, R32, UR5, !P1 ;  /* 0x0000000520007c0c */ /* 0x002fe2000cf01270 */
[----:B------:R-:W1:Y:S01]  /*68f20*/  LDCU UR5, c[0x0][0x398] ;  /* 0x00007300ff0577ac */ /* 0x000e620008000800 */
[----:B------:R-:W-:-:S04]  /*68f30*/  LOP3.LUT R49, R49, 0xffffefff, RZ, 0xc0, !PT ;  /* 0xffffefff31317812 */ /* 0x000fc800078ec0ff */
[----:B------:R-:W-:Y:S02]  /*68f40*/  @P2 LOP3.LUT R49, R49, 0x1000, RZ, 0xfc, !PT ;  /* 0x0000100031312812 */ /* 0x000fe400078efcff */
[----:B------:R-:W-:Y:S01]  /*68f50*/  ISETP.LT.AND P6, PT, R11, UR6, !P1 ;  /* 0x000000060b007c0c */ /* 0x000fe2000cfc1270 */
[----:B------:R-:W1:Y:S01]  /*68f60*/  LDCU UR6, c[0x0][0x398] ;  /* 0x00007300ff0677ac */ /* 0x000e620008000800 */
[----:B------:R-:W-:-:S04]  /*68f70*/  LOP3.LUT R49, R49, 0xfffff7ff, RZ, 0xc0, !PT ;  /* 0xfffff7ff31317812 */ /* 0x000fc800078ec0ff */
[----:B------:R-:W-:Y:S02]  /*68f80*/  @P0 LOP3.LUT R49, R49, 0x800, RZ, 0xfc, !PT ;  /* 0x0000080031310812 */ /* 0x000fe400078efcff */
[----:B--2---:R-:W-:Y:S01]  /*68f90*/  ISETP.LT.AND P0, PT, R10, UR7, !P1 ;  /* 0x000000070a007c0c */ /* 0x004fe2000cf01270 */
[----:B------:R-:W2:Y:S01]  /*68fa0*/  LDCU UR7, c[0x0][0x398] ;  /* 0x00007300ff0777ac */ /* 0x000ea20008000800 */
[----:B------:R-:W-:Y:S02]  /*68fb0*/  LOP3.LUT R49, R49, 0xfffffbff, RZ, 0xc0, !PT ;  /* 0xfffffbff31317812 */ /* 0x000fe400078ec0ff */
[----:B------:R-:W-:Y:S02]  /*68fc0*/  LOP3.LUT P5, RZ, R51, 0x20, RZ, 0xc0, !PT ;  /* 0x0000002033ff7812 */ /* 0x000fe400078ac0ff */
        /* <DEDUP_REMOVED lines=10> */
[----:B------:R-:W0:Y:S01]  /*69070*/  LDCU UR6, c[0x0][0x398] ;  /* 0x00007300ff0677ac */ /* 0x000e220008000800 */
        /* <DEDUP_REMOVED lines=64> */
[----:B------:R-:W-:-:S04]  /*69480*/  @P3 LOP3.LUT R50, R50, 0x1000000, RZ, 0xfc, !PT ;  /* 0x0100000032323812 */ /* 0x000fc800078efcff */
[----:B------:R-:W-:-:S04]  /*69490*/  LOP3.LUT R50, R50, 0xff7fffff, RZ, 0xc0, !PT ;  /* 0xff7fffff32327812 */ /* 0x000fc800078ec0ff */
[----:B------:R-:W-:Y:S02]  /*694a0*/  @P0 LOP3.LUT R50, R50, 0x800000, RZ, 0xfc, !PT ;  /* 0x0080000032320812 */ /* 0x000fe400078efcff */
[----:B------:R-:W-:Y:S02]  /*694b0*/  LOP3.LUT P0, RZ, R55, 0x2000000, RZ, 0xc0, !PT ;  /* 0x0200000037ff7812 */ /* 0x000fe4000780c0ff */
[----:B------:R-:W-:-:S11]  /*694c0*/  LOP3.LUT R19, R19, 0xffefffff, RZ, 0xc0, !PT ;  /* 0xffefffff13137812 */ /* 0x000fd600078ec0ff */
        /* <DEDUP_REMOVED lines=14> */
[----:B------:R-:W-:Y:S02]  /*695b0*/  LOP3.LUT R19, R19, 0xfdffffff, RZ, 0xc0, !PT ;  /* 0xfdffffff13137812 */ /* 0x000fe400078ec0ff */
[----:B------:R-:W-:Y:S01]  /*695c0*/  ISETP.LT.AND P2, PT, R11, UR6, !P1 ;  /* 0x000000060b007c0c */ /* 0x000fe2000cf41270 */
[----:B------:R-:W0:Y:S08]  /*695d0*/  LDCU UR6, c[0x0][0x398] ;  /* 0x00007300ff0677ac */ /* 0x000e300008000800 */
[----:B------:R-:W-:-:S02]  /*695e0*/  @P0 LOP3.LUT R19, R19, 0x2000000, RZ, 0xfc, !PT ;  /* 0x0200000013130812 */ /* 0x000fc400078efcff */
[----:B------:R-:W-:Y:S02]  /*695f0*/  LOP3.LUT P0, RZ, R55, 0x80000000, RZ, 0xc0, !PT ;  /* 0x8000000037ff7812 */ /* 0x000fe4000780c0ff */
[----:B------:R-:W-:Y:S02]  /*69600*/  LOP3.LUT R19, R19, 0xfbffffff, RZ, 0xc0, !PT ;  /* 0xfbffffff13137812 */ /* 0x000fe400078ec0ff */
[----:B--2---:R-:W-:Y:S01]  /*69610*/  ISETP.LT.AND P1, PT, R10, UR7, !P1 ;  /* 0x000000070a007c0c */ /* 0x004fe2000cf21270 */
[----:B------:R-:W2:Y:S01]  /*69620*/  LDCU UR7, c[0x0][0x398] ;  /* 0x00007300ff0777ac */ /* 0x000ea20008000800 */
[----:B------:R-:W-:-:S04]  /*69630*/  LOP3.LUT R50, R50, 0xffbfffff, RZ, 0xc0, !PT ;  /* 0xffbfffff32327812 */ /* 0x000fc800078ec0ff */
[----:B------:R-:W-:-:S03]  /*69640*/  @P2 LOP3.LUT R50, R50, 0x400000, RZ, 0xfc, !PT ;  /* 0x0040000032322812 */ /* 0x000fc600078efcff */
[----:B------:R-:W-:Y:S02]  /*69650*/  @P0 LOP3.LUT R19, R19, 0x4000000, RZ, 0xfc, !PT ;  /* 0x0400000013130812 */ /* 0x000fe400078efcff */
[----:B------:R-:W-:Y:S02]  /*69660*/  LOP3.LUT P0, RZ, R51, 0x1, RZ, 0xc0, !PT ;  /* 0x0000000133ff7812 */ /* 0x000fe4000780c0ff */
[----:B------:R-:W-:Y:S02]  /*69670*/  LOP3.LUT R50, R50, 0xffdfffff, RZ, 0xc0, !PT ;  /* 0xffdfffff32327812 */ /* 0x000fe400078ec0ff */
[----:B------:R-:W-:Y:S01]  /*69680*/  ISETP.LT.AND P0, PT, R31, UR58, !P0 ;  /* 0x0000003a1f007c0c */ /* 0x000fe2000c701270 */
[----:B------:R-:W0:Y:S01]  /*69690*/  LDCU UR58, c[0x0][0x398] ;  /* 0x00007300ff3a77ac */ /* 0x000e220008000800 */
[----:B------:R-:W-:-:S04]  /*696a0*/  @P1 LOP3.LUT R50, R50, 0x200000, RZ, 0xfc, !PT ;  /* 0x0020000032321812 */ /* 0x000fc800078efcff */
[----:B------:R-:W-:-:S07]  /*696b0*/  LOP3.LUT R50, R50, 0xffefffff, RZ, 0xc0, !PT ;  /* 0xffefffff32327812 */ /* 0x000fce00078ec0ff */
[----:B------:R-:W-:Y:S02]  /*696c0*/  @P0 LOP3.LUT R50, R50, 0x100000, RZ, 0xfc, !PT ;  /* 0x0010000032320812 */ /* 0x000fe400078efcff */
[----:B------:R-:W-:-:S04]  /*696d0*/  LOP3.LUT P0, RZ, R19, 0x4000000, RZ, 0xc0, !PT ;  /* 0x0400000013ff7812 */ /* 0x000fc8000780c0ff */
[----:B------:R-:W-:Y:S01]  /*696e0*/  ISETP.LT.AND P0, PT, R31, UR57, !P0 ;  /* 0x000000391f007c0c */ /* 0x000fe2000c701270 */
[----:B------:R-:W0:Y:S01]  /*696f0*/  LDCU UR57, c[0x0][0x398] ;  /* 0x00007300ff3977ac */ /* 0x000e220008000800 */
[----:B------:R-:W-:-:S11]  /*69700*/  LOP3.LUT R50, R50, 0xfffdffff, RZ, 0xc0, !PT ;  /* 0xfffdffff32327812 */ /* 0x000fd600078ec0ff */
[----:B------:R-:W-:Y:S02]  /*69710*/  @P0 LOP3.LUT R50, R50, 0x20000, RZ, 0xfc, !PT ;  /* 0x0002000032320812 */ /* 0x000fe400078efcff */
[----:B------:R-:W-:-:S04]  /*69720*/  LOP3.LUT P0, RZ, R19, 0x2000000, RZ, 0xc0, !PT ;  /* 0x0200000013ff7812 */ /* 0x000fc8000780c0ff */
[----:B------:R-:W-:Y:S01]  /*69730*/  ISETP.LT.AND P0, PT, R31, UR56, !P0 ;  /* 0x000000381f007c0c */ /* 0x000fe2000c701270 */
[----:B------:R-:W0:Y:S01]  /*69740*/  LDCU UR56, c[0x0][0x398] ;  /* 0x00007300ff3877ac */ /* 0x000e220008000800 */
[----:B------:R-:W-:-:S11]  /*69750*/  LOP3.LUT R50, R50, 0xffffbfff, RZ, 0xc0, !PT ;  /* 0xffffbfff32327812 */ /* 0x000fd600078ec0ff */
[----:B------:R-:W-:Y:S02]  /*69760*/  @P0 LOP3.LUT R50, R50, 0x4000, RZ, 0xfc, !PT ;  /* 0x0000400032320812 */ /* 0x000fe400078efcff */
[----:B------:R-:W-:-:S04]  /*69770*/  LOP3.LUT P0, RZ, R19, 0x1000000, RZ, 0xc0, !PT ;  /* 0x0100000013ff7812 */ /* 0x000fc8000780c0ff */
[----:B---3--:R-:W-:Y:S01]  /*69780*/  ISETP.LT.AND P0, PT, R31, UR55, !P0 ;  /* 0x000000371f007c0c */ /* 0x008fe2000c701270 */
[----:B------:R-:W3:Y:S01]  /*69790*/  LDCU UR55, c[0x0][0x398] ;  /* 0x00007300ff3777ac */ /* 0x000ee20008000800 */
        /* <DEDUP_REMOVED lines=20> */
[----:B------:R-:W-:-:S11]  /*698e0*/  LOP3.LUT P5, RZ, R55, 0x800000, RZ, 0xc0, !PT ;  /* 0x0080000037ff7812 */ /* 0x000fd600078ac0ff */
[----:B------:R-:W-:Y:S02]  /*698f0*/  @P0 LOP3.LUT R52, R52, 0x80000000, RZ, 0xfc, !PT ;  /* 0x8000000034340812 */ /* 0x000fe400078efcff */
[----:B------:R-:W-:Y:S01]  /*69900*/  ISETP.LT.AND P0, PT, R31, UR49, !P5 ;  /* 0x000000311f007c0c */ /* 0x000fe2000ef01270 */
[----:B------:R-:W0:Y:S01]  /*69910*/  LDCU UR49, c[0x0][0x398] ;  /* 0x00007300ff3177ac */ /* 0x000e220008000800 */
        /* <DEDUP_REMOVED lines=8> */
[----:B------:R-:W-:-:S04]  /*699a0*/  LOP3.LUT P6, RZ, R55, 0x1000000, RZ, 0xc0, !PT ;  /* 0x0100000037ff7812 */ /* 0x000fc800078cc0ff */
[----:B------:R-:W-:Y:S01]  /*699b0*/  ISETP.LT.AND P6, PT, R31, UR50, !P6 ;  /* 0x000000321f007c0c */ /* 0x000fe2000f7c1270 */
[----:B------:R-:W0:Y:S04]  /*699c0*/  LDCU UR50, c[0x0][0x398] ;  /* 0x00007300ff3277ac */ /* 0x000e280008000800 */
[----:B------:R-:W-:Y:S02]  /*699d0*/  @P5 LOP3.LUT R19, R19, 0x2000, RZ, 0xfc, !PT ;  /* 0x0000200013135812 */ /* 0x000fe400078efcff */
[----:B------:R-:W-:Y:S02]  /*699e0*/  LOP3.LUT P5, RZ, R55, 0x200, RZ, 0xc0, !PT ;  /* 0x0000020037ff7812 */ /* 0x000fe400078ac0ff */
[----:B------:R-:W-:Y:S02]  /*699f0*/  LOP3.LUT R19, R19, 0xffffbfff, RZ, 0xc0, !PT ;  /* 0xffffbfff13137812 */ /* 0x000fe400078ec0ff */
[----:B------:R-:W-:-:S02]  /*69a00*/  LOP3.LUT R52, R52, 0xefffffff, RZ, 0xc0, !PT ;  /* 0xefffffff34347812 */ /* 0x000fc400078ec0ff */
[----:B------:R-:W-:Y:S02]  /*69a10*/  LOP3.LUT P4, RZ, R55, 0x400000, RZ, 0xc0, !PT ;  /* 0x0040000037ff7812 */ /* 0x000fe4000788c0ff */
[----:B------:R-:W-:-:S05]  /*69a20*/  @P6 LOP3.LUT R52, R52, 0x10000000, RZ, 0xfc, !PT ;  /* 0x1000000034346812 */ /* 0x000fca00078efcff */
[----:B------:R-:W-:Y:S02]  /*69a30*/  @P5 LOP3.LUT R19, R19, 0x4000, RZ, 0xfc, !PT ;  /* 0x0000400013135812 */ /* 0x000fe400078efcff */
[----:B------:R-:W-:Y:S02]  /*69a40*/  LOP3.LUT P5, RZ, R55, 0x400, RZ, 0xc0, !PT ;  /* 0x0000040037ff7812 */ /* 0x000fe400078ac0ff */
[----:B------:R-:W-:Y:S01]  /*69a50*/  ISETP.LT.AND P4, PT, R31, UR48, !P4 ;  /* 0x000000301f007c0c */ /* 0x000fe2000e781270 */
[----:B------:R-:W0:Y:S01]  /*69a60*/  LDCU UR48, c[0x0][0x398] ;  /* 0x00007300ff3077ac */ /* 0x000e220008000800 */
[----:B------:R-:W-:Y:S02]  /*69a70*/  LOP3.LUT R52, R52, 0xfdffffff, RZ, 0xc0, !PT ;  /* 0xfdffffff34347812 */ /* 0x000fe400078ec0ff */
[----:B------:R-:W-:Y:S02]  /*69a80*/  LOP3.LUT R19, R19, 0xffff7fff, RZ, 0xc0, !PT ;  /* 0xffff7fff13137812 */ /* 0x000fe400078ec0ff */
[----:B------:R-:W-:-:S02]  /*69a90*/  LOP3.LUT P3, RZ, R55, 0x200000, RZ, 0xc0, !PT ;  /* 0x0020000037ff7812 */ /* 0x000fc4000786c0ff */
[----:B------:R-:W-:Y:S02]  /*69aa0*/  @P0 LOP3.LUT R52, R52, 0x2000000, RZ, 0xfc, !PT ;  /* 0x0200000034340812 */ /* 0x000fe400078efcff */
[----:B------:R-:W-:Y:S01]  /*69ab0*/  ISETP.LT.AND P0, PT, R31, UR47, !P3 ;  /* 0x0000002f1f007c0c */ /* 0x000fe2000df01270 */
[----:B------:R-:W0:Y:S01]  /*69ac0*/  LDCU UR47, c[0x0][0x398] ;  /* 0x00007300ff2f77ac */ /* 0x000e220008000800 */
[----:B------:R-:W-:Y:S02]  /*69ad0*/  @P5 LOP3.LUT R19, R19, 0x8000, RZ, 0xfc, !PT ;  /* 0x0000800013135812 */ /* 0x000fe400078efcff */
[C---:B------:R-:W-:Y:S02]  /*69ae0*/  LOP3.LUT P5, RZ, R55.reuse, 0x800, RZ, 0xc0, !PT ;  /* 0x0000080037ff7812 */ /* 0x040fe400078ac0ff */
[----:B------:R-:W-:Y:S02]  /*69af0*/  LOP3.LUT R52, R52, 0xffbfffff, RZ, 0xc0, !PT ;  /* 0xffbfffff34347812 */ /* 0x000fe400078ec0ff */
[----:B------:R-:W-:-:S02]  /*69b00*/  LOP3.LUT P2, RZ, R55, 0x100000, RZ, 0xc0, !PT ;  /* 0x0010000037ff7812 */ /* 0x000fc4000784c0ff */
[----:B------:R-:W-:Y:S02]  /*69b10*/  @P4 LOP3.LUT R52, R52, 0x400000, RZ, 0xfc, !PT ;  /* 0x0040000034344812 */ /* 0x000fe400078efcff */
[----:B------:R-:W-:Y:S01]  /*69b20*/  ISETP.LT.AND P2, PT, R31, UR46, !P2 ;  /* 0x0000002e1f007c0c */ /* 0x000fe2000d741270 */
[----:B------:R-:W0:Y:S01]  /*69b30*/  LDCU UR46, c[0x0][0x398] ;  /* 0x00007300ff2e77ac */ /* 0x000e220008000800 */
[----:B------:R-:W-:Y:S02]  /*69b40*/  LOP3.LUT R52, R52, 0xfff7ffff, RZ, 0xc0, !PT ;  /* 0xfff7ffff34347812 */ /* 0x000fe400078ec0ff */
[----:B------:R-:W-:Y:S02]  /*69b50*/  LOP3.LUT R19, R19, 0xfffeffff, RZ, 0xc0, !PT ;  /* 0xfffeffff13137812 */ /* 0x000fe400078ec0ff */
[----:B------:R-:W-:Y:S02]  /*69b60*/  LOP3.LUT P1, RZ, R55, 0x80000, RZ, 0xc0, !PT ;  /* 0x0008000037ff7812 */ /* 0x000fe4000782c0ff */
[----:B------:R-:W-:-:S02]  /*69b70*/  @P0 LOP3.LUT R52, R52, 0x80000, RZ, 0xfc, !PT ;  /* 0x0008000034340812 */ /* 0x000fc400078efcff */
[----:B------:R-:W-:Y:S02]  /*69b80*/  @P5 LOP3.LUT R19, R19, 0x10000, RZ, 0xfc, !PT ;  /* 0x0001000013135812 */ /* 0x000fe400078efcff */
[----:B------:R-:W-:Y:S02]  /*69b90*/  LOP3.LUT P5, RZ, R55, 0x1000, RZ, 0xc0, !PT ;  /* 0x0000100037ff7812 */ /* 0x000fe400078ac0ff */
[----:B------:R-:W-:Y:S01]  /*69ba0*/  ISETP.LT.AND P0, PT, R31, UR45, !P1 ;  /* 0x0000002d1f007c0c */ /* 0x000fe2000cf01270 */
[----:B------:R-:W0:Y:S01]  /*69bb0*/  LDCU UR45, c[0x0][0x398] ;  /* 0x00007300ff2d77ac */ /* 0x000e220008000800 */
[----:B------:R-:W-:Y:S02]  /*69bc0*/  LOP3.LUT R52, R52, 0xfffeffff, RZ, 0xc0, !PT ;  /* 0xfffeffff34347812 */ /* 0x000fe400078ec0ff */
[----:B------:R-:W-:Y:S02]  /*69bd0*/  LOP3.LUT R19, R19, 0xfffdffff, RZ, 0xc0, !PT ;  /* 0xfffdffff13137812 */ /* 0x000fe400078ec0ff */
[----:B------:R-:W-:-:S02]  /*69be0*/  @P2 LOP3.LUT R52, R52, 0x10000, RZ, 0xfc, !PT ;  /* 0x0001000034342812 */ /* 0x000fc400078efcff */
[----:B------:R-:W-:Y:S02]  /*69bf0*/  LOP3.LUT P2, RZ, R55, 0x40000, RZ, 0xc0, !PT ;  /* 0x0004000037ff7812 */ /* 0x000fe4000784c0ff */
[----:B------:R-:W-:Y:S02]  /*69c00*/  LOP3.LUT R52, R52, 0xffffdfff, RZ, 0xc0, !PT ;  /* 0xffffdfff34347812 */ /* 0x000fe400078ec0ff */
[----:B------:R-:W-:Y:S02]  /*69c10*/  @P5 LOP3.LUT R19, R19, 0x20000, RZ, 0xfc, !PT ;  /* 0x0002000013135812 */ /* 0x000fe400078efcff */
[----:B------:R-:W-:Y:S02]  /*69c20*/  LOP3.LUT P5, RZ, R55, 0x2000, RZ, 0xc0, !PT ;  /* 0x0000200037ff7812 */ /* 0x000fe400078ac0ff */
[----:B------:R-:W-:Y:S02]  /*69c30*/  @P0 LOP3.LUT R52, R52, 0x2000, RZ, 0xfc, !PT ;  /* 0x0000200034340812 */ /* 0x000fe400078efcff */
[----:B------:R-:W-:Y:S01]  /*69c40*/  ISETP.LT.AND P0, PT, R31, UR44, !P2 ;  /* 0x0000002c1f007c0c */ /* 0x000fe2000d701270 */
[----:B------:R-:W0:Y:S01]  /*69c50*/  LDCU UR44, c[0x0][0x398] ;  /* 0x00007300ff2c77ac */ /* 0x000e220008000800 */
[----:B------:R-:W-:-:S02]  /*69c60*/  LOP3.LUT R19, R19, 0xfffbffff, RZ, 0xc0, !PT ;  /* 0xfffbffff13137812 */ /* 0x000fc400078ec0ff */
[----:B------:R-:W-:Y:S02]  /*69c70*/  LOP3.LUT R52, R52, 0xfffffbff, RZ, 0xc0, !PT ;  /* 0xfffffbff34347812 */ /* 0x000fe400078ec0ff */
[----:B------:R-:W-:-:S03]  /*69c80*/  LOP3.LUT P1, RZ, R55, 0x20000, RZ, 0xc0, !PT ;  /* 0x0002000037ff7812 */ /* 0x000fc6000782c0ff */
[----:B------:R-:W-:Y:S02]  /*69c90*/  @P5 LOP3.LUT R19, R19, 0x40000, RZ, 0xfc, !PT ;  /* 0x0004000013135812 */ /* 0x000fe400078efcff */
[----:B------:R-:W-:Y:S02]  /*69ca0*/  LOP3.LUT P5, RZ, R55, 0x4000, RZ, 0xc0, !PT ;  /* 0x0000400037ff7812 */ /* 0x000fe400078ac0ff */
[----:B------:R-:W-:Y:S02]  /*69cb0*/  @P0 LOP3.LUT R52, R52, 0x400, RZ, 0xfc, !PT ;  /* 0x0000040034340812 */ /* 0x000fe400078efcff */
[----:B------:R-:W-:Y:S01]  /*69cc0*/  ISETP.LT.AND P0, PT, R31, UR43, !P1 ;  /* 0x0000002b1f007c0c */ /* 0x000fe2000cf01270 */
[----:B------:R-:W0:Y:S01]  /*69cd0*/  LDCU UR43, c[0x0][0x398] ;  /* 0x00007300ff2b77ac */ /* 0x000e220008000800 */
[----:B------:R-:W-:Y:S02]  /*69ce0*/  LOP3.LUT P6, RZ, R55, 0x10000, RZ, 0xc0, !PT ;  /* 0x0001000037ff7812 */ /* 0x000fe400078cc0ff */
[----:B------:R-:W-:-:S02]  /*69cf0*/  LOP3.LUT R19, R19, 0xfff7ffff, RZ, 0xc0, !PT ;  /* 0xfff7ffff13137812 */ /* 0x000fc400078ec0ff */
[----:B------:R-:W-:Y:S01]  /*69d00*/  ISETP.LT.AND P6, PT, R31, UR42, !P6 ;  /* 0x0000002a1f007c0c */ /* 0x000fe2000f7c1270 */
[----:B------:R-:W0:Y:S01]  /*69d10*/  LDCU UR42, c[0x0][0x398] ;  /* 0x00007300ff2a77ac */ /* 0x000e220008000800 */
[----:B------:R-:W-:Y:S02]  /*69d20*/  LOP3.LUT R52, R52, 0xffffff7f, RZ, 0xc0, !PT ;  /* 0xffffff7f34347812 */ /* 0x000fe400078ec0ff */
[----:B------:R-:W-:Y:S02]  /*69d30*/  @P5 LOP3.LUT R19, R19, 0x80000, RZ, 0xfc, !PT ;  /* 0x0008000013135812 */ /* 0x000fe400078efcff */
[----:B------:R-:W-:Y:S02]  /*69d40*/  LOP3.LUT P5, RZ, R55, 0x8000, RZ, 0xc0, !PT ;  /* 0x0000800037ff7812 */ /* 0x000fe400078ac0ff */
[----:B------:R-:W-:Y:S02]  /*69d50*/  @P0 LOP3.LUT R52, R52, 0x80, RZ, 0xfc, !PT ;  /* 0x0000008034340812 */ /* 0x000fe400078efcff */
[----:B------:R-:W-:Y:S01]  /*69d60*/  ISETP.LT.AND P5, PT, R31, UR39, !P5 ;  /* 0x000000271f007c0c */ /* 0x000fe2000efa1270 */
[----:B------:R-:W0:Y:S01]  /*69d70*/  LDCU UR39, c[0x0][0x398] ;  /* 0x00007300ff2777ac */ /* 0x000e220008000800 */
[----:B------:R-:W-:-:S04]  /*69d80*/  LOP3.LUT R52, R52, 0xffffffef, RZ, 0xc0, !PT ;  /* 0xffffffef34347812 */ /* 0x000fc800078ec0ff */
[----:B------:R-:W-:-:S04]  /*69d90*/  @P6 LOP3.LUT R52, R52, 0x10, RZ, 0xfc, !PT ;  /* 0x0000001034346812 */ /* 0x000fc800078efcff */
[----:B------:R-:W-:-:S04]  /*69da0*/  LOP3.LUT R52, R52, 0xfffffffd, RZ, 0xc0, !PT ;  /* 0xfffffffd34347812 */ /* 0x000fc800078ec0ff */
[----:B------:R-:W-:Y:S02]  /*69db0*/  @P5 LOP3.LUT R52, R52, 0x2, RZ, 0xfc, !PT ;  /* 0x0000000234345812 */ /* 0x000fe400078efcff */
[----:B------:R-:W-:-:S04]  /*69dc0*/  LOP3.LUT P5, RZ, R19, 0x80000, RZ, 0xc0, !PT ;  /* 0x0008000013ff7812 */ /* 0x000fc800078ac0ff */
[----:B------:R-:W-:Y:S01]  /*69dd0*/  ISETP.LT.AND P5, PT, R31, UR38, !P5 ;  /* 0x000000261f007c0c */ /* 0x000fe2000efa1270 */
[----:B------:R-:W0:-:S12]  /*69de0*/  LDCU UR38, c[0x0][0x398] ;  /* 0x00007300ff2677ac */ /* 0x000e180008000800 */
        /* <DEDUP_REMOVED lines=24> */
[----:B------:R-:W-:Y:S02]  /*69f70*/  LOP3.LUT R53, R53, 0xffff7fff, RZ, 0xc0, !PT ;  /* 0xffff7fff35357812 */ /* 0x000fe400078ec0ff */
[----:B------:R-:W-:-:S09]  /*69f80*/  LOP3.LUT P2, RZ, R55, 0x8, RZ, 0xc0, !PT ;  /* 0x0000000837ff7812 */ /* 0x000fd2000784c0ff */
[----:B------:R-:W-:Y:S02]  /*69f90*/  @P5 LOP3.LUT R53, R53, 0x8000, RZ, 0xfc, !PT ;  /* 0x0000800035355812 */ /* 0x000fe400078efcff */
[----:B------:R-:W-:-:S04]  /*69fa0*/  LOP3.LUT P5, RZ, R19, 0x2000, RZ, 0xc0, !PT ;  /* 0x0000200013ff7812 */ /* 0x000fc800078ac0ff */
[C---:B------:R-:W-:Y:S01]  /*69fb0*/  ISETP.LT.AND P5, PT, R31.reuse, UR32, !P5 ;  /* 0x000000201f007c0c */ /* 0x040fe2000efa1270 */
[----:B------:R-:W0:Y:S01]  /*69fc0*/  LDCU UR32, c[0x0][0x398] ;  /* 0x00007300ff2077ac */ /* 0x000e220008000800 */
[----:B------:R-:W-:Y:S02]  /*69fd0*/  ISETP.LT.AND P2, PT, R31, UR27, !P2 ;  /* 0x0000001b1f007c0c */ /* 0x000fe4000d741270 */
[----:B------:R-:W-:Y:S01]  /*69fe0*/  LOP3.LUT P1, RZ, R55, 0x4, RZ, 0xc0, !PT ;  /* 0x0000000437ff7812 */ /* 0x000fe2000782c0ff */
[----:B------:R-:W0:Y:S01]  /*69ff0*/  LDCU UR27, c[0x0][0x398] ;  /* 0x00007300ff1b77ac */ /* 0x000e220008000800 */
[----:B------:R-:W-:Y:S02]  /*6a000*/  LOP3.LUT R53, R53, 0xffffefff, RZ, 0xc0, !PT ;  /* 0xffffefff35357812 */ /* 0x000fe400078ec0ff */
[----:B------:R-:W-:Y:S01]  /*6a010*/  ISETP.LT.AND P1, PT, R31, UR26, !P1 ;  /* 0x0000001a1f007c0c */ /* 0x000fe2000cf21270 */
[----:B------:R-:W0:Y:S01]  /*6a020*/  LDCU UR26, c[0x0][0x398] ;  /* 0x00007300ff1a77ac */ /* 0x000e220008000800 */
[----:B------:R-:W-:-:S03]  /*6a030*/  LOP3.LUT P0, RZ, R55, 0x2, RZ, 0xc0, !PT ;  /* 0x0000000237ff7812 */ /* 0x000fc6000780c0ff */
[----:B------:R-:W-:Y:S02]  /*6a040*/  @P5 LOP3.LUT R53, R53, 0x1000, RZ, 0xfc, !PT ;  /* 0x0000100035355812 */ /* 0x000fe400078efcff */
[----:B------:R-:W-:Y:S02]  /*6a050*/  LOP3.LUT P5, RZ, R19, 0x1000, RZ, 0xc0, !PT ;  /* 0x0000100013ff7812 */ /* 0x000fe400078ac0ff */
[----:B------:R-:W-:Y:S02]  /*6a060*/  @P2 LOP3.LUT R54, R54, 0x20000000, RZ, 0xfc, !PT ;  /* 0x2000000036362812 */ /* 0x000fe400078efcff */
[C---:B------:R-:W-:Y:S01]  /*6a070*/  ISETP.LT.AND P5, PT, R31.reuse, UR31, !P5 ;  /* 0x0000001f1f007c0c */ /* 0x040fe2000efa1270 */
[----:B------:R-:W0:Y:S01]  /*6a080*/  LDCU UR31, c[0x0][0x398] ;  /* 0x00007300ff1f77ac */ /* 0x000e220008000800 */
[----:B------:R-:W-:Y:S02]  /*6a090*/  ISETP.LT.AND P0, PT, R31, UR25, !P0 ;  /* 0x000000191f007c0c */ /* 0x000fe4000c701270 */
[----:B------:R-:W-:Y:S01]  /*6a0a0*/  LOP3.LUT R54, R54, 0xfbffffff, RZ, 0xc0, !PT ;  /* 0xfbffffff36367812 */ /* 0x000fe200078ec0ff */
[----:B------:R-:W0:Y:S01]  /*6a0b0*/  LDCU UR25, c[0x0][0x398] ;  /* 0x00007300ff1977ac */ /* 0x000e220008000800 */
[----:B------:R-:W-:-:S02]  /*6a0c0*/  LOP3.LUT R53, R53, 0xfffffdff, RZ, 0xc0, !PT ;  /* 0xfffffdff35357812 */ /* 0x000fc400078ec0ff */
[----:B------:R-:W-:Y:S02]  /*6a0d0*/  @P1 LOP3.LUT R54, R54, 0x4000000, RZ, 0xfc, !PT ;  /* 0x0400000036361812 */ /* 0x000fe400078efcff */
[----:B------:R-:W-:Y:S02]  /*6a0e0*/  LOP3.LUT P6, RZ, R55, 0x1, RZ, 0xc0, !PT ;  /* 0x0000000137ff7812 */ /* 0x000fe400078cc0ff */
[----:B------:R-:W-:Y:S02]  /*6a0f0*/  LOP3.LUT R54, R54, 0xff7fffff, RZ, 0xc0, !PT ;  /* 0xff7fffff36367812 */ /* 0x000fe400078ec0ff */
[----:B------:R-:W-:Y:S02]  /*6a100*/  @P5 LOP3.LUT R53, R53, 0x200, RZ, 0xfc, !PT ;  /* 0x0000020035355812 */ /* 0x000fe400078efcff */
[----:B------:R-:W-:Y:S02]  /*6a110*/  LOP3.LUT P5, RZ, R19, 0x800, RZ, 0xc0, !PT ;  /* 0x0000080013ff7812 */ /* 0x000fe400078ac0ff */
[----:B------:R-:W-:-:S02]  /*6a120*/  @P0 LOP3.LUT R54, R54, 0x800000, RZ, 0xfc, !PT ;  /* 0x0080000036360812 */ /* 0x000fc400078efcff */
[C---:B------:R-:W-:Y:S01]  /*6a130*/  ISETP.LT.AND P0, PT, R31.reuse, UR24, !P6 ;  /* 0x000000181f007c0c */ /* 0x040fe2000f701270 */
[----:B------:R-:W0:Y:S01]  /*6a140*/  LDCU UR24, c[0x0][0x398] ;  /* 0x00007300ff1877ac */ /* 0x000e220008000800 */
[----:B------:R-:W-:Y:S02]  /*6a150*/  ISETP.LT.AND P5, PT, R31, UR30, !P5 ;  /* 0x0000001e1f007c0c */ /* 0x000fe4000efa1270 */
[----:B------:R-:W-:Y:S01]  /*6a160*/  LOP3.LUT P1, RZ, R19, 0x40, RZ, 0xc0, !PT ;  /* 0x0000004013ff7812 */ /* 0x000fe2000782c0ff */
[----:B------:R-:W0:Y:S01]  /*6a170*/  LDCU UR30, c[0x0][0x398] ;  /* 0x00007300ff1e77ac */ /* 0x000e220008000800 */
[----:B------:R-:W-:Y:S02]  /*6a180*/  LOP3.LUT P4, RZ, R55, 0x20, RZ, 0xc0, !PT ;  /* 0x0000002037ff7812 */ /* 0x000fe4000788c0ff */
[----:B------:R-:W-:Y:S01]  /*6a190*/  ISETP.LT.AND P6, PT, R31, UR23, !P1 ;  /* 0x000000171f007c0c */ /* 0x000fe2000cfc1270 */
[----:B------:R-:W0:Y:S01]  /*6a1a0*/  LDCU UR23, c[0x0][0x398] ;  /* 0x00007300ff1777ac */ /* 0x000e220008000800 */
[----:B------:R-:W-:-:S02]  /*6a1b0*/  LOP3.LUT R54, R54, 0xffefffff, RZ, 0xc0, !PT ;  /* 0xffefffff36367812 */ /* 0x000fc400078ec0ff */
[----:B------:R-:W-:Y:S01]  /*6a1c0*/  ISETP.LT.AND P4, PT, R31, UR29, !P4 ;  /* 0x0000001d1f007c0c */ /* 0x000fe2000e781270 */
[----:B------:R-:W0:Y:S01]  /*6a1d0*/  LDCU UR29, c[0x0][0x398] ;  /* 0x00007300ff1d77ac */ /* 0x000e220008000800 */
[----:B------:R-:W-:Y:S02]  /*6a1e0*/  LOP3.LUT R53, R53, 0xffffffbf, RZ, 0xc0, !PT ;  /* 0xffffffbf35357812 */ /* 0x000fe400078ec0ff */
[----:B------:R-:W-:Y:S02]  /*6a1f0*/  @P0 LOP3.LUT R54, R54, 0x100000, RZ, 0xfc, !PT ;  /* 0x0010000036360812 */ /* 0x000fe400078efcff */
[----:B------:R-:W-:Y:S02]  /*6a200*/  LOP3.LUT P3, RZ, R55, 0x10, RZ, 0xc0, !PT ;  /* 0x0000001037ff7812 */ /* 0x000fe4000786c0ff */
[----:B------:R-:W-:Y:S02]  /*6a210*/  @P5 LOP3.LUT R53, R53, 0x40, RZ, 0xfc, !PT ;  /* 0x0000004035355812 */ /* 0x000fe400078efcff */
[----:B------:R-:W-:-:S02]  /*6a220*/  LOP3.LUT R54, R54, 0xfffdffff, RZ, 0xc0, !PT ;  /* 0xfffdffff36367812 */ /* 0x000fc400078ec0ff */
[----:B------:R-:W-:Y:S01]  /*6a230*/  ISETP.LT.AND P3, PT, R31, UR28, !P3 ;  /* 0x0000001c1f007c0c */ /* 0x000fe2000df61270 */
[----:B------:R-:W0:Y:S01]  /*6a240*/  LDCU UR28, c[0x0][0x398] ;  /* 0x00007300ff1c77ac */ /* 0x000e220008000800 */
[----:B------:R-:W-:Y:S02]  /*6a250*/  LOP3.LUT P2, RZ, R19, 0x80, RZ, 0xc0, !PT ;  /* 0x0000008013ff7812 */ /* 0x000fe4000784c0ff */
[----:B------:R-:W-:Y:S02]  /*6a260*/  LOP3.LUT R53, R53, 0xfffffff7, RZ, 0xc0, !PT ;  /* 0xfffffff735357812 */ /* 0x000fe400078ec0ff */
[----:B------:R-:W-:Y:S02]  /*6a270*/  @P6 LOP3.LUT R54, R54, 0x20000, RZ, 0xfc, !PT ;  /* 0x0002000036366812 */ /* 0x000fe400078efcff */
[----:B------:R-:W-:Y:S01]  /*6a280*/  ISETP.LT.AND P6, PT, R31, UR22, !P2 ;  /* 0x000000161f007c0c */ /* 0x000fe2000d7c1270 */
[----:B------:R-:W0:Y:S01]  /*6a290*/  LDCU UR22, c[0x0][0x398] ;  /* 0x00007300ff1677ac */ /* 0x000e220008000800 */
[----:B------:R-:W-:-:S04]  /*6a2a0*/  @P4 LOP3.LUT R53, R53, 0x8, RZ, 0xfc, !PT ;  /* 0x0000000835354812 */ /* 0x000fc800078efcff */
[----:B------:R-:W-:Y:S02]  /*6a2b0*/  LOP3.LUT R53, R53, 0xfffffffe, RZ, 0xc0, !PT ;  /* 0xfffffffe35357812 */ /* 0x000fe400078ec0ff */
[----:B------:R-:W-:Y:S02]  /*6a2c0*/  LOP3.LUT R54, R54, 0xffffbfff, RZ, 0xc0, !PT ;  /* 0xffffbfff36367812 */ /* 0x000fe400078ec0ff */
[----:B------:R-:W-:Y:S02]  /*6a2d0*/  @P3 LOP3.LUT R53, R53, 0x1, RZ, 0xfc, !PT ;  /* 0x0000000135353812 */ /* 0x000fe400078efcff */
[----:B------:R-:W-:Y:S02]  /*6a2e0*/  LOP3.LUT P3, RZ, R19, 0x100, RZ, 0xc0, !PT ;  /* 0x0000010013ff7812 */ /* 0x000fe4000786c0ff */
[----:B------:R-:W-:Y:S02]  /*6a2f0*/  @P6 LOP3.LUT R54, R54, 0x4000, RZ, 0xfc, !PT ;  /* 0x0000400036366812 */ /* 0x000fe400078efcff */
[----:B------:R-:W-:Y:S01]  /*6a300*/  ISETP.LT.AND P6, PT, R31, UR21, !P3 ;  /* 0x000000151f007c0c */ /* 0x000fe2000dfc1270 */
[----:B------:R-:W0:Y:S01]  /*6a310*/  LDCU UR21, c[0x0][0x398] ;  /* 0x00007300ff1577ac */ /* 0x000e220008000800 */
[----:B------:R-:W-:-:S02]  /*6a320*/  LOP3.LUT R54, R54, 0xfffff7ff, RZ, 0xc0, !PT ;  /* 0xfffff7ff36367812 */ /* 0x000fc400078ec0ff */
[----:B------:R-:W-:Y:S02]  /*6a330*/  LOP3.LUT P4, RZ, R19, 0x200, RZ, 0xc0, !PT ;  /* 0x0000020013ff7812 */ /* 0x000fe4000788c0ff */
[----:B------:R-:W-:-:S07]  /*6a340*/  LOP3.LUT R20, R20, 0xfffffffe, RZ, 0xc0, !PT ;  /* 0xfffffffe14147812 */ /* 0x000fce00078ec0ff */
[----:B------:R-:W-:Y:S02]  /*6a350*/  @P6 LOP3.LUT R54, R54, 0x800, RZ, 0xfc, !PT ;  /* 0x0000080036366812 */ /* 0x000fe400078efcff */
[----:B------:R-:W-:Y:S01]  /*6a360*/  ISETP.LT.AND P6, PT, R31, UR20, !P4 ;  /* 0x000000141f007c0c */ /* 0x000fe2000e7c1270 */
[----:B------:R-:W0:Y:S01]  /*6a370*/  LDCU UR20, c[0x0][0x398] ;  /* 0x00007300ff1477ac */ /* 0x000e220008000800 */
[----:B------:R-:W-:Y:S02]  /*6a380*/  @P1 LOP3.LUT R20, R20, 0x1, RZ, 0xfc, !PT ;  /* 0x0000000114141812 */ /* 0x000fe400078efcff */
[----:B------:R-:W-:Y:S02]  /*6a390*/  LOP3.LUT R54, R54, 0xfffffeff, RZ, 0xc0, !PT ;  /* 0xfffffeff36367812 */ /* 0x000fe400078ec0ff */
[----:B------:R-:W-:Y:S02]  /*6a3a0*/  LOP3.LUT P5, RZ, R19, 0x400, RZ, 0xc0, !PT ;  /* 0x0000040013ff7812 */ /* 0x000fe400078ac0ff */
[----:B------:R-:W-:-:S05]  /*6a3b0*/  LOP3.LUT R20, R20, 0xfffffffd, RZ, 0xc0, !PT ;  /* 0xfffffffd14147812 */ /* 0x000fca00078ec0ff */
        /* <DEDUP_REMOVED lines=8> */
[----:B------:R-:W-:Y:S02]  /*6a440*/  LOP3.LUT P6, RZ, R19, 0x20, RZ, 0xc0, !PT ;  /* 0x0000002013ff7812 */ /* 0x000fe400078cc0ff */
[----:B------:R-:W-:-:S04]  /*6a450*/  LOP3.LUT R20, R20, 0xfffffff7, RZ, 0xc0, !PT ;  /* 0xfffffff714147812 */ /* 0x000fc800078ec0ff */
[----:B------:R-:W-:-:S04]  /*6a460*/  @P5 LOP3.LUT R20, R20, 0x8, RZ, 0xfc, !PT ;  /* 0x0000000814145812 */ /* 0x000fc800078efcff */
[----:B------:R-:W-:Y:S02]  /*6a470*/  LOP3.LUT R20, R20, 0xffffffef, RZ, 0xc0, !PT ;  /* 0xffffffef14147812 */ /* 0x000fe400078ec0ff */
[----:B------:R-:W-:Y:S01]  /*6a480*/  ISETP.LT.AND P5, PT, R31, UR18, !P6 ;  /* 0x000000121f007c0c */ /* 0x000fe2000f7a1270 */
[----:B------:R-:W0:Y:S01]  /*6a490*/  LDCU UR18, c[0x0][0x398] ;  /* 0x00007300ff1277ac */ /* 0x000e220008000800 */
        /* <DEDUP_REMOVED lines=33> */
[----:B------:R-:W-:Y:S02]  /*6a6b0*/  LOP3.LUT P4, RZ, R59, 0x1000000, RZ, 0xc0, !PT ;  /* 0x010000003bff7812 */ /* 0x000fe4000788c0ff */
[----:B------:R-:W-:-:S07]  /*6a6c0*/  LOP3.LUT R21, R21, 0x7fffffff, RZ, 0xc0, !PT ;  /* 0x7fffffff15157812 */ /* 0x000fce00078ec0ff */
[----:B------:R-:W-:Y:S02]  /*6a6d0*/  @P6 LOP3.LUT R19, R19, 0x2, RZ, 0xfc, !PT ;  /* 0x0000000213136812 */ /* 0x000fe400078efcff */
[----:B------:R-:W-:Y:S02]  /*6a6e0*/  LOP3.LUT P6, RZ, R58, 0x1, RZ, 0xc0, !PT ;  /* 0x000000013aff7812 */ /* 0x000fe400078cc0ff */
[----:B------:R-:W-:Y:S01]  /*6a6f0*/  ISETP.LT.AND P4, PT, R31, UR17, !P4 ;  /* 0x000000111f007c0c */ /* 0x000fe2000e781270 */
[----:B------:R-:W0:Y:S01]  /*6a700*/  LDCU UR17, c[0x0][0x398] ;  /* 0x00007300ff1177ac */ /* 0x000e220008000800 */
[----:B------:R-:W-:Y:S02]  /*6a710*/  @P3 LOP3.LUT R21, R21, 0x80000000, RZ, 0xfc, !PT ;  /* 0x8000000015153812 */ /* 0x000fe400078efcff */
[----:B------:R-:W-:Y:S02]  /*6a720*/  LOP3.LUT R19, R19, 0xfffffffb, RZ, 0xc0, !PT ;  /* 0xfffffffb13137812 */ /* 0x000fe400078ec0ff */
[----:B------:R-:W-:-:S02]  /*6a730*/  LOP3.LUT P3, RZ, R59, 0x2000000, RZ, 0xc0, !PT ;  /* 0x020000003bff7812 */ /* 0x000fc4000786c0ff */
[----:B------:R-:W-:Y:S02]  /*6a740*/  LOP3.LUT R56, R56, 0x7fffffff, RZ, 0xc0, !PT ;  /* 0x7fffffff38387812 */ /* 0x000fe400078ec0ff */
[----:B------:R-:W-:Y:S01]  /*6a750*/  ISETP.LT.AND P3, PT, R31, UR16, !P3 ;  /* 0x000000101f007c0c */ /* 0x000fe2000df61270 */
[----:B------:R-:W0:Y:S01]  /*6a760*/  LDCU UR16, c[0x0][0x398] ;  /* 0x00007300ff1077ac */ /* 0x000e220008000800 */
[----:B------:R-:W-:Y:S02]  /*6a770*/  @P6 LOP3.LUT R19, R19, 0x4, RZ, 0xfc, !PT ;  /* 0x0000000413136812 */ /* 0x000fe400078efcff */
[C---:B------:R-:W-:Y:S02]  /*6a780*/  LOP3.LUT P6, RZ, R59.reuse, 0x80000000, RZ, 0xc0, !PT ;  /* 0x800000003bff7812 */ /* 0x040fe400078cc0ff */
[----:B------:R-:W-:Y:S02]  /*6a790*/  LOP3.LUT P2, RZ, R59, 0x4000000, RZ, 0xc0, !PT ;  /* 0x040000003bff7812 */ /* 0x000fe4000784c0ff */
[----:B------:R-:W-:-:S02]  /*6a7a0*/  @P4 LOP3.LUT R56, R56, 0x80000000, RZ, 0xfc, !PT ;  /* 0x8000000038384812 */ /* 0x000fc400078efcff */
[----:B------:R-:W-:Y:S01]  /*6a7b0*/  ISETP.LT.AND P2, PT, R31, UR15, !P2 ;  /* 0x0000000f1f007c0c */ /* 0x000fe2000d741270 */
[----:B------:R-:W0:Y:S01]  /*6a7c0*/  LDCU UR15, c[0x0][0x398] ;  /* 0x00007300ff0f77ac */ /* 0x000e220008000800 */
[----:B------:R-:W-:Y:S02]  /*6a7d0*/  LOP3.LUT R56, R56, 0xefffffff, RZ, 0xc0, !PT ;  /* 0xefffffff38387812 */ /* 0x000fe400078ec0ff */
[----:B------:R-:W-:Y:S02]  /*6a7e0*/  LOP3.LUT R19, R19, 0xfffffff7, RZ, 0xc0, !PT ;  /* 0xfffffff713137812 */ /* 0x000fe400078ec0ff */
[----:B------:R-:W-:Y:S02]  /*6a7f0*/  LOP3.LUT P1, RZ, R59, 0x8000000, RZ, 0xc0, !PT ;  /* 0x080000003bff7812 */ /* 0x000fe4000782c0ff */
[----:B------:R-:W-:Y:S02]  /*6a800*/  @P3 LOP3.LUT R56, R56, 0x10000000, RZ, 0xfc, !PT ;  /* 0x1000000038383812 */ /* 0x000fe400078efcff */
[----:B------:R-:W-:-:S02]  /*6a810*/  @P6 LOP3.LUT R19, R19, 0x8, RZ, 0xfc, !PT ;  /* 0x0000000813136812 */ /* 0x000fc400078efcff */
[----:B------:R-:W-:Y:S02]  /*6a820*/  LOP3.LUT P6, RZ, R59, 0x40000000, RZ, 0xc0, !PT ;  /* 0x400000003bff7812 */ /* 0x000fe400078cc0ff */
[----:B------:R-:W-:Y:S01]  /*6a830*/  ISETP.LT.AND P1, PT, R31, UR14, !P1 ;  /* 0x0000000e1f007c0c */ /* 0x000fe2000cf21270 */
[----:B------:R-:W0:Y:S01]  /*6a840*/  LDCU UR14, c[0x0][0x398] ;  /* 0x00007300ff0e77ac */ /* 0x000e220008000800 */
[----:B------:R-:W-:Y:S02]  /*6a850*/  LOP3.LUT R56, R56, 0xfdffffff, RZ, 0xc0, !PT ;  /* 0xfdffffff38387812 */ /* 0x000fe400078ec0ff */
[----:B------:R-:W-:Y:S02]  /*6a860*/  LOP3.LUT P0, RZ, R59, 0x10000000, RZ, 0xc0, !PT ;  /* 0x100000003bff7812 */ /* 0x000fe4000780c0ff */
[----:B------:R-:W-:Y:S02]  /*6a870*/  @P2 LOP3.LUT R56, R56, 0x2000000, RZ, 0xfc, !PT ;  /* 0x0200000038382812 */ /* 0x000fe400078efcff */
        /* <DEDUP_REMOVED lines=34> */
[----:B--2---:R-:W-:Y:S01]  /*6aaa0*/  ISETP.LT.AND P6, PT, R31, UR7, !P6 ;  /* 0x000000071f007c0c */ /* 0x004fe2000f7c1270 */
[----:B------:R-:W2:Y:S01]  /*6aab0*/  LDCU UR7, c[0x0][0x398] ;  /* 0x00007300ff0777ac */ /* 0x000ea20008000800 */
[----:B------:R-:W-:-:S11]  /*6aac0*/  LOP3.LUT R56, R56, 0xfffffffd, RZ, 0xc0, !PT ;  /* 0xfffffffd38387812 */ /* 0x000fd600078ec0ff */
[----:B------:R-:W-:Y:S02]  /*6aad0*/  @P6 LOP3.LUT R56, R56, 0x2, RZ, 0xfc, !PT ;  /* 0x0000000238386812 */ /* 0x000fe400078efcff */
[----:B------:R-:W-:-:S04]  /*6aae0*/  LOP3.LUT P6, RZ, R20, 0x80000000, RZ, 0xc0, !PT ;  /* 0x8000000014ff7812 */ /* 0x000fc800078cc0ff */
[----:B0-----:R-:W-:Y:S01]  /*6aaf0*/  ISETP.LT.AND P6, PT, R31, UR6, !P6 ;  /* 0x000000061f007c0c */ /* 0x001fe2000f7c1270 */
[----:B------:R-:W0:Y:S01]  /*6ab00*/  LDCU UR6, c[0x0][0x398] ;  /* 0x00007300ff0677ac */ /* 0x000e220008000800 */
[----:B------:R-:W-:-:S11]  /*6ab10*/  LOP3.LUT R57, R57, 0xbfffffff, RZ, 0xc0, !PT ;  /* 0xbfffffff39397812 */ /* 0x000fd600078ec0ff */
[----:B------:R-:W-:Y:S02]  /*6ab20*/  @P6 LOP3.LUT R57, R57, 0x40000000, RZ, 0xfc, !PT ;  /* 0x4000000039396812 */ /* 0x000fe400078efcff */
[----:B------:R-:W-:-:S04]  /*6ab30*/  LOP3.LUT P6, RZ, R20, 0x40000000, RZ, 0xc0, !PT ;  /* 0x4000000014ff7812 */ /* 0x000fc800078cc0ff */
[----:B-1----:R-:W-:Y:S01]  /*6ab40*/  ISETP.LT.AND P6, PT, R31, UR5, !P6 ;  /* 0x000000051f007c0c */ /* 0x002fe2000f7c1270 */
[----:B------:R-:W1:Y:S01]  /*6ab50*/  LDCU UR5, c[0x0][0x398] ;  /* 0x00007300ff0577ac */ /* 0x000e620008000800 */
        /* <DEDUP_REMOVED lines=33> */
[----:B------:R-:W-:Y:S02]  /*6ad70*/  ISETP.LT.AND P6, PT, R31, UR27, !P6 ;  /* 0x0000001b1f007c0c */ /* 0x000fe4000f7c1270 */
[----:B------:R-:W-:Y:S02]  /*6ad80*/  LOP3.LUT R54, R54, 0xfffffffb, RZ, 0xc0, !PT ;  /* 0xfffffffb36367812 */ /* 0x000fe400078ec0ff */
[----:B------:R-:W-:Y:S02]  /*6ad90*/  LOP3.LUT R57, R57, 0xffffffbf, RZ, 0xc0, !PT ;  /* 0xffffffbf39397812 */ /* 0x000fe400078ec0ff */
[----:B------:R-:W-:Y:S02]  /*6ada0*/  @P5 LOP3.LUT R54, R54, 0x4, RZ, 0xfc, !PT ;  /* 0x0000000436365812 */ /* 0x000fe400078efcff */
[C---:B------:R-:W-:Y:S02]  /*6adb0*/  LOP3.LUT P5, RZ, R58.reuse, 0x1000, RZ, 0xc0, !PT ;  /* 0x000010003aff7812 */ /* 0x040fe400078ac0ff */
[----:B------:R-:W-:-:S02]  /*6adc0*/  LOP3.LUT P4, RZ, R58, 0x2000, RZ, 0xc0, !PT ;  /* 0x000020003aff7812 */ /* 0x000fc4000788c0ff */
[C---:B------:R-:W-:Y:S02]  /*6add0*/  LOP3.LUT P3, RZ, R58.reuse, 0x4000, RZ, 0xc0, !PT ;  /* 0x000040003aff7812 */ /* 0x040fe4000786c0ff */
[----:B------:R-:W-:Y:S02]  /*6ade0*/  @P6 LOP3.LUT R57, R57, 0x40, RZ, 0xfc, !PT ;  /* 0x0000004039396812 */ /* 0x000fe400078efcff */
[C---:B------:R-:W-:Y:S02]  /*6adf0*/  ISETP.LT.AND P6, PT, R31.reuse, UR31, !P5 ;  /* 0x0000001f1f007c0c */ /* 0x040fe4000efc1270 */
[C---:B------:R-:W-:Y:S02]  /*6ae00*/  ISETP.LT.AND P5, PT, R31.reuse, UR35, !P4 ;  /* 0x000000231f007c0c */ /* 0x040fe4000e7a1270 */
[----:B------:R-:W-:Y:S02]  /*6ae10*/  ISETP.LT.AND P4, PT, R31, UR39, !P3 ;  /* 0x000000271f007c0c */ /* 0x000fe4000df81270 */
[----:B------:R-:W-:-:S02]  /*6ae20*/  LOP3.LUT P2, RZ, R58, 0x8000, RZ, 0xc0, !PT ;  /* 0x000080003aff7812 */ /* 0x000fc4000784c0ff */
[C---:B------:R-:W-:Y:S02]  /*6ae30*/  LOP3.LUT P1, RZ, R58.reuse, 0x10000, RZ, 0xc0, !PT ;  /* 0x000100003aff7812 */ /* 0x040fe4000782c0ff */
[C---:B------:R-:W-:Y:S02]  /*6ae40*/  LOP3.LUT P0, RZ, R58.reuse, 0x20000, RZ, 0xc0, !PT ;  /* 0x000200003aff7812 */ /* 0x040fe4000780c0ff */
[C---:B------:R-:W-:Y:S02]  /*6ae50*/  ISETP.LT.AND P3, PT, R31.reuse, UR45, !P2 ;  /* 0x0000002d1f007c0c */ /* 0x040fe4000d761270 */
[----:B------:R-:W-:Y:S02]  /*6ae60*/  LOP3.LUT R58, R58, 0xdfffffff, RZ, 0xc0, !PT ;  /* 0xdfffffff3a3a7812 */ /* 0x000fe400078ec0ff */
[----:B------:R-:W-:Y:S02]  /*6ae70*/  ISETP.LT.AND P2, PT, R31, UR49, !P1 ;  /* 0x000000311f007c0c */ /* 0x000fe4000cf41270 */
[----:B------:R-:W-:-:S04]  /*6ae80*/  @P4 LOP3.LUT R58, R58, 0x20000000, RZ, 0xfc, !PT ;  /* 0x200000003a3a4812 */ /* 0x000fc800078efcff */
[----:B------:R-:W-:Y:S02]  /*6ae90*/  LOP3.LUT R58, R58, 0xfbffffff, RZ, 0xc0, !PT ;  /* 0xfbffffff3a3a7812 */ /* 0x000fe400078ec0ff */
[----:B------:R-:W-:Y:S02]  /*6aea0*/  LOP3.LUT R59, R59, 0xff7fffff, RZ, 0xc0, !PT ;  /* 0xff7fffff3b3b7812 */ /* 0x000fe400078ec0ff */
[----:B------:R-:W-:-:S03]  /*6aeb0*/  @P3 LOP3.LUT R58, R58, 0x4000000, RZ, 0xfc, !PT ;  /* 0x040000003a3a3812 */ /* 0x000fc600078efcff */
[----:B------:R-:W-:Y:S02]  /*6aec0*/  @P2 LOP3.LUT R59, R59, 0x800000, RZ, 0xfc, !PT ;  /* 0x008000003b3b2812 */ /* 0x000fe400078efcff */
[----:B------:R-:W-:Y:S02]  /*6aed0*/  LOP3.LUT P2, RZ, R58, 0x400000, RZ, 0xc0, !PT ;  /* 0x004000003aff7812 */ /* 0x000fe4000784c0ff */
[----:B------:R-:W-:Y:S02]  /*6aee0*/  LOP3.LUT R20, R20, 0xffdfffff, RZ, 0xc0, !PT ;  /* 0xffdfffff14147812 */ /* 0x000fe400078ec0ff */
[----:B------:R-:W-:-:S09]  /*6aef0*/  LOP3.LUT R21, R21, 0xffffbfff, RZ, 0xc0, !PT ;  /* 0xffffbfff15157812 */ /* 0x000fd200078ec0ff */
[----:B------:R-:W-:Y:S02]  /*6af00*/  @P2 LOP3.LUT R20, R20, 0x200000, RZ, 0xfc, !PT ;  /* 0x0020000014142812 */ /* 0x000fe400078efcff */
[----:B------:R-:W-:Y:S02]  /*6af10*/  LOP3.LUT P2, RZ, R58, 0x200000, RZ, 0xc0, !PT ;  /* 0x002000003aff7812 */ /* 0x000fe4000784c0ff */
[----:B------:R-:W-:Y:S02]  /*6af20*/  ISETP.LT.AND P1, PT, R31, UR53, !P0 ;  /* 0x000000351f007c0c */ /* 0x000fe4000c721270 */
[----:B------:R-:W-:Y:S02]  /*6af30*/  @P0 LOP3.LUT R21, R21, 0x4000, RZ, 0xfc, !PT ;  /* 0x0000400015150812 */ /* 0x000fe400078efcff */
[----:B------:R-:W-:Y:S02]  /*6af40*/  LOP3.LUT P0, RZ, R55, 0x2000000, RZ, 0xc0, !PT ;  /* 0x0200000037ff7812 */ /* 0x000fe4000780c0ff */
[----:B------:R-:W-:-:S05]  /*6af50*/  LOP3.LUT R20, R20, 0xffbfffff, RZ, 0xc0, !PT ;  /* 0xffbfffff14147812 */ /* 0x000fca00078ec0ff */
        /* <DEDUP_REMOVED lines=49> */
[----:B------:R-:W-:Y:S02]  /*6b270*/  LOP3.LUT P4, RZ, R58, 0x40000, RZ, 0xc0, !PT ;  /* 0x000400003aff7812 */ /* 0x000fe4000788c0ff */
[----:B------:R-:W-:Y:S02]  /*6b280*/  LOP3.LUT R50, R50, 0xffffffef, RZ, 0xc0, !PT ;  /* 0xffffffef32327812 */ /* 0x000fe400078ec0ff */
[----:B------:R-:W-:Y:S02]  /*6b290*/  ISETP.LT.AND P4, PT, R31, UR57, !P4 ;  /* 0x000000391f007c0c */ /* 0x000fe4000e781270 */
[----:B------:R-:W-:Y:S02]  /*6b2a0*/  LOP3.LUT R59, R59, 0xffefffff, RZ, 0xc0, !PT ;  /* 0xffefffff3b3b7812 */ /* 0x000fe400078ec0ff */
[----:B------:R-:W-:-:S03]  /*6b2b0*/  LOP3.LUT P3, RZ, R58, 0x80000, RZ, 0xc0, !PT ;  /* 0x000800003aff7812 */ /* 0x000fc6000786c0ff */
[----:B------:R-:W-:Y:S02]  /*6b2c0*/  @P0 LOP3.LUT R50, R50, 0x10, RZ, 0xfc, !PT ;  /* 0x0000001032320812 */ /* 0x000fe400078efcff */
[----:B------:R-:W-:Y:S02]  /*6b2d0*/  LOP3.LUT P0, RZ, R20, 0x8000, RZ, 0xc0, !PT ;  /* 0x0000800014ff7812 */ /* 0x000fe4000780c0ff */
[----:B------:R-:W-:Y:S02]  /*6b2e0*/  @P1 LOP3.LUT R59, R59, 0x100000, RZ, 0xfc, !PT ;  /* 0x001000003b3b1812 */ /* 0x000fe400078efcff */
[----:B------:R-:W-:Y:S01]  /*6b2f0*/  ISETP.LT.AND P0, PT, R32, UR15, !P0 ;  /* 0x0000000f20007c0c */ /* 0x000fe2000c701270 */
[----:B------:R-:W0:Y:S01]  /*6b300*/  LDCU UR15, c[0x0][0x398] ;  /* 0x00007300ff0f77ac */ /* 0x000e220008000800 */
[----:B------:R-:W-:Y:S02]  /*6b310*/  ISETP.LT.AND P3, PT, R31, UR61, !P3 ;  /* 0x0000003d1f007c0c */ /* 0x000fe4000df61270 */
[----:B------:R-:W-:-:S02]  /*6b320*/  LOP3.LUT R59, R59, 0xfffdffff, RZ, 0xc0, !PT ;  /* 0xfffdffff3b3b7812 */ /* 0x000fc400078ec0ff */
[----:B------:R-:W-:Y:S02]  /*6b330*/  LOP3.LUT P2, RZ, R58, 0x100000, RZ, 0xc0, !PT ;  /* 0x001000003aff7812 */ /* 0x000fe4000784c0ff */
[----:B------:R-:W-:Y:S02]  /*6b340*/  @P4 LOP3.LUT R59, R59, 0x20000, RZ, 0xfc, !PT ;  /* 0x000200003b3b4812 */ /* 0x000fe400078efcff */
[----:B------:R-:W-:Y:S02]  /*6b350*/  LOP3.LUT R50, R50, 0xfffffffd, RZ, 0xc0, !PT ;  /* 0xfffffffd32327812 */ /* 0x000fe400078ec0ff */
[----:B------:R-:W-:Y:S02]  /*6b360*/  ISETP.LT.AND P2, PT, R31, UR65, !P2 ;  /* 0x000000411f007c0c */ /* 0x000fe4000d741270 */
[----:B------:R-:W-:Y:S02]  /*6b370*/  LOP3.LUT R59, R59, 0xffffbfff, RZ, 0xc0, !PT ;  /* 0xffffbfff3b3b7812 */ /* 0x000fe400078ec0ff */
[----:B------:R-:W-:-:S02]  /*6b380*/  @P0 LOP3.LUT R50, R50, 0x2, RZ, 0xfc, !PT ;  /* 0x0000000232320812 */ /* 0x000fc400078efcff */
[----:B------:R-:W-:Y:S02]  /*6b390*/  LOP3.LUT P0, RZ, R20, 0x4000, RZ, 0xc0, !PT ;  /* 0x0000400014ff7812 */ /* 0x000fe4000780c0ff */
[----:B------:R-:W-:Y:S02]  /*6b3a0*/  @P3 LOP3.LUT R59, R59, 0x4000, RZ, 0xfc, !PT ;  /* 0x000040003b3b3812 */ /* 0x000fe400078efcff */
[----:B------:R-:W-:Y:S01]  /*6b3b0*/  ISETP.LT.AND P0, PT, R32, UR11, !P0 ;  /* 0x0000000b20007c0c */ /* 0x000fe2000c701270 */
[----:B------:R-:W0:Y:S01]  /*6b3c0*/  LDCU UR11, c[0x0][0x398] ;  /* 0x00007300ff0b77ac */ /* 0x000e220008000800 */
[----:B------:R-:W-:Y:S02]  /*6b3d0*/  LOP3.LUT R59, R59, 0xfffff7ff, RZ, 0xc0, !PT ;  /* 0xfffff7ff3b3b7812 */ /* 0x000fe400078ec0ff */
[----:B------:R-:W-:Y:S02]  /*6b3e0*/  LOP3.LUT R57, R57, 0xfffffff7, RZ, 0xc0, !PT ;  /* 0xfffffff739397812 */ /* 0x000fe400078ec0ff */
[----:B------:R-:W-:-:S02]  /*6b3f0*/  @P2 LOP3.LUT R59, R59, 0x800, RZ, 0xfc, !PT ;  /* 0x000008003b3b2812 */ /* 0x000fc400078efcff */
[----:B------:R-:W-:Y:S02]  /*6b400*/  LOP3.LUT P2, RZ, R20, 0x400000, RZ, 0xc0, !PT ;  /* 0x0040000014ff7812 */ /* 0x000fe4000784c0ff */
[----:B------:R-:W-:Y:S02]  /*6b410*/  @P6 LOP3.LUT R57, R57, 0x8, RZ, 0xfc, !PT ;  /* 0x0000000839396812 */ /* 0x000fe400078efcff */
[----:B------:R-:W-:Y:S02]  /*6b420*/  LOP3.LUT R52, R52, 0xbfffffff, RZ, 0xc0, !PT ;  /* 0xbfffffff34347812 */ /* 0x000fe400078ec0ff */
[----:B------:R-:W-:Y:S02]  /*6b430*/  LOP3.LUT P6, RZ, R55, 0x1000000, RZ, 0xc0, !PT ;  /* 0x0100000037ff7812 */ /* 0x000fe400078cc0ff */
[----:B------:R-:W-:Y:S02]  /*6b440*/  ISETP.LT.AND P2, PT, R31, UR69, !P2 ;  /* 0x000000451f007c0c */ /* 0x000fe4000d741270 */
[----:B------:R-:W-:-:S02]  /*6b450*/  LOP3.LUT R57, R57, 0xfffffffe, RZ, 0xc0, !PT ;  /* 0xfffffffe39397812 */ /* 0x000fc400078ec0ff */
[----:B------:R-:W-:Y:S02]  /*6b460*/  @P0 LOP3.LUT R52, R52, 0x40000000, RZ, 0xfc, !PT ;  /* 0x4000000034340812 */ /* 0x000fe400078efcff */
[C---:B0-----:R-:W-:Y:S01]  /*6b470*/  ISETP.LT.AND P0, PT, R32.reuse, UR23, !P6 ;  /* 0x0000001720007c0c */ /* 0x041fe2000f701270 */
[----:B------:R-:W0:Y:S01]  /*6b480*/  LDCU UR23, c[0x0][0x398] ;  /* 0x00007300ff1777ac */ /* 0x000e220008000800 */
[----:B------:R-:W-:Y:S02]  /*6b490*/  @P5 LOP3.LUT R57, R57, 0x1, RZ, 0xfc, !PT ;  /* 0x0000000139395812 */ /* 0x000fe400078efcff */
[----:B------:R-:W-:Y:S02]  /*6b4a0*/  LOP3.LUT P5, RZ, R55, 0x800000, RZ, 0xc0, !PT ;  /* 0x0080000037ff7812 */ /* 0x000fe400078ac0ff */
[----:B------:R-:W-:Y:S02]  /*6b4b0*/  LOP3.LUT R59, R59, 0xfffffeff, RZ, 0xc0, !PT ;  /* 0xfffffeff3b3b7812 */ /* 0x000fe400078ec0ff */
[----:B------:R-:W-:Y:S01]  /*6b4c0*/  ISETP.LT.AND P5, PT, R32, UR19, !P5 ;  /* 0x0000001320007c0c */ /* 0x000fe2000efa1270 */
[----:B------:R-:W0:Y:S01]  /*6b4d0*/  LDCU UR19, c[0x0][0x398] ;  /* 0x00007300ff1377ac */ /* 0x000e220008000800 */
[----:B------:R-:W-:-:S02]  /*6b4e0*/  @P2 LOP3.LUT R59, R59, 0x100, RZ, 0xfc, !PT ;  /* 0x000001003b3b2812 */ /* 0x000fc400078efcff */
[----:B------:R-:W-:Y:S02]  /*6b4f0*/  LOP3.LUT R52, R52, 0xf7ffffff, RZ, 0xc0, !PT ;  /* 0xf7ffffff34347812 */ /* 0x000fe400078ec0ff */
[----:B------:R-:W-:Y:S02]  /*6b500*/  LOP3.LUT P2, RZ, R20, 0x200000, RZ, 0xc0, !PT ;  /* 0x0020000014ff7812 */ /* 0x000fe4000784c0ff */
[----:B------:R-:W-:Y:S02]  /*6b510*/  LOP3.LUT P4, RZ, R55, 0x400000, RZ, 0xc0, !PT ;  /* 0x0040000037ff7812 */ /* 0x000fe4000788c0ff */
[----:B------:R-:W-:Y:S02]  /*6b520*/  @P0 LOP3.LUT R52, R52, 0x8000000, RZ, 0xfc, !PT ;  /* 0x0800000034340812 */ /* 0x000fe400078efcff */
[----:B------:R-:W-:Y:S02]  /*6b530*/  ISETP.LT.AND P2, PT, R31, UR73, !P2 ;  /* 0x000000491f007c0c */ /* 0x000fe4000d741270 */
[----:B------:R-:W-:Y:S01]  /*6b540*/  ISETP.LT.AND P4, PT, R32, UR15, !P4 ;  /* 0x0000000f20007c0c */ /* 0x000fe2000e781270 */
[----:B------:R-:W0:Y:S01]  /*6b550*/  LDCU UR15, c[0x0][0x398] ;  /* 0x00007300ff0f77ac */ /* 0x000e220008000800 */
[----:B------:R-:W-:-:S02]  /*6b560*/  LOP3.LUT R52, R52, 0xfeffffff, RZ, 0xc0, !PT ;  /* 0xfeffffff34347812 */ /* 0x000fc400078ec0ff */
[----:B------:R-:W-:Y:S02]  /*6b570*/  LOP3.LUT P3, RZ, R55, 0x200000, RZ, 0xc0, !PT ;  /* 0x0020000037ff7812 */ /* 0x000fe4000786c0ff */
[----:B------:R-:W-:Y:S02]  /*6b580*/  @P5 LOP3.LUT R52, R52, 0x1000000, RZ, 0xfc, !PT ;  /* 0x0100000034345812 */ /* 0x000fe400078efcff */
[----:B------:R-:W-:Y:S02]  /*6b590*/  LOP3.LUT R59, R59, 0xffffffdf, RZ, 0xc0, !PT ;  /* 0xffffffdf3b3b7812 */ /* 0x000fe400078ec0ff */
[----:B------:R-:W-:Y:S01]  /*6b5a0*/  ISETP.LT.AND P0, PT, R32, UR11, !P3 ;  /* 0x0000000b20007c0c */ /* 0x000fe2000df01270 */
[----:B------:R-:W1:Y:S01]  /*6b5b0*/  LDCU UR11, c[0x0][0x398] ;  /* 0x00007300ff0b77ac */ /* 0x000e620008000800 */
[----:B------:R-:W-:Y:S02]  /*6b5c0*/  LOP3.LUT R52, R52, 0xffdfffff, RZ, 0xc0, !PT ;  /* 0xffdfffff34347812 */ /* 0x000fe400078ec0ff */
[----:B------:R-:W-:-:S02]  /*6b5d0*/  @P2 LOP3.LUT R59, R59, 0x20, RZ, 0xfc, !PT ;  /* 0x000000203b3b2812 */ /* 0x000fc400078efcff */
[----:B------:R-:W-:Y:S02]  /*6b5e0*/  LOP3.LUT P2, RZ, R55, 0x100000, RZ, 0xc0, !PT ;  /* 0x0010000037ff7812 */ /* 0x000fe4000784c0ff */
[----:B------:R-:W-:Y:S02]  /*6b5f0*/  @P4 LOP3.LUT R52, R52, 0x200000, RZ, 0xfc, !PT ;  /* 0x0020000034344812 */ /* 0x000fe400078efcff */
[----:B0-----:R-:W-:Y:S01]  /*6b600*/  ISETP.LT.AND P3, PT, R32, UR23, !P2 ;  /* 0x0000001720007c0c */ /* 0x001fe2000d761270 */
[----:B------:R-:W0:Y:S01]  /*6b610*/  LDCU UR23, c[0x0][0x398] ;  /* 0x00007300ff1777ac */ /* 0x000e220008000800 */
[----:B------:R-:W-:-:S04]  /*6b620*/  LOP3.LUT R52, R52, 0xfffbffff, RZ, 0xc0, !PT ;  /* 0xfffbffff34347812 */ /* 0x000fc800078ec0ff */
[----:B------:R-:W-:-:S04]  /*6b630*/  @P0 LOP3.LUT R52, R52, 0x40000, RZ, 0xfc, !PT ;  /* 0x0004000034340812 */ /* 0x000fc800078efcff */
[----:B------:R-:W-:-:S04]  /*6b640*/  LOP3.LUT R52, R52, 0xffff7fff, RZ, 0xc0, !PT ;  /* 0xffff7fff34347812 */ /* 0x000fc800078ec0ff */
[----:B------:R-:W-:Y:S02]  /*6b650*/  @P3 LOP3.LUT R52, R52, 0x8000, RZ, 0xfc, !PT ;  /* 0x0000800034343812 */ /* 0x000fe400078efcff */
[C---:B------:R-:W-:Y:S02]  /*6b660*/  LOP3.LUT P3, RZ, R55.reuse, 0x4000, RZ, 0xc0, !PT ;  /* 0x0000400037ff7812 */ /* 0x040fe4000786c0ff */
[----:B------:R-:W-:Y:S02]  /*6b670*/  LOP3.LUT R20, R20, 0xffffefff, RZ, 0xc0, !PT ;  /* 0xffffefff14147812 */ /* 0x000fe400078ec0ff */
[----:B------:R-:W-:-:S09]  /*6b680*/  LOP3.LUT P6, RZ, R55, 0x40, RZ, 0xc0, !PT ;  /* 0x0000004037ff7812 */ /* 0x000fd200078cc0ff */
[----:B------:R-:W-:Y:S02]  /*6b690*/  @P3 LOP3.LUT R20, R20, 0x1000, RZ, 0xfc, !PT ;  /* 0x0000100014143812 */ /* 0x000fe400078efcff */
[----:B------:R-:W-:Y:S02]  /*6b6a0*/  LOP3.LUT P3, RZ, R55, 0x8000, RZ, 0xc0, !PT ;  /* 0x0000800037ff7812 */ /* 0x000fe4000786c0ff */
[----:B------:R-:W-:-:S11]  /*6b6b0*/  LOP3.LUT R20, R20, 0xffffdfff, RZ, 0xc0, !PT ;  /* 0xffffdfff14147812 */ /* 0x000fd600078ec0ff */
[----:B------:R-:W-:-:S04]  /*6b6c0*/  @P3 LOP3.LUT R20, R20, 0x2000, RZ, 0xfc, !PT ;  /* 0x0000200014143812 */ /* 0x000fc800078efcff */
[----:B------:R-:W-:-:S04]  /*6b6d0*/  LOP3.LUT R20, R20, 0xffffffdf, RZ, 0xc0, !PT ;  /* 0xffffffdf14147812 */ /* 0x000fc800078ec0ff */
[----:B------:R-:W-:Y:S02]  /*6b6e0*/  @P6 LOP3.LUT R20, R20, 0x20, RZ, 0xfc, !PT ;  /* 0x0000002014146812 */ /* 0x000fe400078efcff */
[----:B------:R-:W-:Y:S02]  /*6b6f0*/  LOP3.LUT P6, RZ, R55, 0x80, RZ, 0xc0, !PT ;  /* 0x0000008037ff7812 */ /* 0x000fe400078cc0ff */
[----:B------:R-:W-:-:S11]  /*6b700*/  LOP3.LUT R20, R20, 0xffffffbf, RZ, 0xc0, !PT ;  /* 0xffffffbf14147812 */ /* 0x000fd600078ec0ff */
[----:B------:R-:W-:Y:S02]  /*6b710*/  @P6 LOP3.LUT R20, R20, 0x40, RZ, 0xfc, !PT ;  /* 0x0000004014146812 */ /* 0x000fe400078efcff */
[----:B------:R-:W-:Y:S02]  /*6b720*/  LOP3.LUT P6, RZ, R55, 0x100, RZ, 0xc0, !PT ;  /* 0x0000010037ff7812 */ /* 0x000fe400078cc0ff */
[----:B------:R-:W-:Y:S02]  /*6b730*/  LOP3.LUT R20, R20, 0xffffff7f, RZ, 0xc0, !PT ;  /* 0xffffff7f14147812 */ /* 0x000fe400078ec0ff */
[----:B------:R-:W-:-:S04]  /*6b740*/  LOP3.LUT P1, RZ, R58, 0x800000, RZ, 0xc0, !PT ;  /* 0x008000003aff7812 */ /* 0x000fc8000782c0ff */
[----:B------:R-:W-:-:S05]  /*6b750*/  ISETP.LT.AND P1, PT, R31, UR77, !P1 ;  /* 0x0000004d1f007c0c */ /* 0x000fca000cf21270 */
[----:B------:R-:W-:Y:S02]  /*6b760*/  @P6 LOP3.LUT R20, R20, 0x80, RZ, 0xfc, !PT ;  /* 0x0000008014146812 */ /* 0x000fe400078efcff */
[----:B------:R-:W-:Y:S02]  /*6b770*/  LOP3.LUT P6, RZ, R55, 0x200, RZ, 0xc0, !PT ;  /* 0x0000020037ff7812 */ /* 0x000fe400078cc0ff */
[----:B------:R-:W-:Y:S02]  /*6b780*/  LOP3.LUT R20, R20, 0xfffffeff, RZ, 0xc0, !PT ;  /* 0xfffffeff14147812 */ /* 0x000fe400078ec0ff */
[----:B------:R-:W-:-:S04]  /*6b790*/  LOP3.LUT R59, R59, 0xfffffffb, RZ, 0xc0, !PT ;  /* 0xfffffffb3b3b7812 */ /* 0x000fc800078ec0ff */
[----:B------:R-:W-:-:S05]  /*6b7a0*/  @P1 LOP3.LUT R59, R59, 0x4, RZ, 0xfc, !PT ;  /* 0x000000043b3b1812 */ /* 0x000fca00078efcff */
[----:B------:R-:W-:Y:S02]  /*6b7b0*/  @P6 LOP3.LUT R20, R20, 0x100, RZ, 0xfc, !PT ;  /* 0x0000010014146812 */ /* 0x000fe400078efcff */
[C---:B------:R-:W-:Y:S02]  /*6b7c0*/  LOP3.LUT P6, RZ, R55.reuse, 0x400, RZ, 0xc0, !PT ;  /* 0x0000040037ff7812 */ /* 0x040fe400078cc0ff */
[C---:B------:R-:W-:Y:S02]  /*6b7d0*/  LOP3.LUT P1, RZ, R55.reuse, 0x80000, RZ, 0xc0, !PT ;  /* 0x0008000037ff7812 */ /* 0x040fe4000782c0ff */
[----:B------:R-:W-:Y:S02]  /*6b7e0*/  LOP3.LUT R20, R20, 0xfffffdff, RZ, 0xc0, !PT ;  /* 0xfffffdff14147812 */ /* 0x000fe400078ec0ff */
[----:B------:R-:W-:Y:S01]  /*6b7f0*/  ISETP.LT.AND P0, PT, R32, UR19, !P1 ;  /* 0x0000001320007c0c */ /* 0x000fe2000cf01270 */
[----:B------:R-:W0:Y:S01]  /*6b800*/  LDCU UR19, c[0x0][0x398] ;  /* 0x00007300ff1377ac */ /* 0x000e220008000800 */
[----:B------:R-:W-:-:S02]  /*6b810*/  LOP3.LUT P2, RZ, R55, 0x40000, RZ, 0xc0, !PT ;  /* 0x0004000037ff7812 */ /* 0x000fc4000784c0ff */
[----:B------:R-:W-:-:S03]  /*6b820*/  LOP3.LUT R52, R52, 0xffffefff, RZ, 0xc0, !PT ;  /* 0xffffefff34347812 */ /* 0x000fc600078ec0ff */
[----:B------:R-:W-:Y:S02]  /*6b830*/  @P6 LOP3.LUT R20, R20, 0x200, RZ, 0xfc, !PT ;  /* 0x0000020014146812 */ /* 0x000fe400078efcff */
[C---:B------:R-:W-:Y:S02]  /*6b840*/  LOP3.LUT P6, RZ, R55.reuse, 0x800, RZ, 0xc0, !PT ;  /* 0x0000080037ff7812 */ /* 0x040fe400078cc0ff */
[----:B------:R-:W-:Y:S01]  /*6b850*/  ISETP.LT.AND P2, PT, R32, UR15, !P2 ;  /* 0x0000000f20007c0c */ /* 0x000fe2000d741270 */
[----:B------:R-:W0:Y:S01]  /*6b860*/  LDCU UR15, c[0x0][0x398] ;  /* 0x00007300ff0f77ac */ /* 0x000e220008000800 */
[----:B------:R-:W-:Y:S02]  /*6b870*/  LOP3.LUT P1, RZ, R55, 0x20000, RZ, 0xc0, !PT ;  /* 0x0002000037ff7812 */ /* 0x000fe4000782c0ff */
[----:B------:R-:W-:Y:S02]  /*6b880*/  @P0 LOP3.LUT R52, R52, 0x1000, RZ, 0xfc, !PT ;  /* 0x0000100034340812 */ /* 0x000fe400078efcff */
[----:B------:R-:W-:-:S02]  /*6b890*/  LOP3.LUT R20, R20, 0xfffffbff, RZ, 0xc0, !PT ;  /* 0xfffffbff14147812 */ /* 0x000fc400078ec0ff */
[----:B-1----:R-:W-:Y:S01]  /*6b8a0*/  ISETP.LT.AND P0, PT, R32, UR11, !P1 ;  /* 0x0000000b20007c0c */ /* 0x002fe2000cf01270 */
[----:B------:R-:W1:Y:S01]  /*6b8b0*/  LDCU UR11, c[0x0][0x398] ;  /* 0x00007300ff0b77ac */ /* 0x000e620008000800 */
[----:B------:R-:W-:Y:S02]  /*6b8c0*/  LOP3.LUT R52, R52, 0xfffffdff, RZ, 0xc0, !PT ;  /* 0xfffffdff34347812 */ /* 0x000fe400078ec0ff */
[C---:B------:R-:W-:Y:S02]  /*6b8d0*/  LOP3.LUT P3, RZ, R55.reuse, 0x10000, RZ, 0xc0, !PT ;  /* 0x0001000037ff7812 */ /* 0x040fe4000786c0ff */
[----:B------:R-:W-:Y:S02]  /*6b8e0*/  @P6 LOP3.LUT R20, R20, 0x400, RZ, 0xfc, !PT ;  /* 0x0000040014146812 */ /* 0x000fe400078efcff */
[----:B------:R-:W-:Y:S02]  /*6b8f0*/  LOP3.LUT P6, RZ, R55, 0x1000, RZ, 0xc0, !PT ;  /* 0x0000100037ff7812 */ /* 0x000fe400078cc0ff */
[----:B------:R-:W-:-:S02]  /*6b900*/  @P2 LOP3.LUT R52, R52, 0x200, RZ, 0xfc, !PT ;  /* 0x0000020034342812 */ /* 0x000fc400078efcff */
[----:B0-----:R-:W-:Y:S01]  /*6b910*/  ISETP.LT.AND P3, PT, R32, UR23, !P3 ;  /* 0x0000001720007c0c */ /* 0x001fe2000df61270 */
[----:B------:R-:W0:Y:S01]  /*6b920*/  LDCU UR23, c[0x0][0x398] ;  /* 0x00007300ff1777ac */ /* 0x000e220008000800 */
[----:B------:R-:W-:Y:S02]  /*6b930*/  LOP3.LUT R52, R52, 0xffffffbf, RZ, 0xc0, !PT ;  /* 0xffffffbf34347812 */ /* 0x000fe400078ec0ff */
[----:B------:R-:W-:Y:S02]  /*6b940*/  LOP3.LUT R20, R20, 0xfffff7ff, RZ, 0xc0, !PT ;  /* 0xfffff7ff14147812 */ /* 0x000fe400078ec0ff */
[----:B------:R-:W-:-:S03]  /*6b950*/  @P0 LOP3.LUT R52, R52, 0x40, RZ, 0xfc, !PT ;  /* 0x0000004034340812 */ /* 0x000fc600078efcff */
[----:B------:R-:W-:Y:S02]  /*6b960*/  @P6 LOP3.LUT R20, R20, 0x800, RZ, 0xfc, !PT ;  /* 0x0000080014146812 */ /* 0x000fe400078efcff */
[----:B------:R-:W-:-:S04]  /*6b970*/  LOP3.LUT R52, R52, 0xfffffff7, RZ, 0xc0, !PT ;  /* 0xfffffff734347812 */ /* 0x000fc800078ec0ff */
        /* <DEDUP_REMOVED lines=10> */
[----:B-1----:R-:W-:Y:S02]  /*6ba20*/  ISETP.LT.AND P6, PT, R32, UR11, !P6 ;  /* 0x0000000b20007c0c */ /* 0x002fe4000f7c1270 */
[----:B------:R-:W-:Y:S01]  /*6ba30*/  LOP3.LUT R53, R53, 0xdfffffff, RZ, 0xc0, !PT ;  /* 0xdfffffff35357812 */ /* 0x000fe200078ec0ff */
[----:B------:R-:W1:Y:S08]  /*6ba40*/  LDCU UR11, c[0x0][0x398] ;  /* 0x00007300ff0b77ac */ /* 0x000e700008000800 */
[----:B------:R-:W-:-:S04]  /*6ba50*/  @P3 LOP3.LUT R53, R53, 0x20000000, RZ, 0xfc, !PT ;  /* 0x2000000035353812 */ /* 0x000fc800078efcff */
[----:B------:R-:W-:-:S04]  /*6ba60*/  LOP3.LUT R53, R53, 0xfbffffff, RZ, 0xc0, !PT ;  /* 0xfbffffff35357812 */ /* 0x000fc800078ec0ff */
        /* <DEDUP_REMOVED lines=34> */
[----:B------:R-:W2:Y:S01]  /*6bc90*/  LDCU UR15, c[0x0][0x398] ;  /* 0x00007300ff0f77ac */ /* 0x000ea20008000800 */
[C---:B0-----:R-:W-:Y:S02]  /*6bca0*/  ISETP.LT.AND P4, PT, R32.reuse, UR23, !P4 ;  /* 0x0000001720007c0c */ /* 0x041fe4000e781270 */
[C---:B------:R-:W-:Y:S01]  /*6bcb0*/  LOP3.LUT P5, RZ, R55.reuse, 0x20, RZ, 0xc0, !PT ;  /* 0x0000002037ff7812 */ /* 0x040fe200078ac0ff */
[----:B------:R-:W0:Y:S01]  /*6bcc0*/  LDCU UR23, c[0x0][0x398] ;  /* 0x00007300ff1777ac */ /* 0x000e220008000800 */
[----:B------:R-:W-:Y:S02]  /*6bcd0*/  LOP3.LUT P2, RZ, R55, 0x8, RZ, 0xc0, !PT ;  /* 0x0000000837ff7812 */ /* 0x000fe4000784c0ff */
[C---:B-1----:R-:W-:Y:S01]  /*6bce0*/  ISETP.LT.AND P5, PT, R32.reuse, UR11, !P5 ;  /* 0x0000000b20007c0c */ /* 0x042fe2000efa1270 */
[----:B------:R-:W1:Y:S01]  /*6bcf0*/  LDCU UR11, c[0x0][0x398] ;  /* 0x00007300ff0b77ac */ /* 0x000e620008000800 */
[----:B------:R-:W-:-:S02]  /*6bd00*/  ISETP.LT.AND P2, PT, R32, UR19, !P2 ;  /* 0x0000001320007c0c */ /* 0x000fc4000d741270 */
[----:B------:R-:W-:Y:S01]  /*6bd10*/  LOP3.LUT R54, R54, 0x7fffffff, RZ, 0xc0, !PT ;  /* 0x7fffffff36367812 */ /* 0x000fe200078ec0ff */
[----:B------:R-:W0:Y:S01]  /*6bd20*/  LDCU UR19, c[0x0][0x398] ;  /* 0x00007300ff1377ac */ /* 0x000e220008000800 */
[C---:B------:R-:W-:Y:S02]  /*6bd30*/  LOP3.LUT P1, RZ, R55.reuse, 0x4, RZ, 0xc0, !PT ;  /* 0x0000000437ff7812 */ /* 0x040fe4000782c0ff */
[----:B------:R-:W-:Y:S02]  /*6bd40*/  @P4 LOP3.LUT R54, R54, 0x80000000, RZ, 0xfc, !PT ;  /* 0x8000000036364812 */ /* 0x000fe400078efcff */
[----:B--2---:R-:W-:Y:S01]  /*6bd50*/  ISETP.LT.AND P1, PT, R32, UR15, !P1 ;  /* 0x0000000f20007c0c */ /* 0x004fe2000cf21270 */
[----:B------:R-:W2:Y:S01]  /*6bd60*/  LDCU UR15, c[0x0][0x398] ;  /* 0x00007300ff0f77ac */ /* 0x000ea20008000800 */
[----:B------:R-:W-:Y:S02]  /*6bd70*/  LOP3.LUT R54, R54, 0xefffffff, RZ, 0xc0, !PT ;  /* 0xefffffff36367812 */ /* 0x000fe400078ec0ff */
[----:B------:R-:W-:-:S02]  /*6bd80*/  LOP3.LUT P0, RZ, R55, 0x2, RZ, 0xc0, !PT ;  /* 0x0000000237ff7812 */ /* 0x000fc4000780c0ff */
[----:B------:R-:W-:Y:S02]  /*6bd90*/  @P2 LOP3.LUT R54, R54, 0x10000000, RZ, 0xfc, !PT ;  /* 0x1000000036362812 */ /* 0x000fe400078efcff */
[----:B-1----:R-:W-:Y:S01]  /*6bda0*/  ISETP.LT.AND P0, PT, R32, UR11, !P0 ;  /* 0x0000000b20007c0c */ /* 0x002fe2000c701270 */
[----:B------:R-:W1:Y:S01]  /*6bdb0*/  LDCU UR11, c[0x0][0x398] ;  /* 0x00007300ff0b77ac */ /* 0x000e620008000800 */
[----:B------:R-:W-:Y:S02]  /*6bdc0*/  LOP3.LUT R54, R54, 0xfdffffff, RZ, 0xc0, !PT ;  /* 0xfdffffff36367812 */ /* 0x000fe400078ec0ff */
[----:B------:R-:W-:Y:S02]  /*6bdd0*/  LOP3.LUT P3, RZ, R55, 0x1, RZ, 0xc0, !PT ;  /* 0x0000000137ff7812 */ /* 0x000fe4000786c0ff */
[----:B------:R-:W-:Y:S02]  /*6bde0*/  @P1 LOP3.LUT R54, R54, 0x2000000, RZ, 0xfc, !PT ;  /* 0x0200000036361812 */ /* 0x000fe400078efcff */
[----:B0-----:R-:W-:Y:S01]  /*6bdf0*/  ISETP.LT.AND P3, PT, R32, UR23, !P3 ;  /* 0x0000001720007c0c */ /* 0x001fe2000df61270 */
[----:B------:R-:W0:Y:S01]  /*6be00*/  LDCU UR23, c[0x0][0x398] ;  /* 0x00007300ff1777ac */ /* 0x000e220008000800 */
[----:B------:R-:W-:-:S04]  /*6be10*/  LOP3.LUT R54, R54, 0xffbfffff, RZ, 0xc0, !PT ;  /* 0xffbfffff36367812 */ /* 0x000fc800078ec0ff */
[----:B------:R-:W-:Y:S02]  /*6be20*/  @P0 LOP3.LUT R54, R54, 0x400000, RZ, 0xfc, !PT ;  /* 0x0040000036360812 */ /* 0x000fe400078efcff */
[----:B------:R-:W-:Y:S02]  /*6be30*/  LOP3.LUT P1, RZ, R20, 0x1, RZ, 0xc0, !PT ;  /* 0x0000000114ff7812 */ /* 0x000fe4000782c0ff */
[----:B------:R-:W-:-:S04]  /*6be40*/  LOP3.LUT R54, R54, 0xfff7ffff, RZ, 0xc0, !PT ;  /* 0xfff7ffff36367812 */ /* 0x000fc800078ec0ff */
[----:B------:R-:W-:Y:S02]  /*6be50*/  @P3 LOP3.LUT R54, R54, 0x80000, RZ, 0xfc, !PT ;  /* 0x0008000036363812 */ /* 0x000fe400078efcff */
[----:B------:R-:W-:Y:S01]  /*6be60*/  ISETP.LT.AND P3, PT, R32, UR19, !P1 ;  /* 0x0000001320007c0c */ /* 0x000fe2000cf61270 */
[----:B------:R-:W0:Y:S01]  /*6be70*/  LDCU UR19, c[0x0][0x398] ;  /* 0x00007300ff1377ac */ /* 0x000e220008000800 */
[----:B------:R-:W-:Y:S02]  /*6be80*/  LOP3.LUT R54, R54, 0xfffeffff, RZ, 0xc0, !PT ;  /* 0xfffeffff36367812 */ /* 0x000fe400078ec0ff */
[----:B------:R-:W-:Y:S02]  /*6be90*/  LOP3.LUT P2, RZ, R20, 0x2, RZ, 0xc0, !PT ;  /* 0x0000000214ff7812 */ /* 0x000fe4000784c0ff */
[----:B------:R-:W-:-:S07]  /*6bea0*/  LOP3.LUT R22, R22, 0xff7fffff, RZ, 0xc0, !PT ;  /* 0xff7fffff16167812 */ /* 0x000fce00078ec0ff */
[----:B------:R-:W-:Y:S02]  /*6beb0*/  @P3 LOP3.LUT R54, R54, 0x10000, RZ, 0xfc, !PT ;  /* 0x0001000036363812 */ /* 0x000fe400078efcff */
[----:B--2---:R-:W-:Y:S01]  /*6bec0*/  ISETP.LT.AND P3, PT, R32, UR15, !P2 ;  /* 0x0000000f20007c0c */ /* 0x004fe2000d761270 */
[----:B------:R-:W2:Y:S01]  /*6bed0*/  LDCU UR15, c[0x0][0x398] ;  /* 0x00007300ff0f77ac */ /* 0x000ea20008000800 */
[----:B------:R-:W-:Y:S02]  /*6bee0*/  @P1 LOP3.LUT R22, R22, 0x800000, RZ, 0xfc, !PT ;  /* 0x0080000016161812 */ /* 0x000fe400078efcff */
[----:B------:R-:W-:Y:S02]  /*6bef0*/  LOP3.LUT R54, R54, 0xffffdfff, RZ, 0xc0, !PT ;  /* 0xffffdfff36367812 */ /* 0x000fe400078ec0ff */
[----:B------:R-:W-:-:S07]  /*6bf00*/  LOP3.LUT R22, R22, 0xfeffffff, RZ, 0xc0, !PT ;  /* 0xfeffffff16167812 */ /* 0x000fce00078ec0ff */
[----:B------:R-:W-:Y:S02]  /*6bf10*/  @P3 LOP3.LUT R54, R54, 0x2000, RZ, 0xfc, !PT ;  /* 0x0000200036363812 */ /* 0x000fe400078efcff */
[----:B------:R-:W-:Y:S02]  /*6bf20*/  LOP3.LUT P3, RZ, R21, 0x80000000, RZ, 0xc0, !PT ;  /* 0x8000000015ff7812 */ /* 0x000fe4000786c0ff */
[----:B------:R-:W-:Y:S02]  /*6bf30*/  @P2 LOP3.LUT R22, R22, 0x1000000, RZ, 0xfc, !PT ;  /* 0x0100000016162812 */ /* 0x000fe400078efcff */
[----:B-1----:R-:W-:Y:S01]  /*6bf40*/  ISETP.LT.AND P2, PT, R32, UR11, !P3 ;  /* 0x0000000b20007c0c */ /* 0x002fe2000df41270 */
[----:B------:R-:W1:Y:S01]  /*6bf50*/  LDCU UR11, c[0x0][0x398] ;  /* 0x00007300ff0b77ac */ /* 0x000e620008000800 */
[----:B------:R-:W-:Y:S02]  /*6bf60*/  LOP3.LUT R54, R54, 0xfffffbff, RZ, 0xc0, !PT ;  /* 0xfffffbff36367812 */ /* 0x000fe400078ec0ff */
[----:B------:R-:W-:-:S02]  /*6bf70*/  LOP3.LUT P4, RZ, R20, 0x4, RZ, 0xc0, !PT ;  /* 0x0000000414ff7812 */ /* 0x000fc4000788c0ff */
[----:B------:R-:W-:-:S07]  /*6bf80*/  LOP3.LUT P1, RZ, R59, 0x1000000, RZ, 0xc0, !PT ;  /* 0x010000003bff7812 */ /* 0x000fce000782c0ff */
[----:B------:R-:W-:Y:S02]  /*6bf90*/  @P2 LOP3.LUT R54, R54, 0x400, RZ, 0xfc, !PT ;  /* 0x0000040036362812 */ /* 0x000fe400078efcff */
[C---:B0-----:R-:W-:Y:S01]  /*6bfa0*/  ISETP.LT.AND P2, PT, R32.reuse, UR23, !P4 ;  /* 0x0000001720007c0c */ /* 0x041fe2000e741270 */
[----:B------:R-:W0:Y:S01]  /*6bfb0*/  LDCU UR23, c[0x0][0x398] ;  /* 0x00007300ff1777ac */ /* 0x000e220008000800 */
[----:B-1----:R-:W-:Y:S01]  /*6bfc0*/  ISETP.LT.AND P1, PT, R32, UR11, !P1 ;  /* 0x0000000b20007c0c */ /* 0x002fe2000cf21270 */
[----:B------:R-:W1:Y:S01]  /*6bfd0*/  LDCU UR11, c[0x0][0x398] ;  /* 0x00007300ff0b77ac */ /* 0x000e620008000800 */
[----:B------:R-:W-:Y:S02]  /*6bfe0*/  LOP3.LUT R56, R56, 0xbfffffff, RZ, 0xc0, !PT ;  /* 0xbfffffff38387812 */ /* 0x000fe400078ec0ff */
[----:B------:R-:W-:-:S09]  /*6bff0*/  LOP3.LUT P0, RZ, R59, 0x2000000, RZ, 0xc0, !PT ;  /* 0x020000003bff7812 */ /* 0x000fd2000780c0ff */
[----:B------:R-:W-:Y:S02]  /*6c000*/  @P1 LOP3.LUT R56, R56, 0x40000000, RZ, 0xfc, !PT ;  /* 0x4000000038381812 */ /* 0x000fe400078efcff */
[----:B0-----:R-:W-:Y:S01]  /*6c010*/  ISETP.LT.AND P1, PT, R32, UR23, !P0 ;  /* 0x0000001720007c0c */ /* 0x001fe2000c721270 */
        /* <DEDUP_REMOVED lines=42> */
[----:B------:R-:W-:-:S04]  /*6c2c0*/  LOP3.LUT R53, R53, 0xffffffdf, RZ, 0xc0, !PT ;  /* 0xffffffdf35357812 */ /* 0x000fc800078ec0ff */
[----:B------:R-:W-:-:S05]  /*6c2d0*/  @P6 LOP3.LUT R53, R53, 0x20, RZ, 0xfc, !PT ;  /* 0x0000002035356812 */ /* 0x000fca00078efcff */
[----:B------:R-:W-:Y:S02]  /*6c2e0*/  @P0 LOP3.LUT R21, R21, 0x10000000, RZ, 0xfc, !PT ;  /* 0x1000000015150812 */ /* 0x000fe400078efcff */
[----:B------:R-:W-:Y:S02]  /*6c2f0*/  LOP3.LUT P0, RZ, R59, 0x10000000, RZ, 0xc0, !PT ;  /* 0x100000003bff7812 */ /* 0x000fe4000780c0ff */
[----:B------:R-:W-:Y:S02]  /*6c300*/  LOP3.LUT R53, R53, 0xfffffffb, RZ, 0xc0, !PT ;  /* 0xfffffffb35357812 */ /* 0x000fe400078ec0ff */
[----:B------:R-:W-:Y:S02]  /*6c310*/  LOP3.LUT R54, R54, 0xffffff7f, RZ, 0xc0, !PT ;  /* 0xffffff7f36367812 */ /* 0x000fe400078ec0ff */
[----:B------:R-:W-:Y:S02]  /*6c320*/  @P5 LOP3.LUT R53, R53, 0x4, RZ, 0xfc, !PT ;  /* 0x0000000435355812 */ /* 0x000fe400078efcff */
[----:B------:R-:W-:-:S02]  /*6c330*/  LOP3.LUT P5, RZ, R20, 0x8, RZ, 0xc0, !PT ;  /* 0x0000000814ff7812 */ /* 0x000fc400078ac0ff */
[----:B------:R-:W-:Y:S02]  /*6c340*/  LOP3.LUT R21, R21, 0xdfffffff, RZ, 0xc0, !PT ;  /* 0xdfffffff15157812 */ /* 0x000fe400078ec0ff */
[----:B------:R-:W-:Y:S02]  /*6c350*/  @P2 LOP3.LUT R54, R54, 0x80, RZ, 0xfc, !PT ;  /* 0x0000008036362812 */ /* 0x000fe400078efcff */
[----:B------:R-:W-:Y:S01]  /*6c360*/  ISETP.LT.AND P2, PT, R32, UR19, !P5 ;  /* 0x0000001320007c0c */ /* 0x000fe2000ef41270 */
[----:B------:R-:W0:Y:S01]  /*6c370*/  LDCU UR19, c[0x0][0x398] ;  /* 0x00007300ff1377ac */ /* 0x000e220008000800 */
[----:B------:R-:W-:Y:S02]  /*6c380*/  @P0 LOP3.LUT R21, R21, 0x20000000, RZ, 0xfc, !PT ;  /* 0x2000000015150812 */ /* 0x000fe400078efcff */
[----:B------:R-:W-:Y:S02]  /*6c390*/  LOP3.LUT P0, RZ, R59, 0x8000000, RZ, 0xc0, !PT ;  /* 0x080000003bff7812 */ /* 0x000fe4000780c0ff */
[----:B------:R-:W-:-:S02]  /*6c3a0*/  LOP3.LUT R21, R21, 0xbfffffff, RZ, 0xc0, !PT ;  /* 0xbfffffff15157812 */ /* 0x000fc400078ec0ff */
[----:B------:R-:W-:Y:S02]  /*6c3b0*/  LOP3.LUT R54, R54, 0xffffffef, RZ, 0xc0, !PT ;  /* 0xffffffef36367812 */ /* 0x000fe400078ec0ff */
[----:B------:R-:W-:-:S03]  /*6c3c0*/  LOP3.LUT P6, RZ, R20, 0x10, RZ, 0xc0, !PT ;  /* 0x0000001014ff7812 */ /* 0x000fc600078cc0ff */
[----:B------:R-:W-:-:S04]  /*6c3d0*/  @P2 LOP3.LUT R54, R54, 0x10, RZ, 0xfc, !PT ;  /* 0x0000001036362812 */ /* 0x000fc800078efcff */
[----:B------:R-:W-:Y:S02]  /*6c3e0*/  @P0 LOP3.LUT R21, R21, 0x40000000, RZ, 0xfc, !PT ;  /* 0x4000000015150812 */ /* 0x000fe400078efcff */
[----:B------:R-:W-:Y:S02]  /*6c3f0*/  LOP3.LUT P0, RZ, R59, 0x4000000, RZ, 0xc0, !PT ;  /* 0x040000003bff7812 */ /* 0x000fe4000780c0ff */
[C---:B--2---:R-:W-:Y:S01]  /*6c400*/  ISETP.LT.AND P2, PT, R32.reuse, UR15, !P6 ;  /* 0x0000000f20007c0c */ /* 0x044fe2000f741270 */
[----:B------:R-:W2:Y:S01]  /*6c410*/  LDCU UR15, c[0x0][0x398] ;  /* 0x00007300ff0f77ac */ /* 0x000ea20008000800 */
[----:B0-----:R-:W-:Y:S02]  /*6c420*/  ISETP.LT.AND P0, PT, R32, UR19, !P0 ;  /* 0x0000001320007c0c */ /* 0x001fe4000c701270 */
[----:B------:R-:W-:Y:S01]  /*6c430*/  LOP3.LUT R56, R56, 0xf7ffffff, RZ, 0xc0, !PT ;  /* 0xf7ffffff38387812 */ /* 0x000fe200078ec0ff */
[----:B------:R-:W0:Y:S03]  /*6c440*/  LDCU UR19, c[0x0][0x398] ;  /* 0x00007300ff1377ac */ /* 0x000e260008000800 */
[----:B------:R-:W-:-:S04]  /*6c450*/  @P1 LOP3.LUT R56, R56, 0x8000000, RZ, 0xfc, !PT ;  /* 0x0800000038381812 */ /* 0x000fc800078efcff */
[----:B------:R-:W-:-:S04]  /*6c460*/  LOP3.LUT R56, R56, 0xfeffffff, RZ, 0xc0, !PT ;  /* 0xfeffffff38387812 */ /* 0x000fc800078ec0ff */
[----:B------:R-:W-:Y:S02]  /*6c470*/  @P0 LOP3.LUT R56, R56, 0x1000000, RZ, 0xfc, !PT ;  /* 0x0100000038380812 */ /* 0x000fe400078efcff */
[----:B------:R-:W-:-:S04]  /*6c480*/  LOP3.LUT P0, RZ, R21, 0x40000000, RZ, 0xc0, !PT ;  /* 0x4000000015ff7812 */ /* 0x000fc8000780c0ff */
[----:B--2---:R-:W-:Y:S01]  /*6c490*/  ISETP.LT.AND P0, PT, R32, UR15, !P0 ;  /* 0x0000000f20007c0c */ /* 0x004fe2000c701270 */
[----:B------:R-:W2:Y:S01]  /*6c4a0*/  LDCU UR15, c[0x0][0x398] ;  /* 0x00007300ff0f77ac */ /* 0x000ea20008000800 */
        /* <DEDUP_REMOVED lines=62> */
[----:B------:R-:W-:Y:S02]  /*6c890*/  LOP3.LUT R57, R57, 0xffffbfff, RZ, 0xc0, !PT ;  /* 0xffffbfff39397812 */ /* 0x000fe400078ec0ff */
[----:B------:R-:W-:-:S04]  /*6c8a0*/  LOP3.LUT R22, R22, 0xffbfffff, RZ, 0xc0, !PT ;  /* 0xffbfffff16167812 */ /* 0x000fc800078ec0ff */
[----:B------:R-:W-:-:S05]  /*6c8b0*/  @P3 LOP3.LUT R22, R22, 0x400000, RZ, 0xfc, !PT ;  /* 0x0040000016163812 */ /* 0x000fca00078efcff */
[----:B------:R-:W-:Y:S02]  /*6c8c0*/  @P0 LOP3.LUT R57, R57, 0x4000, RZ, 0xfc, !PT ;  /* 0x0000400039390812 */ /* 0x000fe400078efcff */
[----:B------:R-:W-:Y:S02]  /*6c8d0*/  LOP3.LUT P0, RZ, R21, 0x10000, RZ, 0xc0, !PT ;  /* 0x0001000015ff7812 */ /* 0x000fe4000780c0ff */
[----:B------:R-:W-:Y:S02]  /*6c8e0*/  LOP3.LUT R22, R22, 0xfdffffff, RZ, 0xc0, !PT ;  /* 0xfdffffff16167812 */ /* 0x000fe400078ec0ff */
[----:B------:R-:W-:Y:S02]  /*6c8f0*/  ISETP.LT.AND P0, PT, R32, UR20, !P0 ;  /* 0x0000001420007c0c */ /* 0x000fe4000c701270 */
[----:B------:R-:W-:Y:S02]  /*6c900*/  @P4 LOP3.LUT R22, R22, 0x2000000, RZ, 0xfc, !PT ;  /* 0x0200000016164812 */ /* 0x000fe400078efcff */
[----:B------:R-:W-:-:S02]  /*6c910*/  LOP3.LUT R57, R57, 0xfffff7ff, RZ, 0xc0, !PT ;  /* 0xfffff7ff39397812 */ /* 0x000fc400078ec0ff */
[----:B------:R-:W-:-:S04]  /*6c920*/  LOP3.LUT R22, R22, 0xfbffffff, RZ, 0xc0, !PT ;  /* 0xfbffffff16167812 */ /* 0x000fc800078ec0ff */
[----:B------:R-:W-:-:S03]  /*6c930*/  @P5 LOP3.LUT R22, R22, 0x4000000, RZ, 0xfc, !PT ;  /* 0x0400000016165812 */ /* 0x000fc600078efcff */
[----:B------:R-:W-:Y:S02]  /*6c940*/  @P0 LOP3.LUT R57, R57, 0x800, RZ, 0xfc, !PT ;  /* 0x0000080039390812 */ /* 0x000fe400078efcff */
[----:B------:R-:W-:Y:S02]  /*6c950*/  LOP3.LUT P0, RZ, R21, 0x8000, RZ, 0xc0, !PT ;  /* 0x0000800015ff7812 */ /* 0x000fe4000780c0ff */
[----:B------:R-:W-:Y:S02]  /*6c960*/  LOP3.LUT R22, R22, 0xf7ffffff, RZ, 0xc0, !PT ;  /* 0xf7ffffff16167812 */ /* 0x000fe400078ec0ff */
[----:B------:R-:W-:Y:S02]  /*6c970*/  ISETP.LT.AND P0, PT, R32, UR24, !P0 ;  /* 0x0000001820007c0c */ /* 0x000fe4000c701270 */
[----:B------:R-:W-:Y:S02]  /*6c980*/  @P6 LOP3.LUT R22, R22, 0x8000000, RZ, 0xfc, !PT ;  /* 0x0800000016166812 */ /* 0x000fe400078efcff */
[----:B------:R-:W-:-:S02]  /*6c990*/  LOP3.LUT P6, RZ, R58, 0x800, RZ, 0xc0, !PT ;  /* 0x000008003aff7812 */ /* 0x000fc400078cc0ff */
[----:B------:R-:W-:Y:S02]  /*6c9a0*/  LOP3.LUT R57, R57, 0xfffffeff, RZ, 0xc0, !PT ;  /* 0xfffffeff39397812 */ /* 0x000fe400078ec0ff */
[----:B------:R-:W-:-:S05]  /*6c9b0*/  ISETP.LT.AND P6, PT, R32, UR28, !P6 ;  /* 0x0000001c20007c0c */ /* 0x000fca000f7c1270 */
[----:B------:R-:W-:Y:S02]  /*6c9c0*/  @P0 LOP3.LUT R57, R57, 0x100, RZ, 0xfc, !PT ;  /* 0x0000010039390812 */ /* 0x000fe400078efcff */
[C---:B------:R-:W-:Y:S02]  /*6c9d0*/  LOP3.LUT P5, RZ, R58.reuse, 0x1000, RZ, 0xc0, !PT ;  /* 0x000010003aff7812 */ /* 0x040fe400078ac0ff */
[----:B------:R-:W-:Y:S02]  /*6c9e0*/  LOP3.LUT R57, R57, 0xffffffdf, RZ, 0xc0, !PT ;  /* 0xffffffdf39397812 */ /* 0x000fe400078ec0ff */
[----:B------:R-:W-:Y:S02]  /*6c9f0*/  LOP3.LUT P4, RZ, R58, 0x2000, RZ, 0xc0, !PT ;  /* 0x000020003aff7812 */ /* 0x000fe4000788c0ff */
[----:B------:R-:W-:Y:S02]  /*6ca00*/  @P6 LOP3.LUT R57, R57, 0x20, RZ, 0xfc, !PT ;  /* 0x0000002039396812 */ /* 0x000fe400078efcff */
[----:B------:R-:W-:-:S02]  /*6ca10*/  ISETP.LT.AND P6, PT, R32, UR32, !P5 ;  /* 0x0000002020007c0c */ /* 0x000fc4000efc1270 */
[----:B------:R-:W-:Y:S02]  /*6ca20*/  ISETP.LT.AND P5, PT, R32, UR36, !P4 ;  /* 0x0000002420007c0c */ /* 0x000fe4000e7a1270 */
[----:B------:R-:W-:Y:S02]  /*6ca30*/  LOP3.LUT R54, R54, 0xfffffffd, RZ, 0xc0, !PT ;  /* 0xfffffffd36367812 */ /* 0x000fe400078ec0ff */
[----:B------:R-:W-:Y:S02]  /*6ca40*/  LOP3.LUT P3, RZ, R58, 0x4000, RZ, 0xc0, !PT ;  /* 0x000040003aff7812 */ /* 0x000fe4000786c0ff */
[----:B------:R-:W-:Y:S02]  /*6ca50*/  @P2 LOP3.LUT R54, R54, 0x2, RZ, 0xfc, !PT ;  /* 0x0000000236362812 */ /* 0x000fe400078efcff */
[C---:B------:R-:W-:Y:S02]  /*6ca60*/  LOP3.LUT P2, RZ, R58.reuse, 0x8000, RZ, 0xc0, !PT ;  /* 0x000080003aff7812 */ /* 0x040fe4000784c0ff */
[----:B------:R-:W-:-:S02]  /*6ca70*/  LOP3.LUT P1, RZ, R58, 0x10000, RZ, 0xc0, !PT ;  /* 0x000100003aff7812 */ /* 0x000fc4000782c0ff */
[----:B------:R-:W-:Y:S02]  /*6ca80*/  ISETP.LT.AND P4, PT, R32, UR42, !P3 ;  /* 0x0000002a20007c0c */ /* 0x000fe4000df81270 */
[----:B------:R-:W-:-:S04]  /*6ca90*/  LOP3.LUT R58, R58, 0x7fffffff, RZ, 0xc0, !PT ;  /* 0x7fffffff3a3a7812 */ /* 0x000fc800078ec0ff */
[----:B------:R-:W-:Y:S02]  /*6caa0*/  @P5 LOP3.LUT R58, R58, 0x80000000, RZ, 0xfc, !PT ;  /* 0x800000003a3a5812 */ /* 0x000fe400078efcff */
[----:B------:R-:W-:Y:S02]  /*6cab0*/  ISETP.LT.AND P3, PT, R32, UR46, !P2 ;  /* 0x0000002e20007c0c */ /* 0x000fe4000d761270 */
        /* <DEDUP_REMOVED lines=8> */
[C---:B------:R-:W-:Y:S02]  /*6cb40*/  LOP3.LUT P0, RZ, R21.reuse, 0x4000, RZ, 0xc0, !PT ;  /* 0x0000400015ff7812 */ /* 0x040fe4000780c0ff */
[----:B------:R-:W-:Y:S02]  /*6cb50*/  LOP3.LUT R21, R21, 0xffffefff, RZ, 0xc0, !PT ;  /* 0xffffefff15157812 */ /* 0x000fe400078ec0ff */
[----:B------:R-:W-:-:S07]  /*6cb60*/  LOP3.LUT R22, R22, 0xffffffdf, RZ, 0xc0, !PT ;  /* 0xffffffdf16167812 */ /* 0x000fce00078ec0ff */
        /* <DEDUP_REMOVED lines=63> */
[----:B--2---:R-:W-:Y:S01]  /*6cf60*/  ISETP.LT.AND P0, PT, R11, UR15, !P0 ;  /* 0x0000000f0b007c0c */ /* 0x004fe2000c701270 */
[----:B------:R-:W2:Y:S01]  /*6cf70*/  LDCU UR15, c[0x0][0x398] ;  /* 0x00007300ff0f77ac */ /* 0x000ea20008000800 */
        /* <DEDUP_REMOVED lines=10> */
[----:B-1----:R-:W-:Y:S01]  /*6d020*/  ISETP.LT.AND P0, PT, R11, UR11, !P0 ;  /* 0x0000000b0b007c0c */ /* 0x002fe2000c701270 */
[----:B------:R-:W1:Y:S01]  /*6d030*/  LDCU UR11, c[0x0][0x398] ;  /* 0x00007300ff0b77ac */ /* 0x000e620008000800 */
        /* <DEDUP_REMOVED lines=8> */
[----:B------:R-:W-:-:S02]  /*6d0c0*/  @P0 LOP3.LUT R52, R52, 0x20000000, RZ, 0xfc, !PT ;  /* 0x2000000034340812 */ /* 0x000fc400078efcff */
[----:B------:R-:W-:Y:S01]  /*6d0d0*/  ISETP.LT.AND P0, PT, R11, UR23, !P6 ;  /* 0x000000170b007c0c */ /* 0x000fe2000f701270 */
[----:B------:R-:W1:Y:S01]  /*6d0e0*/  LDCU UR23, c[0x0][0x398] ;  /* 0x00007300ff1777ac */ /* 0x000e620008000800 */
[----:B------:R-:W-:Y:S02]  /*6d0f0*/  LOP3.LUT P5, RZ, R55, 0x800000, RZ, 0xc0, !PT ;  /* 0x0080000037ff7812 */ /* 0x000fe400078ac0ff */
[----:B------:R-:W-:Y:S02]  /*6d100*/  LOP3.LUT R59, R59, 0xffffff7f, RZ, 0xc0, !PT ;  /* 0xffffff7f3b3b7812 */ /* 0x000fe400078ec0ff */
[----:B0-----:R-:W-:Y:S01]  /*6d110*/  ISETP.LT.AND P5, PT, R11, UR19, !P5 ;  /* 0x000000130b007c0c */ /* 0x001fe2000efa1270 */
[----:B------:R-:W0:Y:S01]  /*6d120*/  LDCU UR19, c[0x0][0x398] ;  /* 0x00007300ff1377ac */ /* 0x000e220008000800 */
[----:B------:R-:W-:Y:S02]  /*6d130*/  LOP3.LUT R52, R52, 0xfbffffff, RZ, 0xc0, !PT ;  /* 0xfbffffff34347812 */ /* 0x000fe400078ec0ff */
[----:B------:R-:W-:-:S02]  /*6d140*/  @P2 LOP3.LUT R59, R59, 0x80, RZ, 0xfc, !PT ;  /* 0x000000803b3b2812 */ /* 0x000fc400078efcff */
[----:B------:R-:W-:Y:S02]  /*6d150*/  LOP3.LUT P2, RZ, R21, 0x1000, RZ, 0xc0, !PT ;  /* 0x0000100015ff7812 */ /* 0x000fe4000784c0ff */
[C---:B------:R-:W-:Y:S02]  /*6d160*/  LOP3.LUT P4, RZ, R55.reuse, 0x400000, RZ, 0xc0, !PT ;  /* 0x0040000037ff7812 */ /* 0x040fe4000788c0ff */
[----:B------:R-:W-:Y:S02]  /*6d170*/  LOP3.LUT P6, RZ, R55, 0x40, RZ, 0xc0, !PT ;  /* 0x0000004037ff7812 */ /* 0x000fe400078cc0ff */
[----:B------:R-:W-:Y:S02]  /*6d180*/  @P0 LOP3.LUT R52, R52, 0x4000000, RZ, 0xfc, !PT ;  /* 0x0400000034340812 */ /* 0x000fe400078efcff */
[----:B------:R-:W-:Y:S02]  /*6d190*/  ISETP.LT.AND P2, PT, R32, UR74, !P2 ;  /* 0x0000004a20007c0c */ /* 0x000fe4000d741270 */
[----:B--2---:R-:W-:Y:S01]  /*6d1a0*/  ISETP.LT.AND P4, PT, R11, UR15, !P4 ;  /* 0x0000000f0b007c0c */ /* 0x004fe2000e781270 */
[----:B------:R-:W2:Y:S01]  /*6d1b0*/  LDCU UR15, c[0x0][0x398] ;  /* 0x00007300ff0f77ac */ /* 0x000ea20008000800 */
[----:B------:R-:W-:-:S02]  /*6d1c0*/  LOP3.LUT R52, R52, 0xff7fffff, RZ, 0xc0, !PT ;  /* 0xff7fffff34347812 */ /* 0x000fc400078ec0ff */
[----:B------:R-:W-:Y:S02]  /*6d1d0*/  LOP3.LUT P3, RZ, R55, 0x200000, RZ, 0xc0, !PT ;  /* 0x0020000037ff7812 */ /* 0x000fe4000786c0ff */
[----:B------:R-:W-:Y:S02]  /*6d1e0*/  @P5 LOP3.LUT R52, R52, 0x800000, RZ, 0xfc, !PT ;  /* 0x0080000034345812 */ /* 0x000fe400078efcff */
[----:B------:R-:W-:Y:S02]  /*6d1f0*/  LOP3.LUT R22, R22, 0xefffffff, RZ, 0xc0, !PT ;  /* 0xefffffff16167812 */ /* 0x000fe400078ec0ff */
[----:B------:R-:W-:Y:S02]  /*6d200*/  LOP3.LUT R59, R59, 0xffffffef, RZ, 0xc0, !PT ;  /* 0xffffffef3b3b7812 */ /* 0x000fe400078ec0ff */
[----:B-1----:R-:W-:Y:S01]  /*6d210*/  ISETP.LT.AND P0, PT, R11, UR11, !P3 ;  /* 0x0000000b0b007c0c */ /* 0x002fe2000df01270 */
[----:B------:R-:W1:Y:S01]  /*6d220*/  LDCU UR11, c[0x0][0x398] ;  /* 0x00007300ff0b77ac */ /* 0x000e620008000800 */
[----:B------:R-:W-:-:S02]  /*6d230*/  LOP3.LUT R52, R52, 0xffefffff, RZ, 0xc0, !PT ;  /* 0xffefffff34347812 */ /* 0x000fc400078ec0ff */
[----:B------:R-:W-:Y:S02]  /*6d240*/  @P6 LOP3.LUT R22, R22, 0x10000000, RZ, 0xfc, !PT ;  /* 0x1000000016166812 */ /* 0x000fe400078efcff */
[----:B------:R-:W-:Y:S02]  /*6d250*/  LOP3.LUT P6, RZ, R55, 0x80, RZ, 0xc0, !PT ;  /* 0x0000008037ff7812 */ /* 0x000fe400078cc0ff */
[----:B------:R-:W-:Y:S02]  /*6d260*/  @P2 LOP3.LUT R59, R59, 0x10, RZ, 0xfc, !PT ;  /* 0x000000103b3b2812 */ /* 0x000fe400078efcff */
[----:B------:R-:W-:Y:S02]  /*6d270*/  LOP3.LUT P2, RZ, R55, 0x100000, RZ, 0xc0, !PT ;  /* 0x0010000037ff7812 */ /* 0x000fe4000784c0ff */
[----:B------:R-:W-:Y:S02]  /*6d280*/  @P4 LOP3.LUT R52, R52, 0x100000, RZ, 0xfc, !PT ;  /* 0x0010000034344812 */ /* 0x000fe400078efcff */
[----:B------:R-:W-:Y:S01]  /*6d290*/  ISETP.LT.AND P3, PT, R11, UR23, !P2 ;  /* 0x000000170b007c0c */ /* 0x000fe2000d761270 */
[----:B------:R-:W0:Y:S01]  /*6d2a0*/  LDCU UR23, c[0x0][0x398] ;  /* 0x00007300ff1777ac */ /* 0x000e220008000800 */
[----:B------:R-:W-:-:S02]  /*6d2b0*/  LOP3.LUT R52, R52, 0xfffdffff, RZ, 0xc0, !PT ;  /* 0xfffdffff34347812 */ /* 0x000fc400078ec0ff */
[----:B------:R-:W-:Y:S02]  /*6d2c0*/  LOP3.LUT R22, R22, 0xdfffffff, RZ, 0xc0, !PT ;  /* 0xdfffffff16167812 */ /* 0x000fe400078ec0ff */
[----:B------:R-:W-:Y:S02]  /*6d2d0*/  @P0 LOP3.LUT R52, R52, 0x20000, RZ, 0xfc, !PT ;  /* 0x0002000034340812 */ /* 0x000fe400078efcff */
[----:B------:R-:W-:Y:S02]  /*6d2e0*/  @P6 LOP3.LUT R22, R22, 0x20000000, RZ, 0xfc, !PT ;  /* 0x2000000016166812 */ /* 0x000fe400078efcff */
[----:B------:R-:W-:Y:S02]  /*6d2f0*/  LOP3.LUT P6, RZ, R55, 0x100, RZ, 0xc0, !PT ;  /* 0x0000010037ff7812 */ /* 0x000fe400078cc0ff */
[----:B------:R-:W-:-:S04]  /*6d300*/  LOP3.LUT R52, R52, 0xffffbfff, RZ, 0xc0, !PT ;  /* 0xffffbfff34347812 */ /* 0x000fc800078ec0ff */
[----:B------:R-:W-:Y:S02]  /*6d310*/  @P3 LOP3.LUT R52, R52, 0x4000, RZ, 0xfc, !PT ;  /* 0x0000400034343812 */ /* 0x000fe400078efcff */
[C---:B------:R-:W-:Y:S02]  /*6d320*/  LOP3.LUT P3, RZ, R55.reuse, 0x4000, RZ, 0xc0, !PT ;  /* 0x0000400037ff7812 */ /* 0x040fe4000786c0ff */
[----:B------:R-:W-:Y:S02]  /*6d330*/  LOP3.LUT R22, R22, 0xbfffffff, RZ, 0xc0, !PT ;  /* 0xbfffffff16167812 */ /* 0x000fe400078ec0ff */
[----:B------:R-:W-:Y:S02]  /*6d340*/  LOP3.LUT P1, RZ, R58, 0x800000, RZ, 0xc0, !PT ;  /* 0x008000003aff7812 */ /* 0x000fe4000782c0ff */
[----:B------:R-:W-:Y:S02]  /*6d350*/  @P6 LOP3.LUT R22, R22, 0x40000000, RZ, 0xfc, !PT ;  /* 0x4000000016166812 */ /* 0x000fe400078efcff */
[----:B------:R-:W-:-:S02]  /*6d360*/  LOP3.LUT P6, RZ, R55, 0x200, RZ, 0xc0, !PT ;  /* 0x0000020037ff7812 */ /* 0x000fc400078cc0ff */
[----:B------:R-:W-:Y:S02]  /*6d370*/  LOP3.LUT R21, R21, 0xfffffff7, RZ, 0xc0, !PT ;  /* 0xfffffff715157812 */ /* 0x000fe400078ec0ff */
[----:B------:R-:W-:Y:S02]  /*6d380*/  ISETP.LT.AND P1, PT, R32, UR7, !P1 ;  /* 0x0000000720007c0c */ /* 0x000fe4000cf21270 */
[----:B------:R-:W-:Y:S02]  /*6d390*/  @P3 LOP3.LUT R21, R21, 0x8, RZ, 0xfc, !PT ;  /* 0x0000000815153812 */ /* 0x000fe400078efcff */
[----:B------:R-:W-:Y:S02]  /*6d3a0*/  LOP3.LUT P3, RZ, R55, 0x8000, RZ, 0xc0, !PT ;  /* 0x0000800037ff7812 */ /* 0x000fe4000786c0ff */
[----:B------:R-:W-:Y:S02]  /*6d3b0*/  LOP3.LUT R22, R22, 0x7fffffff, RZ, 0xc0, !PT ;  /* 0x7fffffff16167812 */ /* 0x000fe400078ec0ff */
[----:B------:R-:W-:-:S02]  /*6d3c0*/  LOP3.LUT R59, R59, 0xfffffffd, RZ, 0xc0, !PT ;  /* 0xfffffffd3b3b7812 */ /* 0x000fc400078ec0ff */
[----:B------:R-:W-:Y:S02]  /*6d3d0*/  @P6 LOP3.LUT R22, R22, 0x80000000, RZ, 0xfc, !PT ;  /* 0x8000000016166812 */ /* 0x000fe400078efcff */
[----:B------:R-:W-:Y:S02]  /*6d3e0*/  LOP3.LUT P6, RZ, R55, 0x400, RZ, 0xc0, !PT ;  /* 0x0000040037ff7812 */ /* 0x000fe400078cc0ff */
[----:B------:R-:W-:Y:S02]  /*6d3f0*/  LOP3.LUT R21, R21, 0xffffffef, RZ, 0xc0, !PT ;  /* 0xffffffef15157812 */ /* 0x000fe400078ec0ff */
[----:B------:R-:W-:Y:S02]  /*6d400*/  @P1 LOP3.LUT R59, R59, 0x2, RZ, 0xfc, !PT ;  /* 0x000000023b3b1812 */ /* 0x000fe400078efcff */
[----:B------:R-:W-:Y:S02]  /*6d410*/  LOP3.LUT P1, RZ, R55, 0x80000, RZ, 0xc0, !PT ;  /* 0x0008000037ff7812 */ /* 0x000fe4000782c0ff */
[----:B------:R-:W-:-:S02]  /*6d420*/  @P3 LOP3.LUT R21, R21, 0x10, RZ, 0xfc, !PT ;  /* 0x0000001015153812 */ /* 0x000fc400078efcff */
[----:B0-----:R-:W-:Y:S01]  /*6d430*/  ISETP.LT.AND P0, PT, R11, UR19, !P1 ;  /* 0x000000130b007c0c */ /* 0x001fe2000cf01270 */
[----:B------:R-:W0:Y:S01]  /*6d440*/  LDCU UR19, c[0x0][0x398] ;  /* 0x00007300ff1377ac */ /* 0x000e220008000800 */
[----:B------:R-:W-:Y:S02]  /*6d450*/  LOP3.LUT R21, R21, 0xfffffffe, RZ, 0xc0, !PT ;  /* 0xfffffffe15157812 */ /* 0x000fe400078ec0ff */
[----:B------:R-:W-:Y:S02]  /*6d460*/  LOP3.LUT P2, RZ, R55, 0x40000, RZ, 0xc0, !PT ;  /* 0x0004000037ff7812 */ /* 0x000fe4000784c0ff */
[----:B------:R-:W-:Y:S02]  /*6d470*/  @P6 LOP3.LUT R21, R21, 0x1, RZ, 0xfc, !PT ;  /* 0x0000000115156812 */ /* 0x000fe400078efcff */
[----:B------:R-:W-:Y:S02]  /*6d480*/  LOP3.LUT P6, RZ, R55, 0x800, RZ, 0xc0, !PT ;  /* 0x0000080037ff7812 */ /* 0x000fe400078cc0ff */
[----:B--2---:R-:W-:Y:S01]  /*6d490*/  ISETP.LT.AND P2, PT, R11, UR15, !P2 ;  /* 0x0000000f0b007c0c */ /* 0x004fe2000d741270 */
[----:B------:R-:W2:Y:S01]  /*6d4a0*/  LDCU UR15, c[0x0][0x398] ;  /* 0x00007300ff0f77ac */ /* 0x000ea20008000800 */
[----:B------:R-:W-:-:S02]  /*6d4b0*/  LOP3.LUT R52, R52, 0xfffff7ff, RZ, 0xc0, !PT ;  /* 0xfffff7ff34347812 */ /* 0x000fc400078ec0ff */
[----:B------:R-:W-:Y:S02]  /*6d4c0*/  LOP3.LUT P1, RZ, R55, 0x20000, RZ, 0xc0, !PT ;  /* 0x0002000037ff7812 */ /* 0x000fe4000782c0ff */
[----:B------:R-:W-:Y:S02]  /*6d4d0*/  @P0 LOP3.LUT R52, R52, 0x800, RZ, 0xfc, !PT ;  /* 0x0000080034340812 */ /* 0x000fe400078efcff */
[----:B------:R-:W-:Y:S02]  /*6d4e0*/  LOP3.LUT R21, R21, 0xfffffffd, RZ, 0xc0, !PT ;  /* 0xfffffffd15157812 */ /* 0x000fe400078ec0ff */
[----:B-1----:R-:W-:Y:S01]  /*6d4f0*/  ISETP.LT.AND P0, PT, R11, UR11, !P1 ;  /* 0x0000000b0b007c0c */ /* 0x002fe2000cf01270 */
[----:B------:R-:W1:Y:S01]  /*6d500*/  LDCU UR11, c[0x0][0x398] ;  /* 0x00007300ff0b77ac */ /* 0x000e620008000800 */
[----:B------:R-:W-:Y:S02]  /*6d510*/  LOP3.LUT R52, R52, 0xfffffeff, RZ, 0xc0, !PT ;  /* 0xfffffeff34347812 */ /* 0x000fe400078ec0ff */
[----:B------:R-:W-:-:S02]  /*6d520*/  LOP3.LUT P3, RZ, R55, 0x10000, RZ, 0xc0, !PT ;  /* 0x0001000037ff7812 */ /* 0x000fc4000786c0ff */
[----:B------:R-:W-:Y:S02]  /*6d530*/  @P6 LOP3.LUT R21, R21, 0x2, RZ, 0xfc, !PT ;  /* 0x0000000215156812 */ /* 0x000fe400078efcff */
[----:B------:R-:W-:Y:S02]  /*6d540*/  LOP3.LUT P6, RZ, R55, 0x1000, RZ, 0xc0, !PT ;  /* 0x0000100037ff7812 */ /* 0x000fe400078cc0ff */
[----:B------:R-:W-:Y:S02]  /*6d550*/  @P2 LOP3.LUT R52, R52, 0x100, RZ, 0xfc, !PT ;  /* 0x0000010034342812 */ /* 0x000fe400078efcff */
[----:B------:R-:W-:Y:S01]  /*6d560*/  ISETP.LT.AND P3, PT, R11, UR23, !P3 ;  /* 0x000000170b007c0c */ /* 0x000fe2000df61270 */
[----:B------:R-:W0:Y:S01]  /*6d570*/  LDCU UR23, c[0x0][0x398] ;  /* 0x00007300ff1777ac */ /* 0x000e220008000800 */
[----:B------:R-:W-:Y:S02]  /*6d580*/  LOP3.LUT R52, R52, 0xffffffdf, RZ, 0xc0, !PT ;  /* 0xffffffdf34347812 */ /* 0x000fe400078ec0ff */
[----:B------:R-:W-:-:S02]  /*6d590*/  LOP3.LUT R21, R21, 0xfffffffb, RZ, 0xc0, !PT ;  /* 0xfffffffb15157812 */ /* 0x000fc400078ec0ff */
[----:B------:R-:W-:-:S03]  /*6d5a0*/  @P0 LOP3.LUT R52, R52, 0x20, RZ, 0xfc, !PT ;  /* 0x0000002034340812 */ /* 0x000fc600078efcff */
[----:B------:R-:W-:Y:S02]  /*6d5b0*/  @P6 LOP3.LUT R21, R21, 0x4, RZ, 0xfc, !PT ;  /* 0x0000000415156812 */ /* 0x000fe400078efcff */
[----:B------:R-:W-:-:S04]  /*6d5c0*/  LOP3.LUT R52, R52, 0xfffffffb, RZ, 0xc0, !PT ;  /* 0xfffffffb34347812 */ /* 0x000fc800078ec0ff */
[----:B------:R-:W-:Y:S02]  /*6d5d0*/  @P3 LOP3.LUT R52, R52, 0x4, RZ, 0xfc, !PT ;  /* 0x0000000434343812 */ /* 0x000fe400078efcff */
[----:B------:R-:W-:-:S04]  /*6d5e0*/  LOP3.LUT P3, RZ, R21, 0x10, RZ, 0xc0, !PT ;  /* 0x0000001015ff7812 */ /* 0x000fc8000786c0ff */
[----:B0-----:R-:W-:Y:S01]  /*6d5f0*/  ISETP.LT.AND P3, PT, R11, UR19, !P3 ;  /* 0x000000130b007c0c */ /* 0x001fe2000df61270 */
[----:B------:R-:W0:Y:S01]  /*6d600*/  LDCU UR19, c[0x0][0x398] ;  /* 0x00007300ff1377ac */ /* 0x000e220008000800 */
[----:B------:R-:W-:Y:S02]  /*6d610*/  LOP3.LUT R53, R53, 0x7fffffff, RZ, 0xc0, !PT ;  /* 0x7fffffff35357812 */ /* 0x000fe400078ec0ff */
[----:B------:R-:W-:-:S09]  /*6d620*/  LOP3.LUT P6, RZ, R55, 0x2000, RZ, 0xc0, !PT ;  /* 0x0000200037ff7812 */ /* 0x000fd200078cc0ff */
[----:B------:R-:W-:Y:S02]  /*6d630*/  @P3 LOP3.LUT R53, R53, 0x80000000, RZ, 0xfc, !PT ;  /* 0x8000000035353812 */ /* 0x000fe400078efcff */
[----:B------:R-:W-:-:S04]  /*6d640*/  LOP3.LUT P3, RZ, R21, 0x8, RZ, 0xc0, !PT ;  /* 0x0000000815ff7812 */ /* 0x000fc8000786c0ff */
[C---:B--2---:R-:W-:Y:S01]  /*6d650*/  ISETP.LT.AND P3, PT, R11.reuse, UR15, !P3 ;  /* 0x0000000f0b007c0c */ /* 0x044fe2000df61270 */
[----:B------:R-:W2:Y:S01]  /*6d660*/  LDCU UR15, c[0x0][0x398] ;  /* 0x00007300ff0f77ac */ /* 0x000ea20008000800 */
[----:B-1----:R-:W-:Y:S02]  /*6d670*/  ISETP.LT.AND P6, PT, R11, UR11, !P6 ;  /* 0x0000000b0b007c0c */ /* 0x002fe4000f7c1270 */
[----:B------:R-:W-:Y:S01]  /*6d680*/  LOP3.LUT R53, R53, 0xefffffff, RZ, 0xc0, !PT ;  /* 0xefffffff35357812 */ /* 0x000fe200078ec0ff */
[----:B------:R-:W1:Y:S08]  /*6d690*/  LDCU UR11, c[0x0][0x398] ;  /* 0x00007300ff0b77ac */ /* 0x000e700008000800 */
        /* <DEDUP_REMOVED lines=37> */
[----:B------:R-:W-:Y:S02]  /*6d8f0*/  ISETP.LT.AND P4, PT, R11, UR23, !P4 ;  /* 0x000000170b007c0c */ /* 0x000fe4000e781270 */
[C---:B------:R-:W-:Y:S01]  /*6d900*/  LOP3.LUT P5, RZ, R55.reuse, 0x20, RZ, 0xc0, !PT ;  /* 0x0000002037ff7812 */ /* 0x040fe200078ac0ff */
[----:B------:R-:W3:Y:S01]  /*6d910*/  LDCU UR23, c[0x0][0x398] ;  /* 0x00007300ff1777ac */ /* 0x000ee20008000800 */
[----:B------:R-:W-:Y:S02]  /*6d920*/  LOP3.LUT P2, RZ, R55, 0x8, RZ, 0xc0, !PT ;  /* 0x0000000837ff7812 */ /* 0x000fe4000784c0ff */
[C---:B-1----:R-:W-:Y:S01]  /*6d930*/  ISETP.LT.AND P5, PT, R11.reuse, UR11, !P5 ;  /* 0x0000000b0b007c0c */ /* 0x042fe2000efa1270 */
[----:B------:R-:W1:Y:S01]  /*6d940*/  LDCU UR11, c[0x0][0x398] ;  /* 0x00007300ff0b77ac */ /* 0x000e620008000800 */
[----:B0-----:R-:W-:-:S02]  /*6d950*/  ISETP.LT.AND P2, PT, R11, UR19, !P2 ;  /* 0x000000130b007c0c */ /* 0x001fc4000d741270 */
[----:B------:R-:W-:Y:S01]  /*6d960*/  LOP3.LUT R54, R54, 0xbfffffff, RZ, 0xc0, !PT ;  /* 0xbfffffff36367812 */ /* 0x000fe200078ec0ff */
[----:B------:R-:W0:Y:S01]  /*6d970*/  LDCU UR19, c[0x0][0x398] ;  /* 0x00007300ff1377ac */ /* 0x000e220008000800 */
[----:B------:R-:W-:Y:S02]  /*6d980*/  LOP3.LUT P1, RZ, R55, 0x4, RZ, 0xc0, !PT ;  /* 0x0000000437ff7812 */ /* 0x000fe4000782c0ff */
        /* <DEDUP_REMOVED lines=11> */
[----:B---3--:R-:W-:Y:S01]  /*6da40*/  ISETP.LT.AND P3, PT, R11, UR23, !P3 ;  /* 0x000000170b007c0c */ /* 0x008fe2000df61270 */
[----:B------:R-:W3:Y:S01]  /*6da50*/  LDCU UR23, c[0x0][0x398] ;  /* 0x00007300ff1777ac */ /* 0x000ee20008000800 */
        /* <DEDUP_REMOVED lines=25> */
[C---:B---3--:R-:W-:Y:S01]  /*6dbf0*/  ISETP.LT.AND P2, PT, R11.reuse, UR23, !P4 ;  /* 0x000000170b007c0c */ /* 0x048fe2000e741270 */
[----:B------:R-:W3:Y:S01]  /*6dc00*/  LDCU UR23, c[0x0][0x398] ;  /* 0x00007300ff1777ac */ /* 0x000ee20008000800 */
[----:B-1----:R-:W-:Y:S01]  /*6dc10*/  ISETP.LT.AND P1, PT, R11, UR11, !P1 ;  /* 0x0000000b0b007c0c */ /* 0x002fe2000cf21270 */
[----:B------:R-:W1:Y:S01]  /*6dc20*/  LDCU UR11, c[0x0][0x398] ;  /* 0x00007300ff0b77ac */ /* 0x000e620008000800 */
[----:B------:R-:W-:Y:S02]  /*6dc30*/  LOP3.LUT R56, R56, 0xdfffffff, RZ, 0xc0, !PT ;  /* 0xdfffffff38387812 */ /* 0x000fe400078ec0ff */
[----:B------:R-:W-:Y:S02]  /*6dc40*/  LOP3.LUT R53, R53, 0xffffffef, RZ, 0xc0, !PT ;  /* 0xffffffef35357812 */ /* 0x000fe400078ec0ff */
[----:B------:R-:W-:-:S02]  /*6dc50*/  LOP3.LUT P0, RZ, R59, 0x2000000, RZ, 0xc0, !PT ;  /* 0x020000003bff7812 */ /* 0x000fc4000780c0ff */
[----:B------:R-:W-:-:S05]  /*6dc60*/  @P6 LOP3.LUT R53, R53, 0x10, RZ, 0xfc, !PT ;  /* 0x0000001035356812 */ /* 0x000fca00078efcff */
[----:B------:R-:W-:Y:S02]  /*6dc70*/  @P1 LOP3.LUT R56, R56, 0x20000000, RZ, 0xfc, !PT ;  /* 0x2000000038381812 */ /* 0x000fe400078efcff */
[----:B---3--:R-:W-:Y:S01]  /*6dc80*/  ISETP.LT.AND P1, PT, R11, UR23, !P0 ;  /* 0x000000170b007c0c */ /* 0x008fe2000c721270 */
[----:B------:R-:W3:Y:S01]  /*6dc90*/  LDCU UR23, c[0x0][0x398] ;  /* 0x00007300ff1777ac */ /* 0x000ee20008000800 */
[----:B------:R-:W-:Y:S02]  /*6dca0*/  LOP3.LUT P0, RZ, R58, 0x400, RZ, 0xc0, !PT ;  /* 0x000004003aff7812 */ /* 0x000fe4000780c0ff */
[----:B------:R-:W-:Y:S02]  /*6dcb0*/  LOP3.LUT R53, R53, 0xfffffffd, RZ, 0xc0, !PT ;  /* 0xfffffffd35357812 */ /* 0x000fe400078ec0ff */
[----:B------:R-:W-:Y:S02]  /*6dcc0*/  LOP3.LUT P6, RZ, R22, 0x8000000, RZ, 0xc0, !PT ;  /* 0x0800000016ff7812 */ /* 0x000fe400078cc0ff */
[----:B------:R-:W-:-:S02]  /*6dcd0*/  @P5 LOP3.LUT R53, R53, 0x2, RZ, 0xfc, !PT ;  /* 0x0000000235355812 */ /* 0x000fc400078efcff */
[C---:B------:R-:W-:Y:S02]  /*6dce0*/  LOP3.LUT P5, RZ, R22.reuse, 0x4000000, RZ, 0xc0, !PT ;  /* 0x0400000016ff7812 */ /* 0x040fe400078ac0ff */
        /* <DEDUP_REMOVED lines=40> */
[----:B------:R-:W-:-:S09]  /*6df70*/  LOP3.LUT R54, R54, 0xffffffbf, RZ, 0xc0, !PT ;  /* 0xffffffbf36367812 */ /* 0x000fd200078ec0ff */
[----:B------:R-:W-:Y:S02]  /*6df80*/  @P0 LOP3.LUT R22, R22, 0x80000, RZ, 0xfc, !PT ;  /* 0x0008000016160812 */ /* 0x000fe400078efcff */
[----:B------:R-:W-:Y:S02]  /*6df90*/  LOP3.LUT P0, RZ, R59, 0x10000000, RZ, 0xc0, !PT ;  /* 0x100000003bff7812 */ /* 0x000fe4000780c0ff */
[----:B------:R-:W-:Y:S02]  /*6dfa0*/  LOP3.LUT R22, R22, 0xffefffff, RZ, 0xc0, !PT ;  /* 0xffefffff16167812 */ /* 0x000fe400078ec0ff */
[----:B------:R-:W-:Y:S02]  /*6dfb0*/  @P2 LOP3.LUT R54, R54, 0x40, RZ, 0xfc, !PT ;  /* 0x0000004036362812 */ /* 0x000fe400078efcff */
[----:B0-----:R-:W-:Y:S01]  /*6dfc0*/  ISETP.LT.AND P2, PT, R11, UR19, !P5 ;  /* 0x000000130b007c0c */ /* 0x001fe2000ef41270 */
[----:B------:R-:W0:Y:S06]  /*6dfd0*/  LDCU UR19, c[0x0][0x398] ;  /* 0x00007300ff1377ac */ /* 0x000e2c0008000800 */
[----:B------:R-:W-:-:S02]  /*6dfe0*/  @P0 LOP3.LUT R22, R22, 0x100000, RZ, 0xfc, !PT ;  /* 0x0010000016160812 */ /* 0x000fc400078efcff */
[----:B------:R-:W-:Y:S02]  /*6dff0*/  LOP3.LUT P0, RZ, R59, 0x8000000, RZ, 0xc0, !PT ;  /* 0x080000003bff7812 */ /* 0x000fe4000780c0ff */
[----:B------:R-:W-:Y:S02]  /*6e000*/  LOP3.LUT R22, R22, 0xffdfffff, RZ, 0xc0, !PT ;  /* 0xffdfffff16167812 */ /* 0x000fe400078ec0ff */
[----:B------:R-:W-:-:S04]  /*6e010*/  LOP3.LUT R54, R54, 0xfffffff7, RZ, 0xc0, !PT ;  /* 0xfffffff736367812 */ /* 0x000fc800078ec0ff */
[----:B------:R-:W-:-:S05]  /*6e020*/  @P2 LOP3.LUT R54, R54, 0x8, RZ, 0xfc, !PT ;  /* 0x0000000836362812 */ /* 0x000fca00078efcff */
        /* <DEDUP_REMOVED lines=92> */
[----:B------:R-:W-:Y:S02]  /*6e5f0*/  ISETP.LT.AND P6, PT, R11, UR29, !P6 ;  /* 0x0000001d0b007c0c */ /* 0x000fe4000f7c1270 */
[----:B------:R-:W-:-:S03]  /*6e600*/  LOP3.LUT R54, R54, 0xfffffffe, RZ, 0xc0, !PT ;  /* 0xfffffffe36367812 */ /* 0x000fc600078ec0ff */
[----:B------:R-:W-:Y:S02]  /*6e610*/  @P0 LOP3.LUT R57, R57, 0x80, RZ, 0xfc, !PT ;  /* 0x0000008039390812 */ /* 0x000fe400078efcff */
[----:B------:R-:W-:Y:S02]  /*6e620*/  LOP3.LUT P0, RZ, R22, 0x20, RZ, 0xc0, !PT ;  /* 0x0000002016ff7812 */ /* 0x000fe4000780c0ff */
[----:B------:R-:W-:Y:S02]  /*6e630*/  LOP3.LUT R57, R57, 0xffffffef, RZ, 0xc0, !PT ;  /* 0xffffffef39397812 */ /* 0x000fe400078ec0ff */
[C---:B------:R-:W-:Y:S02]  /*6e640*/  LOP3.LUT P5, RZ, R58.reuse, 0x1000, RZ, 0xc0, !PT ;  /* 0x000010003aff7812 */ /* 0x040fe400078ac0ff */
[----:B------:R-:W-:Y:S02]  /*6e650*/  LOP3.LUT P4, RZ, R58, 0x2000, RZ, 0xc0, !PT ;  /* 0x000020003aff7812 */ /* 0x000fe4000788c0ff */
[----:B------:R-:W-:-:S02]  /*6e660*/  @P2 LOP3.LUT R54, R54, 0x1, RZ, 0xfc, !PT ;  /* 0x0000000136362812 */ /* 0x000fc400078efcff */
[C---:B------:R-:W-:Y:S02]  /*6e670*/  LOP3.LUT P3, RZ, R58.reuse, 0x4000, RZ, 0xc0, !PT ;  /* 0x000040003aff7812 */ /* 0x040fe4000786c0ff */
[C---:B------:R-:W-:Y:S02]  /*6e680*/  LOP3.LUT P2, RZ, R58.reuse, 0x8000, RZ, 0xc0, !PT ;  /* 0x000080003aff7812 */ /* 0x040fe4000784c0ff */
[----:B------:R-:W-:Y:S02]  /*6e690*/  @P6 LOP3.LUT R57, R57, 0x10, RZ, 0xfc, !PT ;  /* 0x0000001039396812 */ /* 0x000fe400078efcff */
[----:B------:R-:W-:Y:S02]  /*6e6a0*/  LOP3.LUT P1, RZ, R58, 0x10000, RZ, 0xc0, !PT ;  /* 0x000100003aff7812 */ /* 0x000fe4000782c0ff */
[C---:B------:R-:W-:Y:S02]  /*6e6b0*/  ISETP.LT.AND P6, PT, R11.reuse, UR33, !P5 ;  /* 0x000000210b007c0c */ /* 0x040fe4000efc1270 */
[----:B------:R-:W-:-:S02]  /*6e6c0*/  ISETP.LT.AND P5, PT, R11, UR37, !P4 ;  /* 0x000000250b007c0c */ /* 0x000fc4000e7a1270 */
[C---:B------:R-:W-:Y:S02]  /*6e6d0*/  ISETP.LT.AND P4, PT, R11.reuse, UR43, !P3 ;  /* 0x0000002b0b007c0c */ /* 0x040fe4000df81270 */
[C---:B------:R-:W-:Y:S02]  /*6e6e0*/  ISETP.LT.AND P3, PT, R11.reuse, UR47, !P2 ;  /* 0x0000002f0b007c0c */ /* 0x040fe4000d761270 */
[C---:B------:R-:W-:Y:S02]  /*6e6f0*/  ISETP.LT.AND P2, PT, R11.reuse, UR51, !P1 ;  /* 0x000000330b007c0c */ /* 0x040fe4000cf41270 */
[----:B------:R-:W-:Y:S02]  /*6e700*/  ISETP.LT.AND P1, PT, R11, UR55, !P0 ;  /* 0x000000370b007c0c */ /* 0x000fe4000c721270 */
[----:B------:R-:W-:Y:S02]  /*6e710*/  @P0 LOP3.LUT R3, R3, 0x2000000, RZ, 0xfc, !PT ;  /* 0x0200000003030812 */ /* 0x000fe400078efcff */
[----:B------:R-:W-:-:S02]  /*6e720*/  LOP3.LUT P0, RZ, R55, 0x2000000, RZ, 0xc0, !PT ;  /* 0x0200000037ff7812 */ /* 0x000fc4000780c0ff */
[----:B------:R-:W-:Y:S02]  /*6e730*/  LOP3.LUT R23, R23, 0xefffffff, RZ, 0xc0, !PT ;  /* 0xefffffff17177812 */ /* 0x000fe400078ec0ff */
[----:B------:R-:W-:-:S04]  /*6e740*/  LOP3.LUT R58, R58, 0xbfffffff, RZ, 0xc0, !PT ;  /* 0xbfffffff3a3a7812 */ /* 0x000fc800078ec0ff */
[----:B------:R-:W-:-:S05]  /*6e750*/  @P5 LOP3.LUT R58, R58, 0x40000000, RZ, 0xfc, !PT ;  /* 0x400000003a3a5812 */ /* 0x000fca00078efcff */
[----:B------:R-:W-:Y:S02]  /*6e760*/  @P0 LOP3.LUT R23, R23, 0x10000000, RZ, 0xfc, !PT ;  /* 0x1000000017170812 */ /* 0x000fe400078efcff */
[----:B------:R-:W-:Y:S02]  /*6e770*/  LOP3.LUT P0, RZ, R55, 0x4000000, RZ, 0xc0, !PT ;  /* 0x0400000037ff7812 */ /* 0x000fe4000780c0ff */
[----:B------:R-:W-:Y:S02]  /*6e780*/  LOP3.LUT R58, R58, 0xf7ffffff, RZ, 0xc0, !PT ;  /* 0xf7ffffff3a3a7812 */ /* 0x000fe400078ec0ff */
[----:B------:R-:W-:Y:S02]  /*6e790*/  LOP3.LUT R23, R23, 0xdfffffff, RZ, 0xc0, !PT ;  /* 0xdfffffff17177812 */ /* 0x000fe400078ec0ff */
[----:B------:R-:W-:-:S04]  /*6e7a0*/  @P4 LOP3.LUT R58, R58, 0x8000000, RZ, 0xfc, !PT ;  /* 0x080000003a3a4812 */ /* 0x000fc800078efcff */
[----:B------:R-:W-:-:S03]  /*6e7b0*/  LOP3.LUT R58, R58, 0xfeffffff, RZ, 0xc0, !PT ;  /* 0xfeffffff3a3a7812 */ /* 0x000fc600078ec0ff */
[----:B------:R-:W-:Y:S02]  /*6e7c0*/  @P0 LOP3.LUT R23, R23, 0x20000000, RZ, 0xfc, !PT ;  /* 0x2000000017170812 */ /* 0x000fe400078efcff */
[----:B------:R-:W-:Y:S02]  /*6e7d0*/  LOP3.LUT P0, RZ, R55, 0x8000000, RZ, 0xc0, !PT ;  /* 0x0800000037ff7812 */ /* 0x000fe4000780c0ff */
[----:B------:R-:W-:Y:S02]  /*6e7e0*/  LOP3.LUT R59, R59, 0xffdfffff, RZ, 0xc0, !PT ;  /* 0xffdfffff3b3b7812 */ /* 0x000fe400078ec0ff */
[----:B------:R-:W-:Y:S02]  /*6e7f0*/  @P3 LOP3.LUT R58, R58, 0x1000000, RZ, 0xfc, !PT ;  /* 0x010000003a3a3812 */ /* 0x000fe400078efcff */
[----:B------:R-:W-:Y:S02]  /*6e800*/  @P2 LOP3.LUT R59, R59, 0x200000, RZ, 0xfc, !PT ;  /* 0x002000003b3b2812 */ /* 0x000fe400078efcff */
[----:B------:R-:W-:-:S02]  /*6e810*/  LOP3.LUT P2, RZ, R58, 0x400000, RZ, 0xc0, !PT ;  /* 0x004000003aff7812 */ /* 0x000fc4000784c0ff */
[----:B------:R-:W-:Y:S02]  /*6e820*/  LOP3.LUT R23, R23, 0xbfffffff, RZ, 0xc0, !PT ;  /* 0xbfffffff17177812 */ /* 0x000fe400078ec0ff */
[----:B------:R-:W-:Y:S02]  /*6e830*/  LOP3.LUT R22, R22, 0xfffffff7, RZ, 0xc0, !PT ;  /* 0xfffffff716167812 */ /* 0x000fe400078ec0ff */
[----:B------:R-:W-:Y:S02]  /*6e840*/  @P0 LOP3.LUT R23, R23, 0x40000000, RZ, 0xfc, !PT ;  /* 0x4000000017170812 */ /* 0x000fe400078efcff */
[----:B------:R-:W-:-:S05]  /*6e850*/  LOP3.LUT P0, RZ, R55, 0x10000000, RZ, 0xc0, !PT ;  /* 0x1000000037ff7812 */ /* 0x000fca000780c0ff */
[----:B------:R-:W-:Y:S02]  /*6e860*/  @P2 LOP3.LUT R22, R22, 0x8, RZ, 0xfc, !PT ;  /* 0x0000000816162812 */ /* 0x000fe400078efcff */
[----:B------:R-:W-:Y:S02]  /*6e870*/  LOP3.LUT P2, RZ, R58, 0x200000, RZ, 0xc0, !PT ;  /* 0x002000003aff7812 */ /* 0x000fe4000784c0ff */
[----:B------:R-:W-:Y:S02]  /*6e880*/  LOP3.LUT R23, R23, 0x7fffffff, RZ, 0xc0, !PT ;  /* 0x7fffffff17177812 */ /* 0x000fe400078ec0ff */
[----:B------:R-:W-:Y:S02]  /*6e890*/  LOP3.LUT R22, R22, 0xffffffef, RZ, 0xc0, !PT ;  /* 0xffffffef16167812 */ /* 0x000fe400078ec0ff */
[----:B------:R-:W-:Y:S02]  /*6e8a0*/  @P0 LOP3.LUT R23, R23, 0x80000000, RZ, 0xfc, !PT ;  /* 0x8000000017170812 */ /* 0x000fe400078efcff */
[----:B------:R-:W-:-:S05]  /*6e8b0*/  LOP3.LUT P0, RZ, R55, 0x20000000, RZ, 0xc0, !PT ;  /* 0x2000000037ff7812 */ /* 0x000fca000780c0ff */
        /* <DEDUP_REMOVED lines=37> */
[C---:B------:R-:W-:Y:S02]  /*6eb10*/  LOP3.LUT P4, RZ, R58.reuse, 0x40000, RZ, 0xc0, !PT ;  /* 0x000400003aff7812 */ /* 0x040fe4000788c0ff */
[----:B------:R-:W-:Y:S02]  /*6eb20*/  LOP3.LUT R51, R51, 0xfbffffff, RZ, 0xc0, !PT ;  /* 0xfbffffff33337812 */ /* 0x000fe400078ec0ff */
[----:B------:R-:W-:Y:S02]  /*6eb30*/  ISETP.LT.AND P4, PT, R11, UR59, !P4 ;  /* 0x0000003b0b007c0c */ /* 0x000fe4000e781270 */
[----:B------:R-:W-:Y:S02]  /*6eb40*/  LOP3.LUT R59, R59, 0xfffbffff, RZ, 0xc0, !PT ;  /* 0xfffbffff3b3b7812 */ /* 0x000fe400078ec0ff */
[----:B------:R-:W-:-:S03]  /*6eb50*/  LOP3.LUT P3, RZ, R58, 0x80000, RZ, 0xc0, !PT ;  /* 0x000800003aff7812 */ /* 0x000fc6000786c0ff */
[----:B------:R-:W-:Y:S02]  /*6eb60*/  @P0 LOP3.LUT R51, R51, 0x4000000, RZ, 0xfc, !PT ;  /* 0x0400000033330812 */ /* 0x000fe400078efcff */
        /* <DEDUP_REMOVED lines=8> */
[----:B------:R-:W-:Y:S02]  /*6ebf0*/  ISETP.LT.AND P2, PT, R11, UR67, !P2 ;  /* 0x000000430b007c0c */ /* 0x000fe4000d741270 */
[----:B------:R-:W-:Y:S02]  /*6ec00*/  LOP3.LUT R59, R59, 0xffffefff, RZ, 0xc0, !PT ;  /* 0xffffefff3b3b7812 */ /* 0x000fe400078ec0ff */
[----:B------:R-:W-:Y:S02]  /*6ec10*/  LOP3.LUT R51, R51, 0xfdffffff, RZ, 0xc0, !PT ;  /* 0xfdffffff33337812 */ /* 0x000fe400078ec0ff */
[----:B------:R-:W-:-:S02]  /*6ec20*/  @P3 LOP3.LUT R59, R59, 0x1000, RZ, 0xfc, !PT ;  /* 0x000010003b3b3812 */ /* 0x000fc400078efcff */
[----:B------:R-:W-:Y:S02]  /*6ec30*/  @P0 LOP3.LUT R51, R51, 0x2000000, RZ, 0xfc, !PT ;  /* 0x0200000033330812 */ /* 0x000fe400078efcff */
[----:B------:R-:W-:Y:S02]  /*6ec40*/  LOP3.LUT P0, RZ, R23, 0x10000000, RZ, 0xc0, !PT ;  /* 0x1000000017ff7812 */ /* 0x000fe4000780c0ff */
[----:B------:R-:W-:Y:S02]  /*6ec50*/  LOP3.LUT R59, R59, 0xfffffdff, RZ, 0xc0, !PT ;  /* 0xfffffdff3b3b7812 */ /* 0x000fe400078ec0ff */
[----:B-1----:R-:W-:Y:S01]  /*6ec60*/  ISETP.LT.AND P0, PT, R10, UR11, !P0 ;  /* 0x0000000b0a007c0c */ /* 0x002fe2000c701270 */
[----:B------:R-:W1:Y:S01]  /*6ec70*/  LDCU UR11, c[0x0][0x398] ;  /* 0x00007300ff0b77ac */ /* 0x000e620008000800 */
[----:B------:R-:W-:Y:S02]  /*6ec80*/  @P2 LOP3.LUT R59, R59, 0x200, RZ, 0xfc, !PT ;  /* 0x000002003b3b2812 */ /* 0x000fe400078efcff */
[----:B------:R-:W-:-:S02]  /*6ec90*/  LOP3.LUT P2, RZ, R22, 0x10, RZ, 0xc0, !PT ;  /* 0x0000001016ff7812 */ /* 0x000fc4000784c0ff */
[----:B------:R-:W-:Y:S02]  /*6eca0*/  LOP3.LUT R57, R57, 0xfffffffd, RZ, 0xc0, !PT ;  /* 0xfffffffd39397812 */ /* 0x000fe400078ec0ff */
[----:B----4-:R-:W-:Y:S02]  /*6ecb0*/  ISETP.LT.AND P2, PT, R11, UR71, !P2 ;  /* 0x000000470b007c0c */ /* 0x010fe4000d741270 */
[----:B------:R-:W-:Y:S02]  /*6ecc0*/  @P6 LOP3.LUT R57, R57, 0x2, RZ, 0xfc, !PT ;  /* 0x0000000239396812 */ /* 0x000fe400078efcff */
[----:B------:R-:W-:Y:S02]  /*6ecd0*/  LOP3.LUT R51, R51, 0xfeffffff, RZ, 0xc0, !PT ;  /* 0xfeffffff33337812 */ /* 0x000fe400078ec0ff */
[----:B------:R-:W-:Y:S02]  /*6ece0*/  LOP3.LUT P6, RZ, R55, 0x1000000, RZ, 0xc0, !PT ;  /* 0x0100000037ff7812 */ /* 0x000fe400078cc0ff */
[----:B------:R-:W-:-:S02]  /*6ecf0*/  @P0 LOP3.LUT R51, R51, 0x1000000, RZ, 0xfc, !PT ;  /* 0x0100000033330812 */ /* 0x000fc400078efcff */
[----:B---3--:R-:W-:Y:S01]  /*6ed00*/  ISETP.LT.AND P0, PT, R10, UR23, !P6 ;  /* 0x000000170a007c0c */ /* 0x008fe2000f701270 */
[----:B------:R-:W3:Y:S01]  /*6ed10*/  LDCU UR23, c[0x0][0x398] ;  /* 0x00007300ff1777ac */ /* 0x000ee20008000800 */
[----:B------:R-:W-:Y:S02]  /*6ed20*/  LOP3.LUT R59, R59, 0xffffffbf, RZ, 0xc0, !PT ;  /* 0xffffffbf3b3b7812 */ /* 0x000fe400078ec0ff */
[----:B------:R-:W-:Y:S02]  /*6ed30*/  LOP3.LUT P5, RZ, R55, 0x800000, RZ, 0xc0, !PT ;  /* 0x0080000037ff7812 */ /* 0x000fe400078ac0ff */
[----:B------:R-:W-:Y:S02]  /*6ed40*/  @P2 LOP3.LUT R59, R59, 0x40, RZ, 0xfc, !PT ;  /* 0x000000403b3b2812 */ /* 0x000fe400078efcff */
[----:B------:R-:W-:Y:S02]  /*6ed50*/  LOP3.LUT P2, RZ, R22, 0x8, RZ, 0xc0, !PT ;  /* 0x0000000816ff7812 */ /* 0x000fe4000784c0ff */
[----:B0-----:R-:W-:Y:S01]  /*6ed60*/  ISETP.LT.AND P5, PT, R10, UR19, !P5 ;  /* 0x000000130a007c0c */ /* 0x001fe2000efa1270 */
[----:B------:R-:W0:Y:S01]  /*6ed70*/  LDCU UR19, c[0x0][0x398] ;  /* 0x00007300ff1377ac */ /* 0x000e220008000800 */
[----:B------:R-:W-:-:S02]  /*6ed80*/  LOP3.LUT R51, R51, 0xff7fffff, RZ, 0xc0, !PT ;  /* 0xff7fffff33337812 */ /* 0x000fc400078ec0ff */
[----:B------:R-:W-:Y:S02]  /*6ed90*/  LOP3.LUT P4, RZ, R55, 0x400000, RZ, 0xc0, !PT ;  /* 0x0040000037ff7812 */ /* 0x000fe4000788c0ff */
[----:B------:R-:W-:Y:S02]  /*6eda0*/  ISETP.LT.AND P2, PT, R11, UR75, !P2 ;  /* 0x0000004b0b007c0c */ /* 0x000fe4000d741270 */
[----:B------:R-:W-:Y:S02]  /*6edb0*/  @P0 LOP3.LUT R51, R51, 0x800000, RZ, 0xfc, !PT ;  /* 0x0080000033330812 */ /* 0x000fe400078efcff */
[----:B------:R-:W-:Y:S02]  /*6edc0*/  LOP3.LUT P1, RZ, R58, 0x800000, RZ, 0xc0, !PT ;  /* 0x008000003aff7812 */ /* 0x000fe4000782c0ff */
[----:B--2---:R-:W-:Y:S01]  /*6edd0*/  ISETP.LT.AND P4, PT, R10, UR15, !P4 ;  /* 0x0000000f0a007c0c */ /* 0x004fe2000e781270 */
[----:B------:R-:W2:Y:S01]  /*6ede0*/  LDCU UR15, c[0x0][0x398] ;  /* 0x00007300ff0f77ac */ /* 0x000ea20008000800 */
[----:B------:R-:W-:-:S02]  /*6edf0*/  LOP3.LUT R51, R51, 0xffbfffff, RZ, 0xc0, !PT ;  /* 0xffbfffff33337812 */ /* 0x000fc400078ec0ff */
[----:B------:R-:W-:Y:S02]  /*6ee00*/  LOP3.LUT P3, RZ, R55, 0x200000, RZ, 0xc0, !PT ;  /* 0x0020000037ff7812 */ /* 0x000fe4000786c0ff */
[----:B------:R-:W-:Y:S01]  /*6ee10*/  ISETP.LT.AND P1, PT, R11, UR4, !P1 ;  /* 0x000000040b007c0c */ /* 0x000fe2000cf21270 */
[----:B------:R-:W4:Y:S01]  /*6ee20*/  LDCU UR4, c[0x0][0x398] ;  /* 0x00007300ff0477ac */ /* 0x000f220008000800 */
[----:B------:R-:W-:Y:S02]  /*6ee30*/  LOP3.LUT R59, R59, 0xfffffff7, RZ, 0xc0, !PT ;  /* 0xfffffff73b3b7812 */ /* 0x000fe400078ec0ff */
[----:B------:R-:W-:Y:S02]  /*6ee40*/  @P5 LOP3.LUT R51, R51, 0x400000, RZ, 0xfc, !PT ;  /* 0x0040000033335812 */ /* 0x000fe400078efcff */
[----:B-1----:R-:W-:Y:S01]  /*6ee50*/  ISETP.LT.AND P0, PT, R10, UR11, !P3 ;  /* 0x0000000b0a007c0c */ /* 0x002fe2000df01270 */
[----:B------:R-:W1:Y:S01]  /*6ee60*/  LDCU UR11, c[0x0][0x398] ;  /* 0x00007300ff0b77ac */ /* 0x000e620008000800 */
[----:B------:R-:W-:-:S02]  /*6ee70*/  @P2 LOP3.LUT R59, R59, 0x8, RZ, 0xfc, !PT ;  /* 0x000000083b3b2812 */ /* 0x000fc400078efcff */
[----:B------:R-:W-:Y:S02]  /*6ee80*/  LOP3.LUT R51, R51, 0xffdfffff, RZ, 0xc0, !PT ;  /* 0xffdfffff33337812 */ /* 0x000fe400078ec0ff */
[----:B------:R-:W-:Y:S02]  /*6ee90*/  LOP3.LUT R59, R59, 0xfffffffe, RZ, 0xc0, !PT ;  /* 0xfffffffe3b3b7812 */ /* 0x000fe400078ec0ff */
[----:B------:R-:W-:Y:S02]  /*6eea0*/  @P4 LOP3.LUT R51, R51, 0x200000, RZ, 0xfc, !PT ;  /* 0x0020000033334812 */ /* 0x000fe400078efcff */
[----:B------:R-:W-:Y:S02]  /*6eeb0*/  @P1 LOP3.LUT R59, R59, 0x1, RZ, 0xfc, !PT ;  /* 0x000000013b3b1812 */ /* 0x000fe400078efcff */
[----:B------:R-:W-:Y:S02]  /*6eec0*/  LOP3.LUT R51, R51, 0xffefffff, RZ, 0xc0, !PT ;  /* 0xffefffff33337812 */ /* 0x000fe400078ec0ff */
[----:B------:R-:W-:-:S02]  /*6eed0*/  LOP3.LUT P1, RZ, R55, 0x80000, RZ, 0xc0, !PT ;  /* 0x0008000037ff7812 */ /* 0x000fc4000782c0ff */
[----:B------:R-:W-:Y:S02]  /*6eee0*/  @P0 LOP3.LUT R51, R51, 0x100000, RZ, 0xfc, !PT ;  /* 0x0010000033330812 */ /* 0x000fe400078efcff */
[----:B0-----:R-:W-:Y:S01]  /*6eef0*/  ISETP.LT.AND P0, PT, R10, UR19, !P1 ;  /* 0x000000130a007c0c */ /* 0x001fe2000cf01270 */
[----:B------:R-:W0:Y:S01]  /*6ef00*/  LDCU UR19, c[0x0][0x398] ;  /* 0x00007300ff1377ac */ /* 0x000e220008000800 */
[----:B------:R-:W-:Y:S02]  /*6ef10*/  LOP3.LUT P1, RZ, R55, 0x4000, RZ, 0xc0, !PT ;  /* 0x0000400037ff7812 */ /* 0x000fe4000782c0ff */
        /* <DEDUP_REMOVED lines=14> */
[C---:B------:R-:W-:Y:S02]  /*6f000*/  LOP3.LUT P6, RZ, R55.reuse, 0x200, RZ, 0xc0, !PT ;  /* 0x0000020037ff7812 */ /* 0x040fe400078cc0ff */
[----:B------:R-:W-:Y:S02]  /*6f010*/  LOP3.LUT P2, RZ, R55, 0x100000, RZ, 0xc0, !PT ;  /* 0x0010000037ff7812 */ /* 0x000fe4000784c0ff */
[----:B------:R-:W-:Y:S02]  /*6f020*/  LOP3.LUT R23, R23, 0xffbfffff, RZ, 0xc0, !PT ;  /* 0xffbfffff17177812 */ /* 0x000fe400078ec0ff */
[----:B---3--:R-:W-:Y:S01]  /*6f030*/  ISETP.LT.AND P2, PT, R10, UR23, !P2 ;  /* 0x000000170a007c0c */ /* 0x008fe2000d741270 */
[----:B------:R-:W3:Y:S06]  /*6f040*/  LDCU UR23, c[0x0][0x398] ;  /* 0x00007300ff1777ac */ /* 0x000eec0008000800 */
[----:B------:R-:W-:-:S02]  /*6f050*/  @P6 LOP3.LUT R23, R23, 0x400000, RZ, 0xfc, !PT ;  /* 0x0040000017176812 */ /* 0x000fc400078efcff */
[----:B------:R-:W-:Y:S02]  /*6f060*/  LOP3.LUT P6, RZ, R55, 0x400, RZ, 0xc0, !PT ;  /* 0x0000040037ff7812 */ /* 0x000fe400078cc0ff */
[----:B------:R-:W-:Y:S02]  /*6f070*/  LOP3.LUT R51, R51, 0xfff7ffff, RZ, 0xc0, !PT ;  /* 0xfff7ffff33337812 */ /* 0x000fe400078ec0ff */
[----:B------:R-:W-:Y:S02]  /*6f080*/  LOP3.LUT R23, R23, 0xff7fffff, RZ, 0xc0, !PT ;  /* 0xff7fffff17177812 */ /* 0x000fe400078ec0ff */
[----:B------:R-:W-:Y:S02]  /*6f090*/  LOP3.LUT P3, RZ, R55, 0x40000, RZ, 0xc0, !PT ;  /* 0x0004000037ff7812 */ /* 0x000fe4000786c0ff */
[----:B------:R-:W-:Y:S02]  /*6f0a0*/  @P2 LOP3.LUT R51, R51, 0x80000, RZ, 0xfc, !PT ;  /* 0x0008000033332812 */ /* 0x000fe400078efcff */
[----:B--2---:R-:W-:Y:S01]  /*6f0b0*/  ISETP.LT.AND P3, PT, R10, UR15, !P3 ;  /* 0x0000000f0a007c0c */ /* 0x004fe2000df61270 */
[----:B------:R-:W2:Y:S02]  /*6f0c0*/  LDCU UR15, c[0x0][0x398] ;  /* 0x00007300ff0f77ac */ /* 0x000ea40008000800 */
[----:B------:R-:W-:-:S02]  /*6f0d0*/  @P6 LOP3.LUT R23, R23, 0x800000, RZ, 0xfc, !PT ;  /* 0x0080000017176812 */ /* 0x000fc400078efcff */
[----:B------:R-:W-:Y:S02]  /*6f0e0*/  LOP3.LUT P6, RZ, R55, 0x800, RZ, 0xc0, !PT ;  /* 0x0000080037ff7812 */ /* 0x000fe400078cc0ff */
[----:B------:R-:W-:Y:S02]  /*6f0f0*/  LOP3.LUT R51, R51, 0xfffbffff, RZ, 0xc0, !PT ;  /* 0xfffbffff33337812 */ /* 0x000fe400078ec0ff */
[----:B------:R-:W-:Y:S02]  /*6f100*/  LOP3.LUT P2, RZ, R55, 0x20000, RZ, 0xc0, !PT ;  /* 0x0002000037ff7812 */ /* 0x000fe4000784c0ff */
[----:B------:R-:W-:Y:S02]  /*6f110*/  @P0 LOP3.LUT R51, R51, 0x40000, RZ, 0xfc, !PT ;  /* 0x0004000033330812 */ /* 0x000fe400078efcff */
[----:B------:R-:W-:Y:S02]  /*6f120*/  LOP3.LUT R23, R23, 0xfeffffff, RZ, 0xc0, !PT ;  /* 0xfeffffff17177812 */ /* 0x000fe400078ec0ff */
[----:B-1----:R-:W-:Y:S01]  /*6f130*/  ISETP.LT.AND P2, PT, R10, UR11, !P2 ;  /* 0x0000000b0a007c0c */ /* 0x002fe2000d741270 */
[----:B------:R-:W1:Y:S01]  /*6f140*/  LDCU UR11, c[0x0][0x398] ;  /* 0x00007300ff0b77ac */ /* 0x000e620008000800 */
[----:B------:R-:W-:-:S02]  /*6f150*/  LOP3.LUT R51, R51, 0xfffdffff, RZ, 0xc0, !PT ;  /* 0xfffdffff33337812 */ /* 0x000fc400078ec0ff */
[----:B------:R-:W-:Y:S02]  /*6f160*/  LOP3.LUT P1, RZ, R55, 0x10000, RZ, 0xc0, !PT ;  /* 0x0001000037ff7812 */ /* 0x000fe4000782c0ff */
[----:B------:R-:W-:Y:S02]  /*6f170*/  @P6 LOP3.LUT R23, R23, 0x1000000, RZ, 0xfc, !PT ;  /* 0x0100000017176812 */ /* 0x000fe400078efcff */
[----:B------:R-:W-:Y:S02]  /*6f180*/  LOP3.LUT P6, RZ, R55, 0x1000, RZ, 0xc0, !PT ;  /* 0x0000100037ff7812 */ /* 0x000fe400078cc0ff */
[----:B------:R-:W-:Y:S02]  /*6f190*/  @P3 LOP3.LUT R51, R51, 0x20000, RZ, 0xfc, !PT ;  /* 0x0002000033333812 */ /* 0x000fe400078efcff */
[----:B---3--:R-:W-:Y:S01]  /*6f1a0*/  ISETP.LT.AND P1, PT, R10, UR23, !P1 ;  /* 0x000000170a007c0c */ /* 0x008fe2000cf21270 */
[----:B------:R-:W3:Y:S01]  /*6f1b0*/  LDCU UR23, c[0x0][0x398] ;  /* 0x00007300ff1777ac */ /* 0x000ee20008000800 */
[----:B------:R-:W-:-:S02]  /*6f1c0*/  LOP3.LUT R51, R51, 0xfffeffff, RZ, 0xc0, !PT ;  /* 0xfffeffff33337812 */ /* 0x000fc400078ec0ff */
[----:B------:R-:W-:Y:S02]  /*6f1d0*/  LOP3.LUT R23, R23, 0xfdffffff, RZ, 0xc0, !PT ;  /* 0xfdffffff17177812 */ /* 0x000fe400078ec0ff */
        /* <DEDUP_REMOVED lines=53> */
[C---:B-1----:R-:W-:Y:S02]  /*6f530*/  ISETP.LT.AND P0, PT, R10.reuse, UR11, !P0 ;  /* 0x0000000b0a007c0c */ /* 0x042fe4000c701270 */
[----:B------:R-:W-:Y:S01]  /*6f540*/  LOP3.LUT P5, RZ, R55, 0x10, RZ, 0xc0, !PT ;  /* 0x0000001037ff7812 */ /* 0x000fe200078ac0ff */
[----:B------:R-:W1:Y:S01]  /*6f550*/  LDCU UR11, c[0x0][0x398] ;  /* 0x00007300ff0b77ac */ /* 0x000e620008000800 */
[----:B------:R-:W-:Y:S02]  /*6f560*/  LOP3.LUT R51, R51, 0xffffffdf, RZ, 0xc0, !PT ;  /* 0xffffffdf33337812 */ /* 0x000fe400078ec0ff */
[----:B---3--:R-:W-:Y:S01]  /*6f570*/  ISETP.LT.AND P5, PT, R10, UR23, !P5 ;  /* 0x000000170a007c0c */ /* 0x008fe2000efa1270 */
[----:B------:R-:W3:Y:S04]  /*6f580*/  LDCU UR23, c[0x0][0x398] ;  /* 0x00007300ff1777ac */ /* 0x000ee80008000800 */
[----:B------:R-:W-:-:S04]  /*6f590*/  @P6 LOP3.LUT R51, R51, 0x20, RZ, 0xfc, !PT ;  /* 0x0000002033336812 */ /* 0x000fc800078efcff */
[----:B------:R-:W-:Y:S02]  /*6f5a0*/  LOP3.LUT R51, R51, 0xffffffef, RZ, 0xc0, !PT ;  /* 0xffffffef33337812 */ /* 0x000fe400078ec0ff */
[----:B------:R-:W-:Y:S02]  /*6f5b0*/  LOP3.LUT P4, RZ, R55, 0x8, RZ, 0xc0, !PT ;  /* 0x0000000837ff7812 */ /* 0x000fe4000788c0ff */
[----:B------:R-:W-:Y:S02]  /*6f5c0*/  @P0 LOP3.LUT R51, R51, 0x10, RZ, 0xfc, !PT ;  /* 0x0000001033330812 */ /* 0x000fe400078efcff */
[----:B0-----:R-:W-:Y:S01]  /*6f5d0*/  ISETP.LT.AND P4, PT, R10, UR19, !P4 ;  /* 0x000000130a007c0c */ /* 0x001fe2000e781270 */
[----:B------:R-:W0:Y:S01]  /*6f5e0*/  LDCU UR19, c[0x0][0x398] ;  /* 0x00007300ff1377ac */ /* 0x000e220008000800 */
[----:B------:R-:W-:Y:S02]  /*6f5f0*/  LOP3.LUT R51, R51, 0xfffffff7, RZ, 0xc0, !PT ;  /* 0xfffffff733337812 */ /* 0x000fe400078ec0ff */
[----:B------:R-:W-:-:S02]  /*6f600*/  LOP3.LUT P3, RZ, R55, 0x4, RZ, 0xc0, !PT ;  /* 0x0000000437ff7812 */ /* 0x000fc4000786c0ff */
[----:B------:R-:W-:Y:S02]  /*6f610*/  LOP3.LUT P1, RZ, R55, 0x1, RZ, 0xc0, !PT ;  /* 0x0000000137ff7812 */ /* 0x000fe4000782c0ff */
[----:B------:R-:W-:Y:S02]  /*6f620*/  @P5 LOP3.LUT R51, R51, 0x8, RZ, 0xfc, !PT ;  /* 0x0000000833335812 */ /* 0x000fe400078efcff */
[C---:B--2---:R-:W-:Y:S01]  /*6f630*/  ISETP.LT.AND P3, PT, R10.reuse, UR15, !P3 ;  /* 0x0000000f0a007c0c */ /* 0x044fe2000df61270 */
[----:B------:R-:W2:Y:S01]  /*6f640*/  LDCU UR15, c[0x0][0x398] ;  /* 0x00007300ff0f77ac */ /* 0x000ea20008000800 */
[----:B---3--:R-:W-:Y:S02]  /*6f650*/  ISETP.LT.AND P1, PT, R10, UR23, !P1 ;  /* 0x000000170a007c0c */ /* 0x008fe4000cf21270 */
[----:B------:R-:W-:Y:S01]  /*6f660*/  LOP3.LUT R51, R51, 0xfffffffb, RZ, 0xc0, !PT ;  /* 0xfffffffb33337812 */ /* 0x000fe200078ec0ff */
[----:B------:R-:W3:Y:S01]  /*6f670*/  LDCU UR23, c[0x0][0x398] ;  /* 0x00007300ff1777ac */ /* 0x000ee20008000800 */
[----:B------:R-:W-:-:S02]  /*6f680*/  LOP3.LUT P2, RZ, R55, 0x2, RZ, 0xc0, !PT ;  /* 0x0000000237ff7812 */ /* 0x000fc4000784c0ff */
[----:B------:R-:W-:Y:S02]  /*6f690*/  @P4 LOP3.LUT R51, R51, 0x4, RZ, 0xfc, !PT ;  /* 0x0000000433334812 */ /* 0x000fe400078efcff */
[----:B-1----:R-:W-:Y:S01]  /*6f6a0*/  ISETP.LT.AND P2, PT, R10, UR11, !P2 ;  /* 0x0000000b0a007c0c */ /* 0x002fe2000d741270 */
[----:B------:R-:W1:Y:S01]  /*6f6b0*/  LDCU UR11, c[0x0][0x398] ;  /* 0x00007300ff0b77ac */ /* 0x000e620008000800 */
[----:B------:R-:W-:Y:S02]  /*6f6c0*/  LOP3.LUT R51, R51, 0xfffffffd, RZ, 0xc0, !PT ;  /* 0xfffffffd33337812 */ /* 0x000fe400078ec0ff */
[----:B------:R-:W-:Y:S02]  /*6f6d0*/  LOP3.LUT R55, R55, 0x7fffffff, RZ, 0xc0, !PT ;  /* 0x7fffffff37377812 */ /* 0x000fe400078ec0ff */
[----:B------:R-:W-:Y:S02]  /*6f6e0*/  @P3 LOP3.LUT R51, R51, 0x2, RZ, 0xfc, !PT ;  /* 0x0000000233333812 */ /* 0x000fe400078efcff */
[----:B------:R-:W-:-:S02]  /*6f6f0*/  @P1 LOP3.LUT R55, R55, 0x80000000, RZ, 0xfc, !PT ;  /* 0x8000000037371812 */ /* 0x000fc400078efcff */
[----:B------:R-:W-:Y:S02]  /*6f700*/  LOP3.LUT P1, RZ, R23, 0x2000, RZ, 0xc0, !PT ;  /* 0x0000200017ff7812 */ /* 0x000fe4000782c0ff */
[----:B------:R-:W-:Y:S02]  /*6f710*/  LOP3.LUT R51, R51, 0xfffffffe, RZ, 0xc0, !PT ;  /* 0xfffffffe33337812 */ /* 0x000fe400078ec0ff */
[----:B0-----:R-:W-:Y:S01]  /*6f720*/  ISETP.LT.AND P1, PT, R10, UR19, !P1 ;  /* 0x000000130a007c0c */ /* 0x001fe2000cf21270 */
[----:B------:R-:W0:Y:S01]  /*6f730*/  LDCU UR19, c[0x0][0x398] ;  /* 0x00007300ff1377ac */ /* 0x000e220008000800 */
[----:B------:R-:W-:Y:S02]  /*6f740*/  @P2 LOP3.LUT R51, R51, 0x1, RZ, 0xfc, !PT ;  /* 0x0000000133332812 */ /* 0x000fe400078efcff */
[----:B------:R-:W-:Y:S02]  /*6f750*/  LOP3.LUT P2, RZ, R23, 0x4000, RZ, 0xc0, !PT ;  /* 0x0000400017ff7812 */ /* 0x000fe4000784c0ff */
[----:B------:R-:W-:-:S02]  /*6f760*/  LOP3.LUT R55, R55, 0xbfffffff, RZ, 0xc0, !PT ;  /* 0xbfffffff37377812 */ /* 0x000fc400078ec0ff */
[----:B--2---:R-:W-:Y:S01]  /*6f770*/  ISETP.LT.AND P2, PT, R10, UR15, !P2 ;  /* 0x0000000f0a007c0c */ /* 0x004fe2000d741270 */
[----:B------:R-:W2:Y:S01]  /*6f780*/  LDCU UR15, c[0x0][0x398] ;  /* 0x00007300ff0f77ac */ /* 0x000ea20008000800 */
[----:B------:R-:W-:-:S03]  /*6f790*/  LOP3.LUT P3, RZ, R23, 0x8000, RZ, 0xc0, !PT ;  /* 0x0000800017ff7812 */ /* 0x000fc6000786c0ff */
[----:B------:R-:W-:Y:S02]  /*6f7a0*/  @P1 LOP3.LUT R55, R55, 0x40000000, RZ, 0xfc, !PT ;  /* 0x4000000037371812 */ /* 0x000fe400078efcff */
[C---:B-1----:R-:W-:Y:S01]  /*6f7b0*/  ISETP.LT.AND P3, PT, R10.reuse, UR11, !P3 ;  /* 0x0000000b0a007c0c */ /* 0x042fe2000df61270 */
[----:B------:R-:W1:Y:S01]  /*6f7c0*/  LDCU UR11, c[0x0][0x398] ;  /* 0x00007300ff0b77ac */ /* 0x000e620008000800 */
[----:B------:R-:W-:Y:S02]  /*6f7d0*/  LOP3.LUT R55, R55, 0xdfffffff, RZ, 0xc0, !PT ;  /* 0xdfffffff37377812 */ /* 0x000fe400078ec0ff */
[----:B------:R-:W-:Y:S02]  /*6f7e0*/  LOP3.LUT P4, RZ, R23, 0x10000, RZ, 0xc0, !PT ;  /* 0x0001000017ff7812 */ /* 0x000fe4000788c0ff */
[----:B------:R-:W-:Y:S02]  /*6f7f0*/  @P2 LOP3.LUT R55, R55, 0x20000000, RZ, 0xfc, !PT ;  /* 0x2000000037372812 */ /* 0x000fe400078efcff */
[----:B---3--:R-:W-:Y:S01]  /*6f800*/  ISETP.LT.AND P4, PT, R10, UR23, !P4 ;  /* 0x000000170a007c0c */ /* 0x008fe2000e781270 */
[----:B------:R-:W3:Y:S01]  /*6f810*/  LDCU UR23, c[0x0][0x398] ;  /* 0x00007300ff1777ac */ /* 0x000ee20008000800 */
[----:B------:R-:W-:-:S02]  /*6f820*/  LOP3.LUT R55, R55, 0xefffffff, RZ, 0xc0, !PT ;  /* 0xefffffff37377812 */ /* 0x000fc400078ec0ff */
        /* <DEDUP_REMOVED lines=9> */
[----:B--2---:R-:W-:Y:S01]  /*6f8c0*/  ISETP.LT.AND P5, PT, R10, UR15, !P6 ;  /* 0x0000000f0a007c0c */ /* 0x004fe2000f7a1270 */
[----:B------:R-:W2:Y:S01]  /*6f8d0*/  LDCU UR15, c[0x0][0x398] ;  /* 0x00007300ff0f77ac */ /* 0x000ea20008000800 */
[----:B------:R-:W-:-:S04]  /*6f8e0*/  LOP3.LUT P4, RZ, R59, 0x1000000, RZ, 0xc0, !PT ;  /* 0x010000003bff7812 */ /* 0x000fc8000788c0ff */
[----:B-1----:R-:W-:Y:S01]  /*6f8f0*/  ISETP.LT.AND P4, PT, R10, UR11, !P4 ;  /* 0x0000000b0a007c0c */ /* 0x002fe2000e781270 */
[----:B------:R-:W1:Y:S01]  /*6f900*/  LDCU UR11, c[0x0][0x398] ;  /* 0x00007300ff0b77ac */ /* 0x000e620008000800 */
[----:B------:R-:W-:-:S05]  /*6f910*/  LOP3.LUT R55, R55, 0xfdffffff, RZ, 0xc0, !PT ;  /* 0xfdffffff37377812 */ /* 0x000fca00078ec0ff */
[----:B------:R-:W-:Y:S02]  /*6f920*/  @P5 LOP3.LUT R55, R55, 0x2000000, RZ, 0xfc, !PT ;  /* 0x0200000037375812 */ /* 0x000fe400078efcff */
[----:B------:R-:W-:Y:S02]  /*6f930*/  LOP3.LUT P3, RZ, R59, 0x2000000, RZ, 0xc0, !PT ;  /* 0x020000003bff7812 */ /* 0x000fe4000786c0ff */
[----:B------:R-:W-:Y:S02]  /*6f940*/  LOP3.LUT R55, R55, 0xfeffffff, RZ, 0xc0, !PT ;  /* 0xfeffffff37377812 */ /* 0x000fe400078ec0ff */
[C---:B------:R-:W-:Y:S02]  /*6f950*/  LOP3.LUT P2, RZ, R59.reuse, 0x4000000, RZ, 0xc0, !PT ;  /* 0x040000003bff7812 */ /* 0x040fe4000784c0ff */
[C---:B------:R-:W-:Y:S02]  /*6f960*/  LOP3.LUT P1, RZ, R59.reuse, 0x8000000, RZ, 0xc0, !PT ;  /* 0x080000003bff7812 */ /* 0x040fe4000782c0ff */
[----:B------:R-:W-:-:S02]  /*6f970*/  LOP3.LUT P0, RZ, R59, 0x10000000, RZ, 0xc0, !PT ;  /* 0x100000003bff7812 */ /* 0x000fc4000780c0ff */
[----:B------:R-:W-:Y:S02]  /*6f980*/  @P4 LOP3.LUT R55, R55, 0x1000000, RZ, 0xfc, !PT ;  /* 0x0100000037374812 */ /* 0x000fe400078efcff */
[C---:B---3--:R-:W-:Y:S01]  /*6f990*/  ISETP.LT.AND P4, PT, R10.reuse, UR23, !P3 ;  /* 0x000000170a007c0c */ /* 0x048fe2000df81270 */
[----:B------:R-:W3:Y:S01]  /*6f9a0*/  LDCU UR23, c[0x0][0x398] ;  /* 0x00007300ff1777ac */ /* 0x000ee20008000800 */
[C---:B0-----:R-:W-:Y:S02]  /*6f9b0*/  ISETP.LT.AND P3, PT, R10.reuse, UR19, !P2 ;  /* 0x000000130a007c0c */ /* 0x041fe4000d761270 */
[C---:B--2---:R-:W-:Y:S01]  /*6f9c0*/  ISETP.LT.AND P2, PT, R10.reuse, UR15, !P1 ;  /* 0x0000000f0a007c0c */ /* 0x044fe2000cf41270 */
[----:B------:R-:W0:Y:S01]  /*6f9d0*/  LDCU UR19, c[0x0][0x398] ;  /* 0x00007300ff1377ac */ /* 0x000e220008000800 */
[----:B-1----:R-:W-:Y:S02]  /*6f9e0*/  ISETP.LT.AND P1, PT, R10, UR11, !P0 ;  /* 0x0000000b0a007c0c */ /* 0x002fe4000c721270 */
[----:B------:R-:W-:Y:S01]  /*6f9f0*/  LOP3.LUT P0, RZ, R58, 0x10000, RZ, 0xc0, !PT ;  /* 0x000100003aff7812 */ /* 0x000fe2000780c0ff */
[----:B------:R-:W1:Y:S01]  /*6fa00*/  LDCU UR15, c[0x0][0x398] ;  /* 0x00007300ff0f77ac */ /* 0x000e620008000800 */
[----:B------:R-:W-:-:S02]  /*6fa10*/  LOP3.LUT R3, R3, 0xfbffffff, RZ, 0xc0, !PT ;  /* 0xfbffffff03037812 */ /* 0x000fc400078ec0ff */
[----:B------:R-:W-:Y:S01]  /*6fa20*/  LOP3.LUT R23, R23, 0xfffffffe, RZ, 0xc0, !PT ;  /* 0xfffffffe17177812 */ /* 0x000fe200078ec0ff */
[----:B------:R-:W2:Y:S08]  /*6fa30*/  LDCU UR11, c[0x0][0x398] ;  /* 0x00007300ff0b77ac */ /* 0x000eb00008000800 */
[----:B------:R-:W-:Y:S02]  /*6fa40*/  @P0 LOP3.LUT R3, R3, 0x4000000, RZ, 0xfc, !PT ;  /* 0x0400000003030812 */ /* 0x000fe400078efcff */
[----:B------:R-:W-:-:S02]  /*6fa50*/  LOP3.LUT P0, RZ, R58, 0x8000, RZ, 0xc0, !PT ;  /* 0x000080003aff7812 */ /* 0x000fc4000780c0ff */
        /* <DEDUP_REMOVED lines=14> */
[----:B------:R-:W-:-:S13]  /*6fb40*/  LOP3.LUT P0, RZ, R58, 0x400, RZ, 0xc0, !PT ;  /* 0x000004003aff7812 */ /* 0x000fda000780c0ff */
        /* <DEDUP_REMOVED lines=33> */
[----:B------:R-:W-:Y:S02]  /*6fd60*/  LOP3.LUT R23, R23, 0xfffff7ff, RZ, 0xc0, !PT ;  /* 0xfffff7ff17177812 */ /* 0x000fe400078ec0ff */
[----:B------:R-:W-:-:S07]  /*6fd70*/  @P4 LOP3.LUT R55, R55, 0x800000, RZ, 0xfc, !PT ;  /* 0x0080000037374812 */ /* 0x000fce00078efcff */
        /* <DEDUP_REMOVED lines=8> */
[----:B------:R-:W-:Y:S02]  /*6fe00*/  @P2 LOP3.LUT R55, R55, 0x200000, RZ, 0xfc, !PT ;  /* 0x0020000037372812 */ /* 0x000fe400078efcff */
[----:B---3--:R-:W-:Y:S01]  /*6fe10*/  ISETP.LT.AND P0, PT, R10, UR23, !P0 ;  /* 0x000000170a007c0c */ /* 0x008fe2000c701270 */
[----:B------:R-:W3:Y:S01]  /*6fe20*/  LDCU UR23, c[0x0][0x398] ;  /* 0x00007300ff1777ac */ /* 0x000ee20008000800 */
[----:B------:R-:W-:-:S04]  /*6fe30*/  LOP3.LUT R55, R55, 0xffefffff, RZ, 0xc0, !PT ;  /* 0xffefffff37377812 */ /* 0x000fc800078ec0ff */
        /* <DEDUP_REMOVED lines=19> */
[----:B---3--:R-:W-:Y:S02]  /*6ff70*/  ISETP.LT.AND P0, PT, R10, UR23, !P0 ;  /* 0x000000170a007c0c */ /* 0x008fe4000c701270 */
[----:B------:R-:W-:-:S11]  /*6ff80*/  LOP3.LUT R55, R55, 0xffff7fff, RZ, 0xc0, !PT ;  /* 0xffff7fff37377812 */ /* 0x000fd600078ec0ff */
[----:B------:R-:W-:Y:S02]  /*6ff90*/  @P0 LOP3.LUT R55, R55, 0x8000, RZ, 0xfc, !PT ;  /* 0x0000800037370812 */ /* 0x000fe400078efcff */
[----:B------:R-:W-:-:S04]  /*6ffa0*/  LOP3.LUT P0, RZ, R23, 0x100, RZ, 0xc0, !PT ;  /* 0x0000010017ff7812 */ /* 0x000fc8000780c0ff */
[----:B0-----:R-:W-:Y:S02]  /*6ffb0*/  ISETP.LT.AND P0, PT, R10, UR19, !P0 ;  /* 0x000000130a007c0c */ /* 0x001fe4000c701270 */
[----:B------:R-:W-:-:S11]  /*6ffc0*/  LOP3.LUT R55, R55, 0xffffbfff, RZ, 0xc0, !PT ;  /* 0xffffbfff37377812 */ /* 0x000fd600078ec0ff */
[----:B------:R-:W-:Y:S02]  /*6ffd0*/  @P0 LOP3.LUT R55, R55, 0x4000, RZ, 0xfc, !PT ;  /* 0x0000400037370812 */ /* 0x000fe400078efcff */
[----:B------:R-:W-:-:S04]  /*6ffe0*/  LOP3.LUT P0, RZ, R23, 0x80, RZ, 0xc0, !PT ;  /* 0x0000008017ff7812 */ /* 0x000fc8000780c0ff */
[----:B-1----:R-:W-:Y:S02]  /*6fff0*/  ISETP.LT.AND P0, PT, R10, UR15, !P0 ;  /* 0x0000000f0a007c0c */ /* 0x002fe4000c701270 */
[----:B------:R-:W-:-:S11]  /*70000*/  LOP3.LUT R55, R55, 0xffffdfff, RZ, 0xc0, !PT ;  /* 0xffffdfff37377812 */ /* 0x000fd600078ec0ff */
[----:B------:R-:W-:Y:S02]  /*70010*/  @P0 LOP3.LUT R55, R55, 0x2000, RZ, 0xfc, !PT ;  /* 0x0000200037370812 */ /* 0x000fe400078efcff */
[----:B------:R-:W-:-:S04]  /*70020*/  LOP3.LUT P0, RZ, R23, 0x40, RZ, 0xc0, !PT ;  /* 0x0000004017ff7812 */ /* 0x000fc8000780c0ff */
[----:B--2---:R-:W-:Y:S02]  /*70030*/  ISETP.LT.AND P0, PT, R10, UR11, !P0 ;  /* 0x0000000b0a007c0c */ /* 0x004fe4000c701270 */
        /* <DEDUP_REMOVED lines=48> */
[----:B------:R-:W-:Y:S01]  /*70340*/  LOP3.LUT R55, R55, 0xfffffffe, RZ, 0xc0, !PT ;  /* 0xfffffffe37377812 */ /* 0x000fe200078ec0ff */
[----:B------:R-:W-:Y:S01]  /*70350*/  IMAD.MOV.U32 R32, RZ, RZ, R36 ;  /* 0x000000ffff207224 */ /* 0x000fe200078e0024 */
[C---:B------:R-:W-:Y:S02]  /*70360*/  LOP3.LUT P1, RZ, R58.reuse, 0x40000, RZ, 0xc0, !PT ;  /* 0x000400003aff7812 */ /* 0x040fe4000782c0ff */
[C---:B------:R-:W-:Y:S02]  /*70370*/  LOP3.LUT P2, RZ, R58.reuse, 0x80000, RZ, 0xc0, !PT ;  /* 0x000800003aff7812 */ /* 0x040fe4000784c0ff */
[C---:B------:R-:W-:Y:S02]  /*70380*/  LOP3.LUT P3, RZ, R58.reuse, 0x100000, RZ, 0xc0, !PT ;  /* 0x001000003aff7812 */ /* 0x040fe4000786c0ff */
[----:B------:R-:W-:-:S02]  /*70390*/  LOP3.LUT P4, RZ, R58, 0x200000, RZ, 0xc0, !PT ;  /* 0x002000003aff7812 */ /* 0x000fc4000788c0ff */
[C---:B------:R-:W-:Y:S02]  /*703a0*/  LOP3.LUT P5, RZ, R58.reuse, 0x400000, RZ, 0xc0, !PT ;  /* 0x004000003aff7812 */ /* 0x040fe400078ac0ff */
[----:B------:R-:W-:Y:S02]  /*703b0*/  @P0 LOP3.LUT R55, R55, 0x1, RZ, 0xfc, !PT ;  /* 0x0000000137370812 */ /* 0x000fe400078efcff */
[----:B------:R-:W-:Y:S02]  /*703c0*/  LOP3.LUT P6, RZ, R58, 0x800000, RZ, 0xc0, !PT ;  /* 0x008000003aff7812 */ /* 0x000fe400078cc0ff */
[----:B------:R-:W-:Y:S01]  /*703d0*/  LOP3.LUT P0, RZ, R3, 0x2000000, RZ, 0xc0, !PT ;  /* 0x0200000003ff7812 */ /* 0x000fe2000780c0ff */
[----:B------:R0:W-:Y:S01]  /*703e0*/  STL [R1+0x22c4], R2 ;  /* 0x0022c40201007387 */ /* 0x0001e20000100800 */
[C---:B------:R-:W-:Y:S02]  /*703f0*/  ISETP.LT.AND P1, PT, R10.reuse, UR60, !P1 ;  /* 0x0000003c0a007c0c */ /* 0x040fe4000cf21270 */
[C---:B------:R-:W-:Y:S01]  /*70400*/  ISETP.LT.AND P0, PT, R10.reuse, UR56, !P0 ;  /* 0x000000380a007c0c */ /* 0x040fe2000c701270 */
[----:B------:R-:W-:Y:S01]  /*70410*/  STL.64 [R1+0x22b8], R6 ;  /* 0x0022b80601007387 */ /* 0x000fe20000100a00 */
[----:B------:R-:W-:-:S02]  /*70420*/  ISETP.LT.AND P2, PT, R10, UR64, !P2 ;  /* 0x000000400a007c0c */ /* 0x000fc4000d741270 */
[C---:B------:R-:W-:Y:S01]  /*70430*/  ISETP.LT.AND P3, PT, R10.reuse, UR68, !P3 ;  /* 0x000000440a007c0c */ /* 0x040fe2000df61270 */
[----:B------:R-:W-:Y:S01]  /*70440*/  STL.64 [R1+0x22b0], R4 ;  /* 0x0022b00401007387 */ /* 0x000fe20000100a00 */
[C---:B------:R-:W-:Y:S02]  /*70450*/  ISETP.LT.AND P4, PT, R10.reuse, UR72, !P4 ;  /* 0x000000480a007c0c */ /* 0x040fe4000e781270 */
[C---:B------:R-:W-:Y:S01]  /*70460*/  ISETP.LT.AND P5, PT, R10.reuse, UR76, !P5 ;  /* 0x0000004c0a007c0c */ /* 0x040fe2000efa1270 */
[----:B------:R-:W-:Y:S01]  /*70470*/  STL [R1+0x22c8], R48 ;  /* 0x0022c83001007387 */ /* 0x000fe20000100800 */
[----:B----4-:R-:W-:Y:S02]  /*70480*/  ISETP.LT.AND P6, PT, R10, UR4, !P6 ;  /* 0x000000040a007c0c */ /* 0x010fe4000f7c1270 */
[----:B------:R-:W-:Y:S01]  /*70490*/  LOP3.LUT R10, R32, 0xffff, RZ, 0xc0, !PT ;  /* 0x0000ffff200a7812 */ /* 0x000fe200078ec0ff */
[----:B------:R-:W-:Y:S01]  /*704a0*/  STL [R1+0x22cc], R49 ;  /* 0x0022cc3101007387 */ /* 0x000fe20000100800 */
[----:B------:R-:W-:-:S03]  /*704b0*/  LOP3.LUT R18, R34, 0xffff, RZ, 0xc0, !PT ;  /* 0x0000ffff22127812 */ /* 0x000fc600078ec0ff */
[----:B------:R-:W-:Y:S01]  /*704c0*/  STL [R1+0x22d0], R50 ;  /* 0x0022d03201007387 */ /* 0x000fe20000100800 */
[----:B------:R-:W-:Y:S02]  /*704d0*/  SHF.R.U32.HI R9, RZ, 0x8, R10 ;  /* 0x00000008ff097819 */ /* 0x000fe4000001160a */
[----:B------:R-:W-:Y:S01]  /*704e0*/  SHF.R.U32.HI R8, RZ, 0x8, R18 ;  /* 0x00000008ff087819 */ /* 0x000fe20000011612 */
[----:B------:R-:W-:Y:S04]  /*704f0*/  STL [R1+0x22d4], R52 ;  /* 0x0022d43401007387 */ /* 0x000fe80000100800 */
[----:B------:R-:W-:Y:S01]  /*70500*/  STL [R1+0x22d8], R53 ;  /* 0x0022d83501007387 */ /* 0x000fe20000100800 */
[----:B------:R-:W-:-:S03]  /*70510*/  LOP3.LUT R9, R9, 0xffff, RZ, 0xc0, !PT ;  /* 0x0000ffff09097812 */ /* 0x000fc600078ec0ff */
[----:B------:R-:W-:Y:S01]  /*70520*/  STL [R1+0x22dc], R54 ;  /* 0x0022dc3601007387 */ /* 0x000fe20000100800 */
[----:B------:R-:W-:-:S03]  /*70530*/  LOP3.LUT R8, R8, 0xffff, RZ, 0xc0, !PT ;  /* 0x0000ffff08087812 */ /* 0x000fc600078ec0ff */
[----:B------:R-:W2:Y:S01]  /*70540*/  LDL.LU R36, [R1+0x1198] ;  /* 0x0011980001247983 */ /* 0x000ea20000300800 */
[----:B0-----:R-:W-:Y:S02]  /*70550*/  PRMT R2, R9, 0x3340, R8 ;  /* 0x0000334009027816 */ /* 0x001fe40000000008 */
[----:B------:R-:W-:-:S03]  /*70560*/  PRMT R9, R44, 0x3340, R1 ;  /* 0x000033402c097816 */ /* 0x000fc60000000001 */
[----:B------:R0:W-:Y:S04]  /*70570*/  STL [R1+0x68], R2 ;  /* 0x0000680201007387 */ /* 0x0001e80000100800 */
[----:B------:R-:W3:Y:S04]  /*70580*/  LDL.LU R31, [R1+0x1194] ;  /* 0x00119400011f7983 */ /* 0x000ee80000300800 */
[----:B------:R-:W4:Y:S01]  /*70590*/  LDL.LU R44, [R1+0x126c] ;  /* 0x00126c00012c7983 */ /* 0x000f220000300800 */
[----:B------:R-:W-:-:S03]  /*705a0*/  PRMT R17, R0, 0x3340, R42 ;  /* 0x0000334000117816 */ /* 0x000fc6000000002a */
[----:B------:R-:W3:Y:S04]  /*705b0*/  LDL.LU R32, [R1+0x144] ;  /* 0x0001440001207983 */ /* 0x000ee80000300800 */
[----:B------:R-:W3:Y:S04]  /*705c0*/  LDL.LU R34, [R1+0x1190] ;  /* 0x0011900001227983 */ /* 0x000ee80000300800 */
[----:B------:R-:W3:Y:S01]  /*705d0*/  LDL.LU R0, [R1+0x13d4] ;  /* 0x0013d40001007983 */ /* 0x000ee20000300800 */
[----:B------:R-:W-:Y:S02]  /*705e0*/  PRMT R16, R47, 0x3340, R61 ;  /* 0x000033402f107816 */ /* 0x000fe4000000003d */
[----:B------:R-:W-:Y:S01]  /*705f0*/  PRMT R18, R10, 0x3340, R18 ;  /* 0x000033400a127816 */ /* 0x000fe20000000012 */
[----:B------:R-:W3:Y:S01]  /*70600*/  LDL.LU R61, [R1+0x118c] ;  /* 0x00118c00013d7983 */ /* 0x000ee20000300800 */
[----:B------:R-:W-:-:S02]  /*70610*/  PRMT R15, R45, 0x3340, R46 ;  /* 0x000033402d0f7816 */ /* 0x000fc4000000002e */
[--C-:B------:R-:W-:Y:S01]  /*70620*/  PRMT R10, R43, 0x3340, R1.reuse ;  /* 0x000033402b0a7816 */ /* 0x100fe20000000001 */
[----:B------:R-:W3:Y:S01]  /*70630*/  LDL.LU R47, [R1+0x148] ;  /* 0x00014800012f7983 */ /* 0x000ee20000300800 */
[----:B------:R-:W-:Y:S02]  /*70640*/  PRMT R8, R41, 0x3340, R1 ;  /* 0x0000334029087816 */ /* 0x000fe40000000001 */
[----:B0-----:R-:W-:Y:S01]  /*70650*/  PRMT R2, R15, 0x5410, R10 ;  /* 0x000054100f027816 */ /* 0x001fe2000000000a */
[----:B------:R-:W3:Y:S01]  /*70660*/  LDL.LU R46, [R1+0x13f4] ;  /* 0x0013f400012e7983 */ /* 0x000ee20000300800 */
[----:B------:R-:W-:-:S03]  /*70670*/  PRMT R4, R16, 0x5410, R9 ;  /* 0x0000541010047816 */ /* 0x000fc60000000009 */
[----:B------:R-:W3:Y:S04]  /*70680*/  LDL.LU R45, [R1+0x14c] ;  /* 0x00014c00012d7983 */ /* 0x000ee80000300800 */
[----:B------:R0:W-:Y:S04]  /*70690*/  STL [R1+0x98], R2 ;  /* 0x0000980201007387 */ /* 0x0001e80000100800 */
[----:B------:R1:W-:Y:S04]  /*706a0*/  STL [R1+0x94], R4 ;  /* 0x0000940401007387 */ /* 0x0003e80000100800 */
[----:B------:R-:W3:Y:S01]  /*706b0*/  LDL.LU R33, [R1+0x1400] ;  /* 0x0014000001217983 */ /* 0x000ee20000300800 */
[----:B0-----:R-:W-:-:S03]  /*706c0*/  PRMT R2, R17, 0x5410, R8 ;  /* 0x0000541011027816 */ /* 0x001fc60000000008 */
[----:B------:R-:W3:Y:S01]  /*706d0*/  LDL.LU R29, [R1+0x117c] ;  /* 0x00117c00011d7983 */ /* 0x000ee20000300800 */
[----:B------:R-:W-:-:S03]  /*706e0*/  PRMT R11, R39, 0x3340, R1 ;  /* 0x00003340270b7816 */ /* 0x000fc60000000001 */
[----:B------:R4:W-:Y:S04]  /*706f0*/  STL [R1+0x90], R2 ;  /* 0x0000900201007387 */ /* 0x0009e80000100800 */
[----:B------:R-:W3:Y:S01]  /*70700*/  LDL.LU R43, [R1+0x125c] ;  /* 0x00125c00012b7983 */ /* 0x000ee20000300800 */
[----:B------:R-:W-:-:S03]  /*70710*/  PRMT R12, R40, 0x3340, R1 ;  /* 0x00003340280c7816 */ /* 0x000fc60000000001 */
[----:B------:R-:W3:Y:S01]  /*70720*/  LDL.LU R42, [R1+0x1178] ;  /* 0x00117800012a7983 */ /* 0x000ee20000300800 */
[----:B------:R-:W-:-:S03]  /*70730*/  PRMT R14, R38, 0x3340, R1 ;  /* 0x00003340260e7816 */ /* 0x000fc60000000001 */
[----:B------:R-:W3:Y:S04]  /*70740*/  LDL.LU R41, [R1+0x1254] ;  /* 0x0012540001297983 */ /* 0x000ee80000300800 */
[----:B------:R-:W3:Y:S04]  /*70750*/  LDL.LU R40, [R1+0x1170] ;  /* 0x0011700001287983 */ /* 0x000ee80000300800 */
[----:B------:R-:W3:Y:S01]  /*70760*/  LDL.LU R38, [R1+0x123c] ;  /* 0x00123c0001267983 */ /* 0x000ee20000300800 */
[----:B------:R-:W-:-:S03]  /*70770*/  PRMT R13, R37, 0x3340, R1 ;  /* 0x00003340250d7816 */ /* 0x000fc60000000001 */
[----:B------:R-:W3:Y:S01]  /*70780*/  LDL.LU R37, [R1+0x1324] ;  /* 0x0013240001257983 */ /* 0x000ee20000300800 */
[----:B--2---:R-:W-:-:S03]  /*70790*/  LOP3.LUT R39, R36, 0xffff, RZ, 0xc0, !PT ;  /* 0x0000ffff24277812 */ /* 0x004fc600078ec0ff */
[----:B------:R-:W2:Y:S01]  /*707a0*/  LDL.LU R36, [R1+0x120c] ;  /* 0x00120c0001247983 */ /* 0x000ea20000300800 */
[----:B------:R-:W-:-:S04]  /*707b0*/  PRMT R8, R39, 0x3340, R1 ;  /* 0x0000334027087816 */ /* 0x000fc80000000001 */
[----:B-1----:R-:W-:-:S05]  /*707c0*/  PRMT R4, R18, 0x5410, R8 ;  /* 0x0000541012047816 */ /* 0x002fca0000000008 */
[----:B------:R0:W-:Y:S01]  /*707d0*/  STL [R1+0x9c], R4 ;  /* 0x00009c0401007387 */ /* 0x0001e20000100800 */
[----:B----4-:R-:W-:-:S03]  /*707e0*/  PRMT R2, R44, 0x5410, R12 ;  /* 0x000054102c027816 */ /* 0x010fc6000000000c */
[----:B------:R-:W4:Y:S01]  /*707f0*/  LDL.LU R44, [R1+0x127c] ;  /* 0x00127c00012c7983 */ /* 0x000f220000300800 */
[----:B---3--:R-:W-:-:S04]  /*70800*/  LOP3.LUT R52, R31, 0xffff, RZ, 0xc0, !PT ;  /* 0x0000ffff1f347812 */ /* 0x008fc800078ec0ff */
[--C-:B------:R-:W-:Y:S01]  /*70810*/  PRMT R8, R52, 0x3340, R1.reuse ;  /* 0x0000334034087816 */ /* 0x100fe20000000001 */
[----:B------:R1:W-:Y:S01]  /*70820*/  STL [R1+0xa0], R2 ;  /* 0x0000a00201007387 */ /* 0x0003e20000100800 */
[----:B------:R-:W-:Y:S02]  /*70830*/  LOP3.LUT R50, R34, 0xffff, RZ, 0xc0, !PT ;  /* 0x0000ffff22327812 */ /* 0x000fe400078ec0ff */
[----:B0-----:R-:W-:Y:S02]  /*70840*/  PRMT R4, R32, 0x5410, R8 ;  /* 0x0000541020047816 */ /* 0x001fe40000000008 */
[----:B------:R-:W-:Y:S02]  /*70850*/  PRMT R8, R50, 0x3340, R1 ;  /* 0x0000334032087816 */ /* 0x000fe40000000001 */
[----:B-1----:R-:W-:Y:S01]  /*70860*/  PRMT R2, R0, 0x5410, R11 ;  /* 0x0000541000027816 */ /* 0x002fe2000000000b */
[----:B------:R0:W-:Y:S04]  /*70870*/  STL [R1+0x119c], R4 ;  /* 0x00119c0401007387 */ /* 0x0001e80000100800 */
[----:B------:R-:W3:Y:S04]  /*70880*/  LDL.LU R0, [R1+0x11b4] ;  /* 0x0011b40001007983 */ /* 0x000ee80000300800 */
[----:B------:R1:W-:Y:S01]  /*70890*/  STL [R1+0x11a0], R2 ;  /* 0x0011a00201007387 */ /* 0x0003e20000100800 */
[----:B0-----:R-:W-:-:S02]  /*708a0*/  PRMT R4, R47, 0x5410, R8 ;  /* 0x000054102f047816 */ /* 0x001fc40000000008 */
[----:B------:R-:W-:Y:S02]  /*708b0*/  PRMT R5, R46, 0x5410, R14 ;  /* 0x000054102e057816 */ /* 0x000fe4000000000e */
[----:B-1----:R-:W-:Y:S01]  /*708c0*/  LOP3.LUT R2, R61, 0xffff, RZ, 0xc0, !PT ;  /* 0x0000ffff3d027812 */ /* 0x002fe200078ec0ff */
[----:B------:R0:W-:Y:S03]  /*708d0*/  STL [R1+0x11a4], R4 ;  /* 0x0011a40401007387 */ /* 0x0001e60000100800 */
[----:B------:R-:W-:Y:S01]  /*708e0*/  PRMT R8, R2, 0x3340, R1 ;  /* 0x0000334002087816 */ /* 0x000fe20000000001 */
[----:B------:R-:W3:Y:S03]  /*708f0*/  LDL.LU R30, [R1+0x1210] ;  /* 0x00121000011e7983 */ /* 0x000ee60000300800 */
[----:B0-----:R-:W-:Y:S01]  /*70900*/  PRMT R4, R45, 0x5410, R8 ;  /* 0x000054102d047816 */ /* 0x001fe20000000008 */
[----:B------:R0:W-:Y:S04]  /*70910*/  STL [R1+0x11a8], R5 ;  /* 0x0011a80501007387 */ /* 0x0001e80000100800 */
[----:B------:R-:W3:Y:S04]  /*70920*/  LDL.LU R31, [R1+0x1174] ;  /* 0x00117400011f7983 */ /* 0x000ee80000300800 */
[----:B------:R1:W-:Y:S01]  /*70930*/  STL [R1+0x11ac], R4 ;  /* 0x0011ac0401007387 */ /* 0x0003e20000100800 */
[----:B0-----:R-:W-:-:S03]  /*70940*/  PRMT R5, R33, 0x5410, R13 ;  /* 0x0000541021057816 */ /* 0x001fc6000000000d */
[----:B------:R-:W3:Y:S04]  /*70950*/  LDL.LU R32, [R1+0x1244] ;  /* 0x0012440001207983 */ /* 0x000ee80000300800 */
[----:B------:R-:W3:Y:S01]  /*70960*/  LDL.LU R34, [R1+0x13a0] ;  /* 0x0013a00001227983 */ /* 0x000ee20000300800 */
[----:B-1----:R-:W-:-:S03]  /*70970*/  PRMT R4, R43, 0x5410, R29 ;  /* 0x000054102b047816 */ /* 0x002fc6000000001d */
[----:B------:R-:W3:Y:S04]  /*70980*/  LDL.LU R61, [R1+0x1248] ;  /* 0x00124800013d7983 */ /* 0x000ee80000300800 */
[----:B------:R-:W3:Y:S04]  /*70990*/  LDL.LU R47, [R1+0x12f8] ;  /* 0x0012f800012f7983 */ /* 0x000ee80000300800 */
[----:B------:R-:W3:Y:S04]  /*709a0*/  LDL.LU R46, [R1+0x13a8] ;  /* 0x0013a800012e7983 */ /* 0x000ee80000300800 */
[----:B------:R-:W3:Y:S04]  /*709b0*/  LDL.LU R45, [R1+0x124c] ;  /* 0x00124c00012d7983 */ /* 0x000ee80000300800 */
[----:B------:R-:W3:Y:S04]  /*709c0*/  LDL.LU R43, [R1+0x1304] ;  /* 0x00130400012b7983 */ /* 0x000ee80000300800 */
[----:B------:R0:W-:Y:S04]  /*709d0*/  STL [R1+0x11b0], R5 ;  /* 0x0011b00501007387 */ /* 0x0001e80000100800 */
[----:B------:R1:W-:Y:S01]  /*709e0*/  STL [R1+0x1194], R4 ;  /* 0x0011940401007387 */ /* 0x0003e20000100800 */
[----:B0-----:R-:W-:-:S02]  /*709f0*/  PRMT R5, R41, 0x5410, R42 ;  /* 0x0000541029057816 */ /* 0x001fc4000000002a */
[----:B-1----:R-:W-:-:S03]  /*70a00*/  PRMT R4, R38, 0x5410, R40 ;  /* 0x0000541026047816 */ /* 0x002fc60000000028 */
[----:B------:R-:W-:Y:S01]  /*70a10*/  STL [R1+0x1198], R5 ;  /* 0x0011980501007387 */ /* 0x000fe20000100800 */
[----:B------:R-:W-:-:S03]  /*70a20*/  LOP3.LUT R11, R37, 0xffff, RZ, 0xc0, !PT ;  /* 0x0000ffff250b7812 */ /* 0x000fc600078ec0ff */
[----:B------:R0:W-:Y:S04]  /*70a30*/  STL [R1+0x1190], R4 ;  /* 0x0011900401007387 */ /* 0x0001e80000100800 */
[----:B------:R-:W3:Y:S04]  /*70a40*/  LDL.LU R42, [R1+0x135c] ;  /* 0x00135c00012a7983 */ /* 0x000ee80000300800 */
[----:B------:R-:W3:Y:S04]  /*70a50*/  LDL.LU R40, [R1+0x1214] ;  /* 0x0012140001287983 */ /* 0x000ee80000300800 */
[----:B------:R-:W3:Y:S04]  /*70a60*/  LDL.LU R38, [R1+0x12ac] ;  /* 0x0012ac0001267983 */ /* 0x000ee80000300800 */
[----:B------:R-:W3:Y:S01]  /*70a70*/  LDL.LU R37, [R1+0x1364] ;  /* 0x0013640001257983 */ /* 0x000ee20000300800 */
[----:B--2---:R-:W-:-:S03]  /*70a80*/  LOP3.LUT R17, R36, 0xffff, RZ, 0xc0, !PT ;  /* 0x0000ffff24117812 */ /* 0x004fc600078ec0ff */
[----:B------:R-:W2:Y:S01]  /*70a90*/  LDL.LU R36, [R1+0x1218] ;  /* 0x0012180001247983 */ /* 0x000ea20000300800 */
[----:B----4-:R-:W-:-:S03]  /*70aa0*/  LOP3.LUT R10, R44, 0xffff, RZ, 0xc0, !PT ;  /* 0x0000ffff2c0a7812 */ /* 0x010fc600078ec0ff */
[----:B------:R-:W4:Y:S01]  /*70ab0*/  LDL.LU R44, [R1+0x12b4] ;  /* 0x0012b400012c7983 */ /* 0x000f220000300800 */
[----:B------:R-:W-:Y:S02]  /*70ac0*/  PRMT R8, R17, 0x3340, R1 ;  /* 0x0000334011087816 */ /* 0x000fe40000000001 */
[----:B------:R-:W-:-:S04]  /*70ad0*/  PRMT R9, R11, 0x3340, R10 ;  /* 0x000033400b097816 */ /* 0x000fc8000000000a */
[----:B0-----:R-:W-:Y:S02]  /*70ae0*/  PRMT R4, R9, 0x5410, R8 ;  /* 0x0000541009047816 */ /* 0x001fe40000000008 */
[----:B---3--:R-:W-:-:S04]  /*70af0*/  LOP3.LUT R0, R0, 0xffff, RZ, 0xc0, !PT ;  /* 0x0000ffff00007812 */ /* 0x008fc800078ec0ff */
[----:B------:R-:W-:Y:S01]  /*70b00*/  PRMT R8, R0, 0x3340, R1 ;  /* 0x0000334000087816 */ /* 0x000fe20000000001 */
[----:B------:R0:W-:Y:S03]  /*70b10*/  STL [R1+0x8c], R4 ;  /* 0x00008c0401007387 */ /* 0x0001e60000100800 */
[----:B------:R-:W-:-:S05]  /*70b20*/  PRMT R5, R30, 0x5410, R8 ;  /* 0x000054101e057816 */ /* 0x000fca0000000008 */
[----:B------:R-:W-:Y:S01]  /*70b30*/  STL [R1+0x11b4], R5 ;  /* 0x0011b40501007387 */ /* 0x000fe20000100800 */
[----:B0-----:R-:W-:-:S05]  /*70b40*/  PRMT R4, R32, 0x5410, R31 ;  /* 0x0000541020047816 */ /* 0x001fca000000001f */
[----:B------:R0:W-:Y:S01]  /*70b50*/  STL [R1+0x118c], R4 ;  /* 0x00118c0401007387 */ /* 0x0001e20000100800 */
[----:B------:R-:W-:-:S03]  /*70b60*/  LOP3.LUT R13, R43, 0xffff, RZ, 0xc0, !PT ;  /* 0x0000ffff2b0d7812 */ /* 0x000fc600078ec0ff */
[----:B------:R-:W3:Y:S01]  /*70b70*/  LDL.LU R43, [R1+0x1184] ;  /* 0x00118400012b7983 */ /* 0x000ee20000300800 */
        /* <DEDUP_REMOVED lines=8> */
[----:B--2---:R-:W-:-:S03]  /*70c00*/  LOP3.LUT R19, R36, 0xffff, RZ, 0xc0, !PT ;  /* 0x0000ffff24137812 */ /* 0x004fc600078ec0ff */
[----:B------:R-:W2:Y:S01]  /*70c10*/  LDL.LU R36, [R1+0x1288] ;  /* 0x0012880001247983 */ /* 0x000ea20000300800 */
[----:B----4-:R-:W-:-:S03]  /*70c20*/  LOP3.LUT R20, R44, 0xffff, RZ, 0xc0, !PT ;  /* 0x0000ffff2c147812 */ /* 0x010fc600078ec0ff */
[----:B------:R-:W4:Y:S01]  /*70c30*/  LDL.LU R44, [R1+0x133c] ;  /* 0x00133c00012c7983 */ /* 0x000f220000300800 */
[----:B------:R-:W-:Y:S02]  /*70c40*/  SHF.R.U32.HI R9, RZ, 0x8, R11 ;  /* 0x00000008ff097819 */ /* 0x000fe4000001160b */
[----:B------:R-:W-:Y:S01]  /*70c50*/  SHF.R.U32.HI R41, RZ, 0x8, R10 ;  /* 0x00000008ff297819 */ /* 0x000fe2000001160a */
[----:B------:R-:W4:Y:S01]  /*70c60*/  LDL.LU R54, [R1+0x11f0] ;  /* 0x0011f00001367983 */ /* 0x000f220000300800 */
[----:B------:R-:W-:Y:S02]  /*70c70*/  LOP3.LUT R9, R9, 0xffff, RZ, 0xc0, !PT ;  /* 0x0000ffff09097812 */ /* 0x000fe400078ec0ff */
[----:B------:R-:W-:Y:S01]  /*70c80*/  LOP3.LUT R41, R41, 0xffff, RZ, 0xc0, !PT ;  /* 0x0000ffff29297812 */ /* 0x000fe200078ec0ff */
[----:B------:R-:W4:Y:S01]  /*70c90*/  LDL.LU R53, [R1+0x1298] ;  /* 0x0012980001357983 */ /* 0x000f220000300800 */
[----:B------:R-:W-:Y:S02]  /*70ca0*/  LOP3.LUT R11, R34, 0xffff, RZ, 0xc0, !PT ;  /* 0x0000ffff220b7812 */ /* 0x000fe400078ec0ff */
[----:B------:R-:W-:Y:S01]  /*70cb0*/  LOP3.LUT R18, R61, 0xffff, RZ, 0xc0, !PT ;  /* 0x0000ffff3d127812 */ /* 0x000fe200078ec0ff */
[----:B------:R-:W4:Y:S01]  /*70cc0*/  LDL.LU R49, [R1+0x11ec] ;  /* 0x0011ec0001317983 */ /* 0x000f220000300800 */
[----:B------:R-:W-:-:S02]  /*70cd0*/  LOP3.LUT R10, R47, 0xffff, RZ, 0xc0, !PT ;  /* 0x0000ffff2f0a7812 */ /* 0x000fc400078ec0ff */
[----:B------:R-:W-:Y:S01]  /*70ce0*/  PRMT R41, R9, 0x3340, R41 ;  /* 0x0000334009297816 */ /* 0x000fe20000000029 */
[----:B------:R-:W4:Y:S01]  /*70cf0*/  LDL.LU R48, [R1+0x1284] ;  /* 0x0012840001307983 */ /* 0x000f220000300800 */
[----:B------:R-:W-:Y:S02]  /*70d00*/  PRMT R8, R18, 0x3340, R1 ;  /* 0x0000334012087816 */ /* 0x000fe40000000001 */
[----:B------:R-:W-:Y:S01]  /*70d10*/  PRMT R9, R11, 0x3340, R10 ;  /* 0x000033400b097816 */ /* 0x000fe2000000000a */
[----:B------:R-:W4:Y:S01]  /*70d20*/  LDL.LU R60, [R1+0x11e4] ;  /* 0x0011e400013c7983 */ /* 0x000f220000300800 */
[----:B------:R-:W-:Y:S02]  /*70d30*/  LOP3.LUT R14, R46, 0xffff, RZ, 0xc0, !PT ;  /* 0x0000ffff2e0e7812 */ /* 0x000fe400078ec0ff */
[----:B------:R-:W-:Y:S01]  /*70d40*/  LOP3.LUT R12, R45, 0xffff, RZ, 0xc0, !PT ;  /* 0x0000ffff2d0c7812 */ /* 0x000fe200078ec0ff */
[----:B------:R-:W4:Y:S01]  /*70d50*/  LDL.LU R27, [R1+0x1274] ;  /* 0x00127400011b7983 */ /* 0x000f220000300800 */
[----:B------:R-:W-:-:S02]  /*70d60*/  PRMT R6, R9, 0x5410, R8 ;  /* 0x0000541009067816 */ /* 0x000fc40000000008 */
[----:B------:R-:W-:Y:S01]  /*70d70*/  PRMT R8, R12, 0x3340, R1 ;  /* 0x000033400c087816 */ /* 0x000fe20000000001 */
[----:B------:R-:W4:Y:S01]  /*70d80*/  LDL.LU R33, [R1+0x13d0] ;  /* 0x0013d00001217983 */ /* 0x000f220000300800 */
[----:B------:R-:W-:Y:S02]  /*70d90*/  PRMT R9, R14, 0x3340, R13 ;  /* 0x000033400e097816 */ /* 0x000fe4000000000d */
[----:B------:R-:W-:Y:S01]  /*70da0*/  SHF.R.U32.HI R31, RZ, 0x8, R10 ;  /* 0x00000008ff1f7819 */ /* 0x000fe2000001160a */
[----:B------:R-:W4:Y:S01]  /*70db0*/  LDL.LU R34, [R1+0x129c] ;  /* 0x00129c0001227983 */ /* 0x000f220000300800 */
[----:B------:R-:W-:Y:S02]  /*70dc0*/  PRMT R7, R9, 0x5410, R8 ;  /* 0x0000541009077816 */ /* 0x000fe40000000008 */
[----:B------:R-:W-:Y:S01]  /*70dd0*/  PRMT R8, R22, 0x3340, R1 ;  /* 0x0000334016087816 */ /* 0x000fe20000000001 */
[----:B------:R-:W4:Y:S01]  /*70de0*/  LDL.LU R61, [R1+0x134c] ;  /* 0x00134c00013d7983 */ /* 0x000f220000300800 */
[----:B------:R-:W-:-:S04]  /*70df0*/  PRMT R9, R16, 0x3340, R15 ;  /* 0x0000334010097816 */ /* 0x000fc8000000000f */
[----:B0-----:R-:W-:Y:S02]  /*70e00*/  PRMT R4, R9, 0x5410, R8 ;  /* 0x0000541009047816 */ /* 0x001fe40000000008 */
[----:B------:R-:W-:Y:S02]  /*70e10*/  PRMT R8, R19, 0x3340, R1 ;  /* 0x0000334013087816 */ /* 0x000fe40000000001 */
[----:B------:R-:W-:-:S04]  /*70e20*/  PRMT R9, R21, 0x3340, R20 ;  /* 0x0000334015097816 */ /* 0x000fc80000000014 */
[----:B------:R-:W-:Y:S02]  /*70e30*/  PRMT R5, R9, 0x5410, R8 ;  /* 0x0000541009057816 */ /* 0x000fe40000000008 */
[----:B------:R-:W-:Y:S02]  /*70e40*/  SHF.R.U32.HI R8, RZ, 0x8, R11 ;  /* 0x00000008ff087819 */ /* 0x000fe4000001160b */
[----:B------:R-:W-:Y:S02]  /*70e50*/  LOP3.LUT R31, R31, 0xffff, RZ, 0xc0, !PT ;  /* 0x0000ffff1f1f7812 */ /* 0x000fe400078ec0ff */
[----:B------:R-:W-:Y:S02]  /*70e60*/  LOP3.LUT R8, R8, 0xffff, RZ, 0xc0, !PT ;  /* 0x0000ffff08087812 */ /* 0x000fe400078ec0ff */
[----:B------:R-:W-:Y:S02]  /*70e70*/  SHF.R.U32.HI R32, RZ, 0x8, R13 ;  /* 0x00000008ff207819 */ /* 0x000fe4000001160d */
[----:B------:R-:W-:-:S02]  /*70e80*/  PRMT R31, R8, 0x3340, R31 ;  /* 0x00003340081f7816 */ /* 0x000fc4000000001f */
[----:B------:R-:W-:Y:S02]  /*70e90*/  SHF.R.U32.HI R8, RZ, 0x8, R14 ;  /* 0x00000008ff087819 */ /* 0x000fe4000001160e */
[----:B------:R-:W-:Y:S02]  /*70ea0*/  LOP3.LUT R32, R32, 0xffff, RZ, 0xc0, !PT ;  /* 0x0000ffff20207812 */ /* 0x000fe400078ec0ff */
[----:B------:R-:W-:Y:S02]  /*70eb0*/  LOP3.LUT R8, R8, 0xffff, RZ, 0xc0, !PT ;  /* 0x0000ffff08087812 */ /* 0x000fe400078ec0ff */
[----:B------:R-:W-:Y:S02]  /*70ec0*/  SHF.R.U32.HI R35, RZ, 0x8, R15 ;  /* 0x00000008ff237819 */ /* 0x000fe4000001160f */
[----:B------:R-:W-:Y:S02]  /*70ed0*/  PRMT R32, R8, 0x3340, R32 ;  /* 0x0000334008207816 */ /* 0x000fe40000000020 */
[----:B------:R-:W-:-:S02]  /*70ee0*/  SHF.R.U32.HI R8, RZ, 0x8, R16 ;  /* 0x00000008ff087819 */ /* 0x000fc40000011610 */
[----:B------:R-:W-:Y:S02]  /*70ef0*/  LOP3.LUT R35, R35, 0xffff, RZ, 0xc0, !PT ;  /* 0x0000ffff23237812 */ /* 0x000fe400078ec0ff */
[----:B------:R-:W-:Y:S02]  /*70f00*/  LOP3.LUT R8, R8, 0xffff, RZ, 0xc0, !PT ;  /* 0x0000ffff08087812 */ /* 0x000fe400078ec0ff */
[----:B------:R-:W-:Y:S02]  /*70f10*/  SHF.R.U32.HI R30, RZ, 0x8, R20 ;  /* 0x00000008ff1e7819 */ /* 0x000fe40000011614 */
[----:B------:R-:W-:Y:S02]  /*70f20*/  PRMT R35, R8, 0x3340, R35 ;  /* 0x0000334008237816 */ /* 0x000fe40000000023 */
[----:B------:R-:W-:Y:S02]  /*70f30*/  SHF.R.U32.HI R8, RZ, 0x8, R21 ;  /* 0x00000008ff087819 */ /* 0x000fe40000011615 */
[----:B------:R-:W-:-:S02]  /*70f40*/  LOP3.LUT R30, R30, 0xffff, RZ, 0xc0, !PT ;  /* 0x0000ffff1e1e7812 */ /* 0x000fc400078ec0ff */
[----:B------:R-:W-:Y:S02]  /*70f50*/  LOP3.LUT R8, R8, 0xffff, RZ, 0xc0, !PT ;  /* 0x0000ffff08087812 */ /* 0x000fe400078ec0ff */
[----:B------:R-:W-:Y:S02]  /*70f60*/  SHF.R.U32.HI R28, RZ, 0x8, R12 ;  /* 0x00000008ff1c7819 */ /* 0x000fe4000001160c */
[----:B------:R-:W-:Y:S02]  /*70f70*/  PRMT R30, R8, 0x3340, R30 ;  /* 0x00003340081e7816 */ /* 0x000fe4000000001e */
[----:B---3--:R-:W-:Y:S02]  /*70f80*/  PRMT R9, R42, 0x5410, R43 ;  /* 0x000054102a097816 */ /* 0x008fe4000000002b */
[----:B------:R-:W-:-:S03]  /*70f90*/  PRMT R8, R38, 0x5410, R40 ;  /* 0x0000541026087816 */ /* 0x000fc60000000028 */
[----:B------:R-:W-:Y:S01]  /*70fa0*/  STL [R1+0x1184], R9 ;  /* 0x0011840901007387 */ /* 0x000fe20000100800 */
[----:B------:R-:W-:-:S03]  /*70fb0*/  LOP3.LUT R11, R37, 0xffff, RZ, 0xc0, !PT ;  /* 0x0000ffff250b7812 */ /* 0x000fc600078ec0ff */
[----:B------:R0:W-:Y:S04]  /*70fc0*/  STL [R1+0x1188], R8 ;  /* 0x0011880801007387 */ /* 0x0001e80000100800 */
[----:B------:R-:W3:Y:S04]  /*70fd0*/  LDL.LU R47, [R1+0x11e8] ;  /* 0x0011e800012f7983 */ /* 0x000ee80000300800 */
[----:B------:R-:W3:Y:S01]  /*70fe0*/  LDL.LU R46, [R1+0x1280] ;  /* 0x00128000012e7983 */ /* 0x000ee20000300800 */
[----:B--2---:R-:W-:-:S04]  /*70ff0*/  LOP3.LUT R12, R36, 0xffff, RZ, 0xc0, !PT ;  /* 0x0000ffff240c7812 */ /* 0x004fc800078ec0ff */
[----:B0-----:R-:W-:Y:S02]  /*71000*/  PRMT R8, R12, 0x3340, R1 ;  /* 0x000033400c087816 */ /* 0x001fe40000000001 */
[----:B----4-:R-:W-:-:S04]  /*71010*/  LOP3.LUT R10, R44, 0xffff, RZ, 0xc0, !PT ;  /* 0x0000ffff2c0a7812 */ /* 0x010fc800078ec0ff */
[----:B------:R-:W-:-:S04]  /*71020*/  PRMT R9, R11, 0x3340, R10 ;  /* 0x000033400b097816 */ /* 0x000fc8000000000a */
[----:B------:R-:W-:-:S05]  /*71030*/  PRMT R8, R9, 0x5410, R8 ;  /* 0x0000541009087816 */ /* 0x000fca0000000008 */
[----:B------:R0:W-:Y:S04]  /*71040*/  STL [R1+0x88], R8 ;  /* 0x0000880801007387 */ /* 0x0001e80000100800 */
[----:B------:R-:W2:Y:S04]  /*71050*/  LDL.LU R45, [R1+0x11e0] ;  /* 0x0011e000012d7983 */ /* 0x000ea80000300800 */
[----:B------:R-:W2:Y:S04]  /*71060*/  LDL.LU R43, [R1+0x1270] ;  /* 0x00127000012b7983 */ /* 0x000ea80000300800 */
[----:B------:R-:W4:Y:S04]  /*71070*/  LDL.LU R42, [R1+0x11d4] ;  /* 0x0011d400012a7983 */ /* 0x000f280000300800 */
[----:B------:R-:W4:Y:S04]  /*71080*/  LDL.LU R40, [R1+0x1260] ;  /* 0x0012600001287983 */ /* 0x000f280000300800 */
[----:B------:R-:W4:Y:S04]  /*71090*/  LDL.LU R38, [R1+0x13b4] ;  /* 0x0013b40001267983 */ /* 0x000f280000300800 */
[----:B------:R-:W4:Y:S04]  /*710a0*/  LDL.LU R37, [R1+0x1264] ;  /* 0x0012640001257983 */ /* 0x000f280000300800 */
[----:B------:R-:W4:Y:S01]  /*710b0*/  LDL.LU R44, [R1+0x1318] ;  /* 0x00131800012c7983 */ /* 0x000f220000300800 */
[----:B0-----:R-:W-:-:S02]  /*710c0*/  SHF.R.U32.HI R8, RZ, 0x8, R11 ;  /* 0x00000008ff087819 */ /* 0x001fc4000001160b */
[----:B------:R-:W-:Y:S02]  /*710d0*/  SHF.R.U32.HI R36, RZ, 0x8, R10 ;  /* 0x00000008ff247819 */ /* 0x000fe4000001160a */
[----:B------:R-:W-:Y:S02]  /*710e0*/  LOP3.LUT R8, R8, 0xffff, RZ, 0xc0, !PT ;  /* 0x0000ffff08087812 */ /* 0x000fe400078ec0ff */
[----:B------:R-:W-:Y:S02]  /*710f0*/  LOP3.LUT R36, R36, 0xffff, RZ, 0xc0, !PT ;  /* 0x0000ffff24247812 */ /* 0x000fe400078ec0ff */
[----:B------:R-:W-:Y:S02]  /*71100*/  PRMT R10, R53, 0x5410, R54 ;  /* 0x00005410350a7816 */ /* 0x000fe40000000036 */
[----:B------:R-:W-:Y:S02]  /*71110*/  PRMT R36, R8, 0x3340, R36 ;  /* 0x0000334008247816 */ /* 0x000fe40000000024 */
[----:B------:R-:W-:Y:S01]  /*71120*/  PRMT R9, R48, 0x5410, R49 ;  /* 0x0000541030097816 */ /* 0x000fe20000000031 */
[----:B------:R0:W-:Y:S01]  /*71130*/  STL [R1+0x1174], R10 ;  /* 0x0011740a01007387 */ /* 0x0001e20000100800 */
[----:B------:R-:W-:-:S02]  /*71140*/  PRMT R8, R27, 0x5410, R60 ;  /* 0x000054101b087816 */ /* 0x000fc4000000003c */
[----:B------:R-:W-:Y:S02]  /*71150*/  LOP3.LUT R11, R33, 0xffff, RZ, 0xc0, !PT ;  /* 0x0000ffff210b7812 */ /* 0x000fe400078ec0ff */
[----:B------:R-:W-:Y:S01]  /*71160*/  LOP3.LUT R13, R34, 0xffff, RZ, 0xc0, !PT ;  /* 0x0000ffff220d7812 */ /* 0x000fe200078ec0ff */
[----:B------:R1:W-:Y:S01]  /*71170*/  STL [R1+0x1178], R9 ;  /* 0x0011780901007387 */ /* 0x0003e20000100800 */
[----:B0-----:R-:W-:-:S03]  /*71180*/  LOP3.LUT R10, R61, 0xffff, RZ, 0xc0, !PT ;  /* 0x0000ffff3d0a7812 */ /* 0x001fc600078ec0ff */
[----:B------:R0:W-:Y:S01]  /*71190*/  STL [R1+0x117c], R8 ;  /* 0x00117c0801007387 */ /* 0x0001e20000100800 */
[----:B-1----:R-:W-:Y:S02]  /*711a0*/  PRMT R9, R11, 0x3340, R10 ;  /* 0x000033400b097816 */ /* 0x002fe4000000000a */
[----:B0-----:R-:W-:-:S04]  /*711b0*/  PRMT R8, R13, 0x3340, R1 ;  /* 0x000033400d087816 */ /* 0x001fc80000000001 */
[----:B------:R-:W-:Y:S02]  /*711c0*/  PRMT R8, R9, 0x5410, R8 ;  /* 0x0000541009087816 */ /* 0x000fe40000000008 */
[----:B------:R-:W-:-:S03]  /*711d0*/  SHF.R.U32.HI R9, RZ, 0x8, R11 ;  /* 0x00000008ff097819 */ /* 0x000fc6000001160b */
[----:B------:R0:W-:Y:S01]  /*711e0*/  STL [R1+0x84], R8 ;  /* 0x0000840801007387 */ /* 0x0001e20000100800 */
[----:B------:R-:W-:Y:S02]  /*711f0*/  LOP3.LUT R9, R9, 0xffff, RZ, 0xc0, !PT ;  /* 0x0000ffff09097812 */ /* 0x000fe400078ec0ff */
[----:B0-----:R-:W-:-:S04]  /*71200*/  SHF.R.U32.HI R8, RZ, 0x8, R10 ;  /* 0x00000008ff087819 */ /* 0x001fc8000001160a */
[----:B------:R-:W-:-:S04]  /*71210*/  LOP3.LUT R8, R8, 0xffff, RZ, 0xc0, !PT ;  /* 0x0000ffff08087812 */ /* 0x000fc800078ec0ff */
[----:B------:R-:W-:Y:S02]  /*71220*/  PRMT R49, R9, 0x3340, R8 ;  /* 0x0000334009317816 */ /* 0x000fe40000000008 */
[----:B---3--:R-:W-:-:S05]  /*71230*/  PRMT R10, R46, 0x5410, R47 ;  /* 0x000054102e0a7816 */ /* 0x008fca000000002f */
[----:B------:R0:W-:Y:S01]  /*71240*/  STL [R1+0xf0c], R10 ;  /* 0x000f0c0a01007387 */ /* 0x0001e20000100800 */
[----:B--2---:R-:W-:Y:S02]  /*71250*/  PRMT R9, R43, 0x5410, R45 ;  /* 0x000054102b097816 */ /* 0x004fe4000000002d */
[----:B----4-:R-:W-:-:S03]  /*71260*/  PRMT R8, R40, 0x5410, R42 ;  /* 0x0000541028087816 */ /* 0x010fc6000000002a */
[----:B------:R1:W-:Y:S04]  /*71270*/  STL [R1+0xf10], R9 ;  /* 0x000f100901007387 */ /* 0x0003e80000100800 */
[----:B------:R2:W-:Y:S04]  /*71280*/  STL [R1+0x1170], R8 ;  /* 0x0011700801007387 */ /* 0x0005e80000100800 */
[----:B------:R-:W3:Y:S01]  /*71290*/  LDL.LU R20, [R1+0x11dc] ;  /* 0x0011dc0001147983 */ /* 0x000ee20000300800 */
[----:B------:R-:W-:-:S03]  /*712a0*/  LOP3.LUT R11, R44, 0xffff, RZ, 0xc0, !PT ;  /* 0x0000ffff2c0b7812 */ /* 0x000fc600078ec0ff */
[----:B------:R-:W3:Y:S01]  /*712b0*/  LDL.LU R44, [R1+0x1258] ;  /* 0x00125800012c7983 */ /* 0x000ee20000300800 */
[----:B------:R-:W-:-:S03]  /*712c0*/  SHF.R.U32.HI R26, RZ, 0x8, R18 ;  /* 0x00000008ff1a7819 */ /* 0x000fc60000011612 */
[----:B------:R-:W4:Y:S01]  /*712d0*/  LDL.LU R15, [R1+0x11d0] ;  /* 0x0011d000010f7983 */ /* 0x000f220000300800 */
[----:B------:R-:W-:-:S03]  /*712e0*/  SHF.R.U32.HI R29, RZ, 0x8, R17 ;  /* 0x00000008ff1d7819 */ /* 0x000fc60000011611 */
[----:B------:R-:W4:Y:S04]  /*712f0*/  LDL.LU R16, [R1+0x1250] ;  /* 0x0012500001107983 */ /* 0x000f280000300800 */
[----:B------:R-:W4:Y:S04]  /*71300*/  LDL.LU R18, [R1+0x11c8] ;  /* 0x0011c80001127983 */ /* 0x000f280000300800 */
[----:B------:R-:W4:Y:S04]  /*71310*/  LDL.LU R14, [R1+0x1238] ;  /* 0x00123800010e7983 */ /* 0x000f280000300800 */
[----:B------:R-:W4:Y:S04]  /*71320*/  LDL.LU R17, [R1+0x13c0] ;  /* 0x0013c00001117983 */ /* 0x000f280000300800 */
[----:B------:R-:W4:Y:S04]  /*71330*/  LDL.LU R27, [R1+0x1278] ;  /* 0x00127800011b7983 */ /* 0x000f280000300800 */
[----:B------:R-:W4:Y:S01]  /*71340*/  LDL.LU R48, [R1+0x1330] ;  /* 0x0013300001307983 */ /* 0x000f220000300800 */
[----:B------:R-:W-:-:S02]  /*71350*/  SHF.R.U32.HI R23, RZ, 0x8, R12 ;  /* 0x00000008ff177819 */ /* 0x000fc4000001160c */
[----:B------:R-:W-:Y:S01]  /*71360*/  LOP3.LUT R12, R38, 0xffff, RZ, 0xc0, !PT ;  /* 0x0000ffff260c7812 */ /* 0x000fe200078ec0ff */
[----:B------:R-:W4:Y:S01]  /*71370*/  LDL.LU R54, [R1+0x11cc] ;  /* 0x0011cc0001367983 */ /* 0x000f220000300800 */
[----:B0-----:R-:W-:Y:S02]  /*71380*/  LOP3.LUT R10, R37, 0xffff, RZ, 0xc0, !PT ;  /* 0x0000ffff250a7812 */ /* 0x001fe400078ec0ff */
[----:B-1----:R-:W-:Y:S01]  /*71390*/  PRMT R9, R12, 0x3340, R11 ;  /* 0x000033400c097816 */ /* 0x002fe2000000000b */
[----:B------:R-:W4:Y:S01]  /*713a0*/  LDL.LU R53, [R1+0x1240] ;  /* 0x0012400001357983 */ /* 0x000f220000300800 */
[----:B--2---:R-:W-:-:S04]  /*713b0*/  PRMT R8, R10, 0x3340, R1 ;  /* 0x000033400a087816 */ /* 0x004fc80000000001 */
[----:B------:R-:W-:-:S05]  /*713c0*/  PRMT R8, R9, 0x5410, R8 ;  /* 0x0000541009087816 */ /* 0x000fca0000000008 */
[----:B------:R0:W-:Y:S04]  /*713d0*/  STL [R1+0x80], R8 ;  /* 0x0000800801007387 */ /* 0x0001e80000100800 */
[----:B------:R-:W2:Y:S04]  /*713e0*/  LDL.LU R60, [R1+0x11c4] ;  /* 0x0011c400013c7983 */ /* 0x000ea80000300800 */
[----:B------:R-:W2:Y:S04]  /*713f0*/  LDL.LU R33, [R1+0x1234] ;  /* 0x0012340001217983 */ /* 0x000ea80000300800 */
[----:B------:R-:W2:Y:S04]  /*71400*/  LDL.LU R34, [R1+0x11bc] ;  /* 0x0011bc0001227983 */ /* 0x000ea80000300800 */
[----:B------:R-:W2:Y:S04]  /*71410*/  LDL.LU R61, [R1+0x122c] ;  /* 0x00122c00013d7983 */ /* 0x000ea80000300800 */
[----:B------:R-:W2:Y:S04]  /*71420*/  LDL.LU R47, [R1+0x11b8] ;  /* 0x0011b800012f7983 */ /* 0x000ea80000300800 */
[----:B------:R-:W2:Y:S04]  /*71430*/  LDL.LU R46, [R1+0x1220] ;  /* 0x00122000012e7983 */ /* 0x000ea80000300800 */
[----:B------:R-:W2:Y:S01]  /*71440*/  LDL.LU R45, [R1+0x13e0] ;  /* 0x0013e000012d7983 */ /* 0x000ea20000300800 */
[----:B0-----:R-:W-:-:S03]  /*71450*/  SHF.R.U32.HI R8, RZ, 0x8, R12 ;  /* 0x00000008ff087819 */ /* 0x001fc6000001160c */
[----:B------:R-:W2:Y:S01]  /*71460*/  LDL.LU R43, [R1+0x12f0] ;  /* 0x0012f000012b7983 */ /* 0x000ea20000300800 */
[----:B------:R-:W-:-:S03]  /*71470*/  SHF.R.U32.HI R37, RZ, 0x8, R11 ;  /* 0x00000008ff257819 */ /* 0x000fc6000001160b */
[----:B------:R-:W2:Y:S01]  /*71480*/  LDL.LU R42, [R1+0x139c] ;  /* 0x00139c00012a7983 */ /* 0x000ea20000300800 */
[----:B------:R-:W-:Y:S02]  /*71490*/  LOP3.LUT R8, R8, 0xffff, RZ, 0xc0, !PT ;  /* 0x0000ffff08087812 */ /* 0x000fe400078ec0ff */
[----:B------:R-:W-:Y:S01]  /*714a0*/  LOP3.LUT R37, R37, 0xffff, RZ, 0xc0, !PT ;  /* 0x0000ffff25257812 */ /* 0x000fe200078ec0ff */
[----:B------:R-:W2:Y:S03]  /*714b0*/  LDL.LU R40, [R1+0x13e4] ;  /* 0x0013e40001287983 */ /* 0x000ea60000300800 */
[----:B------:R-:W-:Y:S01]  /*714c0*/  PRMT R37, R8, 0x3340, R37 ;  /* 0x0000334008257816 */ /* 0x000fe20000000025 */
[----:B------:R-:W2:Y:S01]  /*714d0*/  LDL.LU R38, [R1+0x12f4] ;  /* 0x0012f40001267983 */ /* 0x000ea20000300800 */
[----:B---3--:R-:W-:-:S03]  /*714e0*/  PRMT R8, R44, 0x5410, R20 ;  /* 0x000054102c087816 */ /* 0x008fc60000000014 */
[----:B------:R-:W3:Y:S01]  /*714f0*/  LDL.LU R44, [R1+0x13a4] ;  /* 0x0013a400012c7983 */ /* 0x000ee20000300800 */
[----:B------:R-:W-:-:S03]  /*71500*/  SHF.R.U32.HI R21, RZ, 0x8, R10 ;  /* 0x00000008ff157819 */ /* 0x000fc6000001160a */
[----:B------:R0:W-:Y:S01]  /*71510*/  STL [R1+0xf14], R8 ;  /* 0x000f140801007387 */ /* 0x0001e20000100800 */
[----:B----4-:R-:W-:Y:S02]  /*71520*/  PRMT R9, R16, 0x5410, R15 ;  /* 0x0000541010097816 */ /* 0x010fe4000000000f */
[----:B0-----:R-:W-:-:S03]  /*71530*/  PRMT R8, R14, 0x5410, R18 ;  /* 0x000054100e087816 */ /* 0x001fc60000000012 */
[----:B------:R-:W-:Y:S01]  /*71540*/  STL [R1+0x154], R9 ;  /* 0x0001540901007387 */ /* 0x000fe20000100800 */
[----:B------:R-:W-:-:S03]  /*71550*/  LOP3.LUT R11, R17, 0xffff, RZ, 0xc0, !PT ;  /* 0x0000ffff110b7812 */ /* 0x000fc600078ec0ff */
[----:B------:R0:W-:Y:S01]  /*71560*/  STL [R1+0x15c], R8 ;  /* 0x00015c0801007387 */ /* 0x0001e20000100800 */
[----:B------:R-:W-:Y:S02]  /*71570*/  LOP3.LUT R27, R27, 0xffff, RZ, 0xc0, !PT ;  /* 0x0000ffff1b1b7812 */ /* 0x000fe400078ec0ff */
[----:B------:R-:W-:Y:S02]  /*71580*/  LOP3.LUT R10, R48, 0xffff, RZ, 0xc0, !PT ;  /* 0x0000ffff300a7812 */ /* 0x000fe400078ec0ff */
[----:B0-----:R-:W-:Y:S02]  /*71590*/  PRMT R8, R27, 0x3340, R1 ;  /* 0x000033401b087816 */ /* 0x001fe40000000001 */
[----:B------:R-:W-:-:S04]  /*715a0*/  PRMT R9, R11, 0x3340, R10 ;  /* 0x000033400b097816 */ /* 0x000fc8000000000a */
[----:B------:R-:W-:Y:S02]  /*715b0*/  PRMT R8, R9, 0x5410, R8 ;  /* 0x0000541009087816 */ /* 0x000fe40000000008 */
[----:B------:R-:W-:-:S03]  /*715c0*/  SHF.R.U32.HI R9, RZ, 0x8, R11 ;  /* 0x00000008ff097819 */ /* 0x000fc6000001160b */
[----:B------:R0:W-:Y:S01]  /*715d0*/  STL [R1+0x7c], R8 ;  /* 0x00007c0801007387 */ /* 0x0001e20000100800 */
[----:B------:R-:W-:Y:S02]  /*715e0*/  LOP3.LUT R9, R9, 0xffff, RZ, 0xc0, !PT ;  /* 0x0000ffff09097812 */ /* 0x000fe400078ec0ff */
[----:B0-----:R-:W-:-:S04]  /*715f0*/  SHF.R.U32.HI R8, RZ, 0x8, R10 ;  /* 0x00000008ff087819 */ /* 0x001fc8000001160a */
[----:B------:R-:W-:-:S04]  /*71600*/  LOP3.LUT R8, R8, 0xffff, RZ, 0xc0, !PT ;  /* 0x0000ffff08087812 */ /* 0x000fc800078ec0ff */
[----:B------:R-:W-:Y:S02]  /*71610*/  PRMT R48, R9, 0x3340, R8 ;  /* 0x0000334009307816 */ /* 0x000fe40000000008 */
[----:B------:R-:W-:Y:S02]  /*71620*/  PRMT R8, R53, 0x5410, R54 ;  /* 0x0000541035087816 */ /* 0x000fe40000000036 */
[----:B--2---:R-:W-:Y:S02]  /*71630*/  PRMT R10, R33, 0x5410, R60 ;  /* 0x00005410210a7816 */ /* 0x004fe4000000003c */
[----:B------:R-:W-:Y:S01]  /*71640*/  PRMT R9, R61, 0x5410, R34 ;  /* 0x000054103d097816 */ /* 0x000fe20000000022 */
[----:B------:R0:W-:Y:S04]  /*71650*/  STL [R1+0x158], R8 ;  /* 0x0001580801007387 */ /* 0x0001e80000100800 */
[----:B------:R1:W-:Y:S01]  /*71660*/  STL [R1+0x144], R10 ;  /* 0x0001440a01007387 */ /* 0x0003e20000100800 */
[----:B------:R-:W-:-:S02]  /*71670*/  LOP3.LUT R12, R45, 0xffff, RZ, 0xc0, !PT ;  /* 0x0000ffff2d0c7812 */ /* 0x000fc400078ec0ff */
[----:B0-----:R-:W-:Y:S02]  /*71680*/  PRMT R8, R46, 0x5410, R47 ;  /* 0x000054102e087816 */ /* 0x001fe4000000002f */
[----:B------:R-:W-:Y:S01]  /*71690*/  LOP3.LUT R14, R43, 0xffff, RZ, 0xc0, !PT ;  /* 0x0000ffff2b0e7812 */ /* 0x000fe200078ec0ff */
[----:B------:R0:W-:Y:S01]  /*716a0*/  STL [R1+0x14c], R9 ;  /* 0x00014c0901007387 */ /* 0x0001e20000100800 */
[----:B-1----:R-:W-:-:S03]  /*716b0*/  LOP3.LUT R10, R42, 0xffff, RZ, 0xc0, !PT ;  /* 0x0000ffff2a0a7812 */ /* 0x002fc600078ec0ff */
[----:B------:R1:W-:Y:S01]  /*716c0*/  STL [R1+0x150], R8 ;  /* 0x0001500801007387 */ /* 0x0003e20000100800 */
[----:B------:R-:W-:-:S03]  /*716d0*/  SHF.R.U32.HI R25, RZ, 0x8, R19 ;  /* 0x00000008ff197819 */ /* 0x000fc60000011613 */
[----:B------:R-:W2:Y:S01]  /*716e0*/  LDL.LU R16, [R1+0x1230] ;  /* 0x0012300001107983 */ /* 0x000ea20000300800 */
[----:B0-----:R-:W-:-:S03]  /*716f0*/  PRMT R9, R12, 0x3340, R10 ;  /* 0x000033400c097816 */ /* 0x001fc6000000000a */
[----:B------:R-:W4:Y:S01]  /*71700*/  LDL.LU R17, [R1+0x140] ;  /* 0x0001400001117983 */ /* 0x000f220000300800 */
[----:B-1----:R-:W-:Y:S02]  /*71710*/  PRMT R8, R14, 0x3340, R1 ;  /* 0x000033400e087816 */ /* 0x002fe40000000001 */
[----:B------:R-:W-:Y:S01]  /*71720*/  SHF.R.U32.HI R24, RZ, 0x8, R22 ;  /* 0x00000008ff187819 */ /* 0x000fe20000011616 */
[----:B------:R-:W4:Y:S01]  /*71730*/  LDL.LU R47, [R1+0x1228] ;  /* 0x00122800012f7983 */ /* 0x000f220000300800 */
[----:B------:R-:W-:Y:S02]  /*71740*/  PRMT R8, R9, 0x5410, R8 ;  /* 0x0000541009087816 */ /* 0x000fe40000000008 */
[----:B------:R-:W-:Y:S01]  /*71750*/  SHF.R.U32.HI R19, RZ, 0x8, R13 ;  /* 0x00000008ff137819 */ /* 0x000fe2000001160d */
[----:B------:R-:W2:Y:S01]  /*71760*/  LDL.LU R22, [R1+0x1180] ;  /* 0x0011800001167983 */ /* 0x000ea20000300800 */
[----:B------:R-:W-:Y:S02]  /*71770*/  LOP3.LUT R13, R40, 0xffff, RZ, 0xc0, !PT ;  /* 0x0000ffff280d7812 */ /* 0x000fe400078ec0ff */
[----:B------:R-:W-:Y:S01]  /*71780*/  LOP3.LUT R15, R38, 0xffff, RZ, 0xc0, !PT ;  /* 0x0000ffff260f7812 */ /* 0x000fe200078ec0ff */
[----:B------:R-:W2:Y:S04]  /*71790*/  LDL.LU R60, [R1+0x1224] ;  /* 0x00122400013c7983 */ /* 0x000ea80000300800 */
[----:B------:R0:W-:Y:S04]  /*717a0*/  STL [R1+0x78], R8 ;  /* 0x0000780801007387 */ /* 0x0001e80000100800 */
[----:B------:R-:W2:Y:S04]  /*717b0*/  LDL.LU R20, [R1+0x120] ;  /* 0x0001200001147983 */ /* 0x000ea80000300800 */
[----:B------:R-:W2:Y:S01]  /*717c0*/  LDL.LU R61, [R1+0x121c] ;  /* 0x00121c00013d7983 */ /* 0x000ea20000300800 */
[----:B0-----:R-:W-:-:S03]  /*717d0*/  PRMT R8, R15, 0x3340, R1 ;  /* 0x000033400f087816 */ /* 0x001fc60000000001 */
[----:B------:R-:W2:Y:S04]  /*717e0*/  LDL.LU R18, [R1+0x11c] ;  /* 0x00011c0001127983 */ /* 0x000ea80000300800 */
[----:B------:R-:W2:Y:S04]  /*717f0*/  LDL.LU R54, [R1+0x1208] ;  /* 0x0012080001367983 */ /* 0x000ea80000300800 */
[----:B------:R-:W2:Y:S04]  /*71800*/  LDL.LU R53, [R1+0x118] ;  /* 0x0001180001357983 */ /* 0x000ea80000300800 */
[----:B------:R-:W2:Y:S04]  /*71810*/  LDL.LU R45, [R1+0x1204] ;  /* 0x00120400012d7983 */ /* 0x000ea80000300800 */
[----:B------:R-:W2:Y:S04]  /*71820*/  LDL.LU R34, [R1+0x13d8] ;  /* 0x0013d80001227983 */ /* 0x000ea80000300800 */
[----:B------:R-:W2:Y:S01]  /*71830*/  LDL.LU R43, [R1+0x12c8] ;  /* 0x0012c800012b7983 */ /* 0x000ea20000300800 */
[----:B---3--:R-:W-:-:S03]  /*71840*/  LOP3.LUT R11, R44, 0xffff, RZ, 0xc0, !PT ;  /* 0x0000ffff2c0b7812 */ /* 0x008fc600078ec0ff */
[----:B------:R-:W3:Y:S01]  /*71850*/  LDL.LU R44, [R1+0x137c] ;  /* 0x00137c00012c7983 */ /* 0x000ee20000300800 */
[----:B------:R-:W-:-:S03]  /*71860*/  PRMT R9, R13, 0x3340, R11 ;  /* 0x000033400d097816 */ /* 0x000fc6000000000b */
[----:B------:R-:W3:Y:S01]  /*71870*/  LDL.LU R42, [R1+0x13dc] ;  /* 0x0013dc00012a7983 */ /* 0x000ee20000300800 */
[----:B------:R-:W-:-:S03]  /*71880*/  PRMT R8, R9, 0x5410, R8 ;  /* 0x0000541009087816 */ /* 0x000fc60000000008 */
[----:B------:R-:W3:Y:S01]  /*71890*/  LDL.LU R40, [R1+0x12cc] ;  /* 0x0012cc0001287983 */ /* 0x000ee20000300800 */
[----:B------:R-:W-:-:S03]  /*718a0*/  SHF.R.U32.HI R9, RZ, 0x8, R13 ;  /* 0x00000008ff097819 */ /* 0x000fc6000001160d */
[----:B------:R0:W-:Y:S04]  /*718b0*/  STL [R1+0x70], R8 ;  /* 0x0000700801007387 */ /* 0x0001e80000100800 */
[----:B------:R-:W3:Y:S04]  /*718c0*/  LDL.LU R38, [R1+0x1380] ;  /* 0x0013800001267983 */ /* 0x000ee80000300800 */
[----:B------:R-:W3:Y:S01]  /*718d0*/  LDL.LU R13, [R1+0x11c0] ;  /* 0x0011c000010d7983 */ /* 0x000ee20000300800 */
[----:B------:R-:W-:Y:S02]  /*718e0*/  SHF.R.U32.HI R46, RZ, 0x8, R10 ;  /* 0x00000008ff2e7819 */ /* 0x000fe4000001160a */
[----:B0-----:R-:W-:-:S02]  /*718f0*/  SHF.R.U32.HI R8, RZ, 0x8, R12 ;  /* 0x00000008ff087819 */ /* 0x001fc4000001160c */
[----:B------:R-:W-:Y:S02]  /*71900*/  LOP3.LUT R46, R46, 0xffff, RZ, 0xc0, !PT ;  /* 0x0000ffff2e2e7812 */ /* 0x000fe400078ec0ff */
[----:B------:R-:W-:Y:S02]  /*71910*/  LOP3.LUT R8, R8, 0xffff, RZ, 0xc0, !PT ;  /* 0x0000ffff08087812 */ /* 0x000fe400078ec0ff */
[----:B------:R-:W-:Y:S02]  /*71920*/  SHF.R.U32.HI R33, RZ, 0x8, R11 ;  /* 0x00000008ff217819 */ /* 0x000fe4000001160b */
[----:B------:R-:W-:Y:S02]  /*71930*/  PRMT R46, R8, 0x3340, R46 ;  /* 0x00003340082e7816 */ /* 0x000fe4000000002e */
[----:B------:R-:W-:Y:S02]  /*71940*/  LOP3.LUT R9, R9, 0xffff, RZ, 0xc0, !PT ;  /* 0x0000ffff09097812 */ /* 0x000fe400078ec0ff */
[----:B------:R-:W-:-:S04]  /*71950*/  LOP3.LUT R33, R33, 0xffff, RZ, 0xc0, !PT ;  /* 0x0000ffff21217812 */ /* 0x000fc800078ec0ff */
[----:B------:R-:W-:Y:S02]  /*71960*/  PRMT R33, R9, 0x3340, R33 ;  /* 0x0000334009217816 */ /* 0x000fe40000000021 */
[----:B----4-:R-:W-:Y:S02]  /*71970*/  PRMT R47, R47, 0x5410, R17 ;  /* 0x000054102f2f7816 */ /* 0x010fe40000000011 */
[----:B------:R-:W-:Y:S02]  /*71980*/  SHF.R.U32.HI R17, RZ, 0x8, R15 ;  /* 0x00000008ff117819 */ /* 0x000fe4000001160f */
[----:B--2---:R-:W-:Y:S02]  /*71990*/  PRMT R60, R60, 0x5410, R22 ;  /* 0x000054103c3c7816 */ /* 0x004fe40000000016 */
[----:B------:R-:W-:Y:S02]  /*719a0*/  PRMT R61, R61, 0x5410, R20 ;  /* 0x000054103d3d7816 */ /* 0x000fe40000000014 */
[----:B------:R-:W-:-:S02]  /*719b0*/  PRMT R20, R54, 0x5410, R18 ;  /* 0x0000541036147816 */ /* 0x000fc40000000012 */
[----:B------:R-:W-:Y:S02]  /*719c0*/  LOP3.LUT R12, R34, 0xffff, RZ, 0xc0, !PT ;  /* 0x0000ffff220c7812 */ /* 0x000fe400078ec0ff */
[----:B------:R-:W-:Y:S02]  /*719d0*/  PRMT R45, R45, 0x5410, R53 ;  /* 0x000054102d2d7816 */ /* 0x000fe40000000035 */
[----:B---3--:R-:W-:-:S04]  /*719e0*/  LOP3.LUT R10, R44, 0xffff, RZ, 0xc0, !PT ;  /* 0x0000ffff2c0a7812 */ /* 0x008fc800078ec0ff */
[----:B------:R-:W-:Y:S02]  /*719f0*/  PRMT R9, R12, 0x3340, R10 ;  /* 0x000033400c097816 */ /* 0x000fe4000000000a */
[----:B------:R-:W-:Y:S02]  /*71a00*/  LOP3.LUT R15, R40, 0xffff, RZ, 0xc0, !PT ;  /* 0x0000ffff280f7812 */ /* 0x000fe400078ec0ff */
[----:B------:R-:W-:Y:S02]  /*71a10*/  PRMT R8, R16, 0x5410, R13 ;  /* 0x0000541010087816 */ /* 0x000fe4000000000d */
[----:B------:R-:W-:Y:S02]  /*71a20*/  SHF.R.U32.HI R16, RZ, 0x8, R14 ;  /* 0x00000008ff107819 */ /* 0x000fe4000001160e */
[----:B------:R-:W-:Y:S01]  /*71a30*/  LOP3.LUT R14, R43, 0xffff, RZ, 0xc0, !PT ;  /* 0x0000ffff2b0e7812 */ /* 0x000fe200078ec0ff */
[----:B------:R0:W-:Y:S04]  /*71a40*/  STL [R1+0x148], R8 ;  /* 0x0001480801007387 */ /* 0x0001e80000100800 */
[----:B------:R-:W2:Y:S04]  /*71a50*/  LDL.LU R54, [R1+0x110] ;  /* 0x0001100001367983 */ /* 0x000ea80000300800 */
[----:B------:R-:W2:Y:S01]  /*71a60*/  LDL.LU R43, [R1+0x1200] ;  /* 0x00120000012b7983 */ /* 0x000ea20000300800 */
[----:B0-----:R-:W-:-:S03]  /*71a70*/  PRMT R8, R14, 0x3340, R1 ;  /* 0x000033400e087816 */ /* 0x001fc60000000001 */
[----:B------:R-:W3:Y:S01]  /*71a80*/  LDL.LU R53, [R1+0x10c] ;  /* 0x00010c0001357983 */ /* 0x000ee20000300800 */
[----:B------:R-:W-:-:S03]  /*71a90*/  PRMT R8, R9, 0x5410, R8 ;  /* 0x0000541009087816 */ /* 0x000fc60000000008 */
[----:B------:R-:W3:Y:S01]  /*71aa0*/  LDL.LU R44, [R1+0x11fc] ;  /* 0x0011fc00012c7983 */ /* 0x000ee20000300800 */
[----:B------:R-:W-:Y:S02]  /*71ab0*/  LOP3.LUT R13, R42, 0xffff, RZ, 0xc0, !PT ;  /* 0x0000ffff2a0d7812 */ /* 0x000fe400078ec0ff */
[----:B------:R-:W-:Y:S01]  /*71ac0*/  LOP3.LUT R11, R38, 0xffff, RZ, 0xc0, !PT ;  /* 0x0000ffff260b7812 */ /* 0x000fe200078ec0ff */
[----:B------:R-:W4:Y:S04]  /*71ad0*/  LDL.LU R18, [R1+0x11f8] ;  /* 0x0011f80001127983 */ /* 0x000f280000300800 */
[----:B------:R-:W4:Y:S01]  /*71ae0*/  LDL.LU R22, [R1+0x134] ;  /* 0x0001340001167983 */ /* 0x000f220000300800 */
[----:B------:R-:W-:-:S03]  /*71af0*/  PRMT R9, R13, 0x3340, R11 ;  /* 0x000033400d097816 */ /* 0x000fc6000000000b */
[----:B------:R-:W4:Y:S04]  /*71b00*/  LDL.LU R40, [R1+0x124] ;  /* 0x0001240001287983 */ /* 0x000f280000300800 */
[----:B------:R-:W4:Y:S04]  /*71b10*/  LDL.LU R42, [R1+0x114] ;  /* 0x00011400012a7983 */ /* 0x000f280000300800 */
[----:B------:R0:W-:Y:S02]  /*71b20*/  STL [R1+0x74], R8 ;  /* 0x0000740801007387 */ /* 0x0001e40000100800 */
[----:B0-----:R-:W-:-:S04]  /*71b30*/  PRMT R8, R15, 0x3340, R1 ;  /* 0x000033400f087816 */ /* 0x001fc80000000001 */
[----:B------:R-:W-:Y:S02]  /*71b40*/  PRMT R8, R9, 0x5410, R8 ;  /* 0x0000541009087816 */ /* 0x000fe40000000008 */
[----:B------:R-:W-:Y:S02]  /*71b50*/  SHF.R.U32.HI R9, RZ, 0x8, R13 ;  /* 0x00000008ff097819 */ /* 0x000fe4000001160d */
[----:B------:R-:W4:Y:S04]  /*71b60*/  LDL.LU R13, [R1+0x104] ;  /* 0x00010400010d7983 */ /* 0x000f280000300800 */
[----:B------:R0:W-:Y:S02]  /*71b70*/  STL [R1+0x6c], R8 ;  /* 0x00006c0801007387 */ /* 0x0001e40000100800 */
[----:B0-----:R-:W-:-:S02]  /*71b80*/  SHF.R.U32.HI R8, RZ, 0x8, R12 ;  /* 0x00000008ff087819 */ /* 0x001fc4000001160c */
        /* <DEDUP_REMOVED lines=8> */
[----:B------:R-:W-:-:S02]  /*71c10*/  LOP3.LUT R34, R34, 0xffff, RZ, 0xc0, !PT ;  /* 0x0000ffff22227812 */ /* 0x000fc400078ec0ff */
[----:B------:R-:W-:Y:S02]  /*71c20*/  PRMT R38, R8, 0x3340, R38 ;  /* 0x0000334008267816 */ /* 0x000fe40000000026 */
[----:B------:R-:W4:Y:S01]  /*71c30*/  LDL.LU R8, [R1+0x128] ;  /* 0x0001280001087983 */ /* 0x000f220000300800 */
[----:B------:R-:W-:-:S03]  /*71c40*/  PRMT R34, R9, 0x3340, R34 ;  /* 0x0000334009227816 */ /* 0x000fc60000000022 */
[----:B------:R-:W4:Y:S01]  /*71c50*/  LDL.LU R9, [R1+0xfc] ;  /* 0x0000fc0001097983 */ /* 0x000f220000300800 */
[----:B--2---:R-:W-:-:S03]  /*71c60*/  PRMT R43, R43, 0x5410, R54 ;  /* 0x000054102b2b7816 */ /* 0x004fc60000000036 */
[----:B------:R-:W2:Y:S01]  /*71c70*/  LDL.LU R54, [R1+0x22dc] ;  /* 0x0022dc0001367983 */ /* 0x000ea20000300800 */
[----:B---3--:R-:W-:-:S03]  /*71c80*/  PRMT R44, R44, 0x5410, R53 ;  /* 0x000054102c2c7816 */ /* 0x008fc60000000035 */
[----:B------:R-:W3:Y:S01]  /*71c90*/  LDL.LU R53, [R1+0x22d8] ;  /* 0x0022d80001357983 */ /* 0x000ee20000300800 */
[----:B----4-:R-:W-:Y:S02]  /*71ca0*/  PRMT R22, R22, 0x5410, R13 ;  /* 0x0000541016167816 */ /* 0x010fe4000000000d */
[----:B------:R-:W-:Y:S02]  /*71cb0*/  SHF.R.U32.HI R13, RZ, 0x8, R27 ;  /* 0x00000008ff0d7819 */ /* 0x000fe4000001161b */
[----:B------:R-:W4:Y:S01]  /*71cc0*/  LDL.LU R27, [R1+0x12c] ;  /* 0x00012c00011b7983 */ /* 0x000f220000300800 */
[----:B------:R-:W-:Y:S02]  /*71cd0*/  PRMT R18, R18, 0x5410, R12 ;  /* 0x0000541012127816 */ /* 0x000fe4000000000c */
[----:B------:R-:W-:Y:S02]  /*71ce0*/  SHF.R.U32.HI R12, RZ, 0x8, R39 ;  /* 0x00000008ff0c7819 */ /* 0x000fe40000011627 */
[----:B------:R-:W4:Y:S01]  /*71cf0*/  LDL.LU R39, [R1+0x100] ;  /* 0x0001000001277983 */ /* 0x000f220000300800 */
[----:B------:R-:W-:-:S02]  /*71d00*/  LOP3.LUT R28, R28, 0xffff, RZ, 0xc0, !PT ;  /* 0x0000ffff1c1c7812 */ /* 0x000fc400078ec0ff */
[----:B------:R-:W-:Y:S02]  /*71d10*/  LOP3.LUT R26, R26, 0xffff, RZ, 0xc0, !PT ;  /* 0x0000ffff1a1a7812 */ /* 0x000fe400078ec0ff */
[----:B------:R-:W-:Y:S02]  /*71d20*/  LOP3.LUT R25, R25, 0xffff, RZ, 0xc0, !PT ;  /* 0x0000ffff19197812 */ /* 0x000fe400078ec0ff */
[----:B------:R-:W-:Y:S02]  /*71d30*/  LOP3.LUT R29, R29, 0xffff, RZ, 0xc0, !PT ;  /* 0x0000ffff1d1d7812 */ /* 0x000fe400078ec0ff */
[----:B------:R-:W-:Y:S02]  /*71d40*/  LOP3.LUT R24, R24, 0xffff, RZ, 0xc0, !PT ;  /* 0x0000ffff18187812 */ /* 0x000fe400078ec0ff */
[----:B------:R-:W-:Y:S02]  /*71d50*/  PRMT R28, R28, 0x3340, R1 ;  /* 0x000033401c1c7816 */ /* 0x000fe40000000001 */
[----:B------:R-:W-:-:S02]  /*71d60*/  SHF.R.U32.HI R15, RZ, 0x8, R15 ;  /* 0x00000008ff0f7819 */ /* 0x000fc4000001160f */
[----:B------:R-:W-:Y:S02]  /*71d70*/  PRMT R40, R40, 0x5410, R11 ;  /* 0x0000541028287816 */ /* 0x000fe4000000000b */
[----:B------:R-:W-:Y:S02]  /*71d80*/  PRMT R26, R26, 0x3340, R1 ;  /* 0x000033401a1a7816 */ /* 0x000fe40000000001 */
[----:B------:R-:W-:Y:S02]  /*71d90*/  LOP3.LUT R19, R19, 0xffff, RZ, 0xc0, !PT ;  /* 0x0000ffff13137812 */ /* 0x000fe400078ec0ff */
[----:B------:R-:W-:Y:S02]  /*71da0*/  LOP3.LUT R17, R17, 0xffff, RZ, 0xc0, !PT ;  /* 0x0000ffff11117812 */ /* 0x000fe400078ec0ff */
[----:B------:R-:W-:Y:S02]  /*71db0*/  PRMT R42, R42, 0x5410, R10 ;  /* 0x000054102a2a7816 */ /* 0x000fe4000000000a */
[----:B------:R-:W-:-:S02]  /*71dc0*/  SHF.R.U32.HI R11, RZ, 0x8, R52 ;  /* 0x00000008ff0b7819 */ /* 0x000fc40000011634 */
[--C-:B------:R-:W-:Y:S01]  /*71dd0*/  PRMT R25, R25, 0x3340, R1.reuse ;  /* 0x0000334019197816 */ /* 0x100fe20000000001 */
[----:B------:R-:W2:Y:S01]  /*71de0*/  LDL.LU R52, [R1+0x22d4] ;  /* 0x0022d40001347983 */ /* 0x000ea20000300800 */
[----:B------:R-:W-:Y:S02]  /*71df0*/  LOP3.LUT R23, R23, 0xffff, RZ, 0xc0, !PT ;  /* 0x0000ffff17177812 */ /* 0x000fe400078ec0ff */
[----:B------:R-:W-:Y:S02]  /*71e00*/  SHF.R.U32.HI R14, RZ, 0x8, R14 ;  /* 0x00000008ff0e7819 */ /* 0x000fe4000001160e */
[----:B------:R-:W-:Y:S02]  /*71e10*/  SHF.R.U32.HI R10, RZ, 0x8, R50 ;  /* 0x00000008ff0a7819 */ /* 0x000fe40000011632 */
[--C-:B------:R-:W-:Y:S01]  /*71e20*/  PRMT R29, R29, 0x3340, R1.reuse ;  /* 0x000033401d1d7816 */ /* 0x100fe20000000001 */
[----:B------:R-:W2:Y:S01]  /*71e30*/  LDL.LU R50, [R1+0x22d0] ;  /* 0x0022d00001327983 */ /* 0x000ea20000300800 */
[----:B------:R-:W-:-:S02]  /*71e40*/  PRMT R24, R24, 0x3340, R1 ;  /* 0x0000334018187816 */ /* 0x000fc40000000001 */
[----:B------:R-:W-:Y:S02]  /*71e50*/  LOP3.LUT R16, R16, 0xffff, RZ, 0xc0, !PT ;  /* 0x0000ffff10107812 */ /* 0x000fe400078ec0ff */
[----:B------:R-:W-:Y:S02]  /*71e60*/  LOP3.LUT R21, R21, 0xffff, RZ, 0xc0, !PT ;  /* 0x0000ffff15157812 */ /* 0x000fe400078ec0ff */
[----:B------:R-:W-:Y:S02]  /*71e70*/  LOP3.LUT R15, R15, 0xffff, RZ, 0xc0, !PT ;  /* 0x0000ffff0f0f7812 */ /* 0x000fe400078ec0ff */
[--C-:B------:R-:W-:Y:S02]  /*71e80*/  PRMT R19, R19, 0x3340, R1.reuse ;  /* 0x0000334013137816 */ /* 0x100fe40000000001 */
[----:B------:R-:W-:Y:S02]  /*71e90*/  PRMT R17, R17, 0x3340, R1 ;  /* 0x0000334011117816 */ /* 0x000fe40000000001 */
[----:B------:R-:W-:-:S02]  /*71ea0*/  PRMT R32, R32, 0x5410, R28 ;  /* 0x0000541020207816 */ /* 0x000fc4000000001c */
[--C-:B------:R-:W-:Y:S02]  /*71eb0*/  PRMT R23, R23, 0x3340, R1.reuse ;  /* 0x0000334017177816 */ /* 0x100fe40000000001 */
[----:B------:R-:W-:Y:S02]  /*71ec0*/  LOP3.LUT R14, R14, 0xffff, RZ, 0xc0, !PT ;  /* 0x0000ffff0e0e7812 */ /* 0x000fe400078ec0ff */
[----:B------:R-:W-:Y:S02]  /*71ed0*/  PRMT R31, R31, 0x5410, R26 ;  /* 0x000054101f1f7816 */ /* 0x000fe4000000001a */
[----:B------:R-:W-:Y:S02]  /*71ee0*/  PRMT R16, R16, 0x3340, R1 ;  /* 0x0000334010107816 */ /* 0x000fe40000000001 */
[----:B------:R-:W-:Y:S02]  /*71ef0*/  PRMT R41, R41, 0x5410, R29 ;  /* 0x0000541029297816 */ /* 0x000fe4000000001d */
[----:B------:R-:W-:-:S02]  /*71f00*/  PRMT R30, R30, 0x5410, R25 ;  /* 0x000054101e1e7816 */ /* 0x000fc40000000019 */
[--C-:B------:R-:W-:Y:S02]  /*71f10*/  PRMT R21, R21, 0x3340, R1.reuse ;  /* 0x0000334015157816 */ /* 0x100fe40000000001 */
[----:B------:R-:W-:Y:S02]  /*71f20*/  PRMT R15, R15, 0x3340, R1 ;  /* 0x000033400f0f7816 */ /* 0x000fe40000000001 */
[----:B------:R-:W-:Y:S02]  /*71f30*/  PRMT R29, R35, 0x5410, R24 ;  /* 0x00005410231d7816 */ /* 0x000fe40000000018 */
[----:B------:R-:W-:Y:S02]  /*71f40*/  PRMT R35, R49, 0x5410, R19 ;  /* 0x0000541031237816 */ /* 0x000fe40000000013 */
[----:B------:R-:W-:Y:S02]  /*71f50*/  PRMT R14, R14, 0x3340, R1 ;  /* 0x000033400e0e7816 */ /* 0x000fe40000000001 */
[----:B------:R-:W-:-:S02]  /*71f60*/  PRMT R36, R36, 0x5410, R23 ;  /* 0x0000541024247816 */ /* 0x000fc40000000017 */
[----:B------:R-:W-:Y:S02]  /*71f70*/  PRMT R33, R33, 0x5410, R17 ;  /* 0x0000541021217816 */ /* 0x000fe40000000011 */
[----:B------:R-:W-:Y:S02]  /*71f80*/  PRMT R23, R46, 0x5410, R16 ;  /* 0x000054102e177816 */ /* 0x000fe40000000010 */
[----:B------:R-:W-:Y:S02]  /*71f90*/  PRMT R37, R37, 0x5410, R21 ;  /* 0x0000541025257816 */ /* 0x000fe40000000015 */
[----:B------:R-:W-:Y:S02]  /*71fa0*/  PRMT R21, R34, 0x5410, R15 ;  /* 0x0000541022157816 */ /* 0x000fe4000000000f */
[----:B------:R-:W-:Y:S02]  /*71fb0*/  PRMT R19, R38, 0x5410, R14 ;  /* 0x0000541026137816 */ /* 0x000fe4000000000e */
[----:B----4-:R-:W-:-:S02]  /*71fc0*/  PRMT R27, R27, 0x5410, R39 ;  /* 0x000054101b1b7816 */ /* 0x010fc40000000027 */
[----:B------:R-:W-:Y:S02]  /*71fd0*/  PRMT R39, R8, 0x5410, R9 ;  /* 0x0000541008277816 */ /* 0x000fe40000000009 */
[----:B------:R-:W-:Y:S02]  /*71fe0*/  SHF.R.U32.HI R9, RZ, 0x8, R2 ;  /* 0x00000008ff097819 */ /* 0x000fe40000011602 */
[----:B------:R-:W-:Y:S01]  /*71ff0*/  SHF.R.U32.HI R8, RZ, 0x8, R0 ;  /* 0x00000008ff087819 */ /* 0x000fe20000011600 */
[----:B------:R-:W4:Y:S04]  /*72000*/  LDL.LU R2, [R1+0x138] ;  /* 0x0001380001027983 */ /* 0x000f280000300800 */
        /* <DEDUP_REMOVED lines=11> */
[----:B------:R-:W-:-:S02]  /*720c0*/  LOP3.LUT R13, R13, 0xffff, RZ, 0xc0, !PT ;  /* 0x0000ffff0d0d7812 */ /* 0x000fc400078ec0ff */
[----:B------:R-:W-:Y:S01]  /*720d0*/  LOP3.LUT R12, R12, 0xffff, RZ, 0xc0, !PT ;  /* 0x0000ffff0c0c7812 */ /* 0x000fe200078ec0ff */
[----:B------:R-:W3:Y:S01]  /*720e0*/  LDL.LU R14, [R1+0x1294] ;  /* 0x00129400010e7983 */ /* 0x000ee20000300800 */
[----:B------:R-:W-:Y:S02]  /*720f0*/  LOP3.LUT R10, R10, 0xffff, RZ, 0xc0, !PT ;  /* 0x0000ffff0a0a7812 */ /* 0x000fe400078ec0ff */
[----:B------:R-:W-:Y:S02]  /*72100*/  LOP3.LUT R11, R11, 0xffff, RZ, 0xc0, !PT ;  /* 0x0000ffff0b0b7812 */ /* 0x000fe400078ec0ff */
[--C-:B------:R-:W-:Y:S02]  /*72110*/  PRMT R13, R13, 0x3340, R1.reuse ;  /* 0x000033400d0d7816 */ /* 0x100fe40000000001 */
[----:B------:R-:W-:Y:S02]  /*72120*/  LOP3.LUT R9, R9, 0xffff, RZ, 0xc0, !PT ;  /* 0x0000ffff09097812 */ /* 0x000fe400078ec0ff */
[----:B------:R-:W-:-:S02]  /*72130*/  PRMT R12, R12, 0x3340, R1 ;  /* 0x000033400c0c7816 */ /* 0x000fc40000000001 */
[--C-:B------:R-:W-:Y:S02]  /*72140*/  PRMT R10, R10, 0x3340, R1.reuse ;  /* 0x000033400a0a7816 */ /* 0x100fe40000000001 */
[--C-:B------:R-:W-:Y:S02]  /*72150*/  PRMT R11, R11, 0x3340, R1.reuse ;  /* 0x000033400b0b7816 */ /* 0x100fe40000000001 */
[----:B------:R-:W-:Y:S02]  /*72160*/  PRMT R9, R9, 0x3340, R1 ;  /* 0x0000334009097816 */ /* 0x000fe40000000001 */
[----:B------:R-:W-:Y:S02]  /*72170*/  PRMT R34, R48, 0x5410, R13 ;  /* 0x0000541030227816 */ /* 0x000fe4000000000d */
[----:B------:R-:W3:Y:S04]  /*72180*/  LDL.LU R48, [R1+0x22c8] ;  /* 0x0022c80001307983 */ /* 0x000ee80000300800 */
[----:B------:R-:W3:Y:S01]  /*72190*/  LDL.LU R13, [R1+0x12dc] ;  /* 0x0012dc00010d7983 */ /* 0x000ee20000300800 */
[----:B----4-:R-:W-:-:S02]  /*721a0*/  PRMT R10, R2, 0x5410, R10 ;  /* 0x00005410020a7816 */ /* 0x010fc4000000000a */
[----:B--2---:R-:W-:Y:S02]  /*721b0*/  PRMT R9, R0, 0x5410, R9 ;  /* 0x0000541000097816 */ /* 0x004fe40000000009 */
[----:B---3--:R-:W-:Y:S02]  /*721c0*/  PRMT R46, R46, 0x5410, R11 ;  /* 0x000054102e2e7816 */ /* 0x008fe4000000000b */
[----:B------:R-:W-:Y:S02]  /*721d0*/  PRMT R38, R38, 0x5410, R12 ;  /* 0x0000541026267816 */ /* 0x000fe4000000000c */
[----:B------:R-:W2:Y:S04]  /*721e0*/  LDL.LU R12, [R1+0x12e0] ;  /* 0x0012e000010c7983 */ /* 0x000ea80000300800 */
[----:B------:R-:W3:Y:S04]  /*721f0*/  LDL.LU R11, [R1+0x1268] ;  /* 0x00126800010b7983 */ /* 0x000ee80000300800 */
[----:B------:R-:W4:Y:S04]  /*72200*/  LDL.LU R2, [R1+0x22c4] ;  /* 0x0022c40001027983 */ /* 0x000f280000300800 */
[----:B------:R0:W-:Y:S04]  /*72210*/  STL [R1+0x140], R10 ;  /* 0x0001400a01007387 */ /* 0x0001e80000100800 */
[----:B0-----:R-:W3:Y:S04]  /*72220*/  LDL.LU R10, [R1+0x12b0] ;  /* 0x0012b000010a7983 */ /* 0x001ee80000300800 */
[----:B------:R-:W4:Y:S04]  /*72230*/  LDL.LU R0, [R1+0x22c0] ;  /* 0x0022c00001007983 */ /* 0x000f280000300800 */
[----:B------:R0:W-:Y:S04]  /*72240*/  STL [R1+0xf08], R9 ;  /* 0x000f080901007387 */ /* 0x0001e80000100800 */
[----:B0-----:R-:W4:Y:S01]  /*72250*/  LDL.LU R9, [R1+0x11f4] ;  /* 0x0011f40001097983 */ /* 0x001f220000300800 */
[----:B------:R-:W-:-:S04]  /*72260*/  LOP3.LUT R8, R8, 0xffff, RZ, 0xc0, !PT ;  /* 0x0000ffff08087812 */ /* 0x000fc800078ec0ff */
[----:B------:R-:W-:Y:S02]  /*72270*/  PRMT R8, R8, 0x3340, R1 ;  /* 0x0000334008087816 */ /* 0x000fe40000000001 */
[----:B------:R-:W-:Y:S02]  /*72280*/  LOP3.LUT R16, R16, 0xffff, RZ, 0xc0, !PT ;  /* 0x0000ffff10107812 */ /* 0x000fe400078ec0ff */
[----:B------:R-:W-:Y:S02]  /*72290*/  LOP3.LUT R13, R13, 0xffff, RZ, 0xc0, !PT ;  /* 0x0000ffff0d0d7812 */ /* 0x000fe400078ec0ff */
[----:B------:R-:W-:Y:S02]  /*722a0*/  LOP3.LUT R14, R14, 0xffff, RZ, 0xc0, !PT ;  /* 0x0000ffff0e0e7812 */ /* 0x000fe400078ec0ff */
[----:B------:R-:W-:Y:S02]  /*722b0*/  LOP3.LUT R15, R15, 0xffff, RZ, 0xc0, !PT ;  /* 0x0000ffff0f0f7812 */ /* 0x000fe400078ec0ff */
[----:B------:R-:W-:-:S02]  /*722c0*/  PRMT R24, R24, 0x4210, R16 ;  /* 0x0000421018187816 */ /* 0x000fc40000000010 */
[----:B------:R-:W-:Y:S02]  /*722d0*/  PRMT R16, R18, 0x5210, R16 ;  /* 0x0000521012107816 */ /* 0x000fe40000000010 */
[----:B--2---:R-:W-:Y:S02]  /*722e0*/  LOP3.LUT R12, R12, 0xffff, RZ, 0xc0, !PT ;  /* 0x0000ffff0c0c7812 */ /* 0x004fe400078ec0ff */
[----:B---3--:R-:W-:-:S04]  /*722f0*/  LOP3.LUT R10, R10, 0xffff, RZ, 0xc0, !PT ;  /* 0x0000ffff0a0a7812 */ /* 0x008fc800078ec0ff */
[--C-:B------:R-:W-:Y:S02]  /*72300*/  PRMT R28, R28, 0x4210, R10.reuse ;  /* 0x000042101c1c7816 */ /* 0x100fe4000000000a */
[----:B------:R-:W-:Y:S02]  /*72310*/  PRMT R20, R20, 0x5210, R10 ;  /* 0x0000521014147816 */ /* 0x000fe4000000000a */
[----:B----4-:R-:W-:-:S05]  /*72320*/  PRMT R8, R9, 0x5410, R8 ;  /* 0x0000541009087816 */ /* 0x010fca0000000008 */
[----:B------:R0:W-:Y:S01]  /*72330*/  STL [R1+0x1180], R8 ;  /* 0x0011800801007387 */ /* 0x0001e20000100800 */
[----:B------:R-:W-:Y:S02]  /*72340*/  PRMT R9, R6, 0x4210, R13 ;  /* 0x0000421006097816 */ /* 0x000fe4000000000d */
[----:B------:R-:W-:Y:S02]  /*72350*/  PRMT R10, R5, 0x4210, R14 ;  /* 0x00004210050a7816 */ /* 0x000fe4000000000e */
[----:B0-----:R-:W-:Y:S02]  /*72360*/  LOP3.LUT R8, R11, 0xffff, RZ, 0xc0, !PT ;  /* 0x0000ffff0b087812 */ /* 0x001fe400078ec0ff */
[----:B------:R-:W-:Y:S02]  /*72370*/  PRMT R11, R4, 0x4210, R15 ;  /* 0x00004210040b7816 */ /* 0x000fe4000000000f */
[--C-:B------:R-:W-:Y:S02]  /*72380*/  PRMT R26, R26, 0x4210, R8.reuse ;  /* 0x000042101a1a7816 */ /* 0x100fe40000000008 */
[----:B------:R-:W-:-:S02]  /*72390*/  PRMT R18, R27, 0x5210, R8 ;  /* 0x000052101b127816 */ /* 0x000fc40000000008 */
[----:B------:R-:W-:Y:S02]  /*723a0*/  PRMT R8, R7, 0x4210, R12 ;  /* 0x0000421007087816 */ /* 0x000fe4000000000c */
[----:B------:R-:W0:Y:S04]  /*723b0*/  LDS.128 R4, [R0] ;  /* 0x0000000000047984 */ /* 0x000e280000000c00 */
[----:B0-----:R-:W-:Y:S04]  /*723c0*/  STL.64 [R1], R4 ;  /* 0x0000000401007387 */ /* 0x001fe80000100a00 */
[----:B------:R0:W-:Y:S04]  /*723d0*/  STL.64 [R1+0x8], R6 ;  /* 0x0000080601007387 */ /* 0x0001e80000100a00 */
[----:B0-----:R-:W2:Y:S04]  /*723e0*/  LDL.LU.64 R6, [R1+0x22b8] ;  /* 0x0022b80001067983 */ /* 0x001ea80000300a00 */
[----:B------:R-:W3:Y:S01]  /*723f0*/  LDL.LU.64 R4, [R1+0x22b0] ;  /* 0x0022b00001047983 */ /* 0x000ee20000300a00 */
[----:B------:R-:W-:-:S04]  /*72400*/  LOP3.LUT R17, R17, 0xffff, RZ, 0xc0, !PT ;  /* 0x0000ffff11117812 */ /* 0x000fc800078ec0ff */
[--C-:B------:R-:W-:Y:S02]  /*72410*/  PRMT R25, R25, 0x4210, R17.reuse ;  /* 0x0000421019197816 */ /* 0x100fe40000000011 */
[----:B------:R-:W-:Y:S02]  /*72420*/  PRMT R17, R22, 0x5210, R17 ;  /* 0x0000521016117816 */ /* 0x000fe40000000011 */
[----:B------:R-:W4:Y:S01]  /*72430*/  LDL.LU R22, [R1+0x1300] ;  /* 0x0013000001167983 */ /* 0x000f220000300800 */
[----:B------:R-:W-:-:S03]  /*72440*/  NOP ;  /* 0x0000000000007918 */ /* 0x000fc60000000000 */
[----:B------:R-:W3:Y:S04]  /*72450*/  LDL.LU R27, [R1+0x74] ;  /* 0x00007400011b7983 */ /* 0x000ee80000300800 */
[----:B--2---:R0:W-:Y:S04]  /*72460*/  STL [R1+0x2350], R7 ;  /* 0x0023500701007387 */ /* 0x0041e80000100800 */
        /* <DEDUP_REMOVED lines=8> */
[----:B0-----:R-:W3:Y:S04]  /*724f0*/  LDL.LU R51, [R1+0x12a4] ;  /* 0x0012a40001337983 */ /* 0x001ee80000300800 */
[----:B------:R0:W-:Y:S04]  /*72500*/  STL [R1+0x2328], R52 ;  /* 0x0023283401007387 */ /* 0x0001e80000100800 */
[----:B0-----:R-:W3:Y:S01]  /*72510*/  LDL.LU R52, [R1+0x12fc] ;  /* 0x0012fc0001347983 */ /* 0x001ee20000300800 */
[----:B------:R-:W-:-:S02]  /*72520*/  LOP3.LUT R2, R2, 0x7fffffff, RZ, 0xc0, !PT ;  /* 0x7fffffff02027812 */ /* 0x000fc400078ec0ff */
[----:B------:R-:W-:Y:S01]  /*72530*/  LOP3.LUT R3, R3, 0xffffffdf, RZ, 0xc0, !PT ;  /* 0xffffffdf03037812 */ /* 0x000fe200078ec0ff */
[----:B------:R0:W-:Y:S01]  /*72540*/  STSM.16.M88.4 [R0], R8 ;  /* 0x0000000800007844 */ /* 0x0001e20000000200 */
[----:B------:R-:W-:-:S03]  /*72550*/  @P0 LOP3.LUT R2, R2, 0x80000000, RZ, 0xfc, !PT ;  /* 0x8000000002020812 */ /* 0x000fc600078efcff */
[----:B------:R-:W-:Y:S01]  /*72560*/  STL [R1+0x2308], R53 ;  /* 0x0023083501007387 */ /* 0x000fe20000100800 */
[----:B------:R-:W-:-:S03]  /*72570*/  LOP3.LUT P0, RZ, R2, 0x1000, RZ, 0xc0, !PT ;  /* 0x0000100002ff7812 */ /* 0x000fc6000780c0ff */
[----:B------:R-:W-:Y:S04]  /*72580*/  STL.64 [R1+0x22d8], R54 ;  /* 0x0022d83601007387 */ /* 0x000fe80000100a00 */
[----:B------:R-:W-:Y:S01]  /*72590*/  STL.64 [R1+0x22b8], R56 ;  /* 0x0022b83801007387 */ /* 0x000fe20000100a00 */
[----:B0-----:R-:W-:-:S03]  /*725a0*/  PRMT R8, R32, 0x5210, R12 ;  /* 0x0000521020087816 */ /* 0x001fc6000000000c */
[----:B------:R-:W-:Y:S01]  /*725b0*/  STL.64 [R1+0x22b0], R58 ;  /* 0x0022b03a01007387 */ /* 0x000fe20000100a00 */
[----:B------:R-:W-:Y:S02]  /*725c0*/  PRMT R9, R31, 0x5210, R13 ;  /* 0x000052101f097816 */ /* 0x000fe4000000000d */
[----:B------:R-:W-:Y:S02]  /*725d0*/  PRMT R10, R30, 0x5210, R14 ;  /* 0x000052101e0a7816 */ /* 0x000fe4000000000e */
[----:B------:R-:W-:Y:S01]  /*725e0*/  PRMT R11, R29, 0x5210, R15 ;  /* 0x000052101d0b7816 */ /* 0x000fe2000000000f */
[----:B------:R-:W-:Y:S01]  /*725f0*/  NOP ;  /* 0x0000000000007918 */ /* 0x000fe20000000000 */
[----:B------:R-:W0:Y:S01]  /*72600*/  LDS.128 R12, [R0] ;  /* 0x00000000000c7984 */ /* 0x000e220000000c00 */
[----:B------:R-:W-:-:S03]  /*72610*/  NOP ;  /* 0x0000000000007918 */ /* 0x000fc60000000000 */
[----:B------:R4:W-:Y:S01]  /*72620*/  STSM.16.M88.4 [R0], R8 ;  /* 0x0000000800007844 */ /* 0x0009e20000000200 */
[----:B------:R-:W-:Y:S02]  /*72630*/  @P0 LOP3.LUT R3, R3, 0x20, RZ, 0xfc, !PT ;  /* 0x0000002003030812 */ /* 0x000fe400078efcff */
[----:B------:R-:W-:Y:S02]  /*72640*/  LOP3.LUT P0, RZ, R2, 0x200, RZ, 0xc0, !PT ;  /* 0x0000020002ff7812 */ /* 0x000fe4000780c0ff */
[----:B------:R-:W-:-:S11]  /*72650*/  LOP3.LUT R3, R3, 0xffffffbf, RZ, 0xc0, !PT ;  /* 0xffffffbf03037812 */ /* 0x000fd600078ec0ff */
[----:B------:R-:W-:Y:S02]  /*72660*/  @P0 LOP3.LUT R3, R3, 0x40, RZ, 0xfc, !PT ;  /* 0x0000004003030812 */ /* 0x000fe400078efcff */
[----:B------:R-:W-:Y:S02]  /*72670*/  LOP3.LUT P0, RZ, R2, 0x800, RZ, 0xc0, !PT ;  /* 0x0000080002ff7812 */ /* 0x000fe4000780c0ff */
[----:B------:R-:W-:-:S11]  /*72680*/  LOP3.LUT R3, R3, 0xffffff7f, RZ, 0xc0, !PT ;  /* 0xffffff7f03037812 */ /* 0x000fd600078ec0ff */
[----:B------:R-:W-:Y:S01]  /*72690*/  @P0 LOP3.LUT R3, R3, 0x80, RZ, 0xfc, !PT ;  /* 0x0000008003030812 */ /* 0x000fe200078efcff */
[----:B0-----:R2:W-:Y:S01]  /*726a0*/  STL.64 [R1+0x130], R12 ;  /* 0x0001300c01007387 */ /* 0x0015e20000100a00 */
[----:B------:R-:W-:Y:S02]  /*726b0*/  LOP3.LUT P0, RZ, R2, 0x1000000, RZ, 0xc0, !PT ;  /* 0x0100000002ff7812 */ /* 0x000fe4000780c0ff */
[----:B------:R-:W-:Y:S01]  /*726c0*/  LOP3.LUT R3, R3, 0xfffffeff, RZ, 0xc0, !PT ;  /* 0xfffffeff03037812 */ /* 0x000fe200078ec0ff */
[----:B------:R0:W-:Y:S10]  /*726d0*/  STL.64 [R1+0x138], R14 ;  /* 0x0001380e01007387 */ /* 0x0001f40000100a00 */
[----:B------:R-:W-:-:S02]  /*726e0*/  @P0 LOP3.LUT R3, R3, 0x100, RZ, 0xfc, !PT ;  /* 0x0000010003030812 */ /* 0x000fc400078efcff */
[C---:B------:R-:W-:Y:S02]  /*726f0*/  LOP3.LUT P0, RZ, R2.reuse, 0x800000, RZ, 0xc0, !PT ;  /* 0x0080000002ff7812 */ /* 0x040fe4000780c0ff */
[----:B------:R-:W-:-:S04]  /*72700*/  LOP3.LUT R2, R2, 0xbfffffff, RZ, 0xc0, !PT ;  /* 0xbfffffff02027812 */ /* 0x000fc800078ec0ff */
[----:B------:R-:W-:-:S04]  /*72710*/  @P1 LOP3.LUT R2, R2, 0x40000000, RZ, 0xfc, !PT ;  /* 0x4000000002021812 */ /* 0x000fc800078efcff */
        /* <DEDUP_REMOVED lines=15> */
[----:B------:R-:W-:Y:S02]  /*72810*/  LOP3.LUT P6, RZ, R2, 0x80000, RZ, 0xc0, !PT ;  /* 0x0008000002ff7812 */ /* 0x000fe400078cc0ff */
[----:B----4-:R-:W-:Y:S02]  /*72820*/  LOP3.LUT R8, R22, 0xffff, RZ, 0xc0, !PT ;  /* 0x0000ffff16087812 */ /* 0x010fe400078ec0ff */
[----:B------:R-:W4:Y:S04]  /*72830*/  LDL.LU R22, [R1+0x1314] ;  /* 0x0013140001167983 */ /* 0x000f280000300800 */
[----:B------:R-:W4:Y:S04]  /*72840*/  LDL.LU R32, [R1+0x1310] ;  /* 0x0013100001207983 */ /* 0x000f280000300800 */
[----:B------:R-:W4:Y:S01]  /*72850*/  LDL.LU R58, [R1+0x12bc] ;  /* 0x0012bc00013a7983 */ /* 0x000f220000300800 */
[----:B--2---:R-:W-:-:S02]  /*72860*/  PRMT R12, R49, 0x4210, R8 ;  /* 0x00004210310c7816 */ /* 0x004fc40000000008 */
[----:B---3--:R-:W-:-:S04]  /*72870*/  LOP3.LUT R11, R50, 0xffff, RZ, 0xc0, !PT ;  /* 0x0000ffff320b7812 */ /* 0x008fc800078ec0ff */
[----:B0-----:R-:W-:Y:S02]  /*72880*/  PRMT R15, R27, 0x4210, R11 ;  /* 0x000042101b0f7816 */ /* 0x001fe4000000000b */
[----:B------:R-:W-:Y:S02]  /*72890*/  LOP3.LUT R10, R51, 0xffff, RZ, 0xc0, !PT ;  /* 0x0000ffff330a7812 */ /* 0x000fe400078ec0ff */
[----:B------:R-:W2:Y:S02]  /*728a0*/  LDL.LU R51, [R1+0x12b8] ;  /* 0x0012b80001337983 */ /* 0x000ea40000300800 */
[----:B------:R-:W-:Y:S02]  /*728b0*/  PRMT R14, R7, 0x4210, R10 ;  /* 0x00004210070e7816 */ /* 0x000fe4000000000a */
[----:B------:R-:W3:Y:S04]  /*728c0*/  LDL.LU R59, [R1+0x88] ;  /* 0x00008800013b7983 */ /* 0x000ee80000300800 */
[----:B------:R-:W3:Y:S04]  /*728d0*/  LDL.LU R50, [R1+0x84] ;  /* 0x0000840001327983 */ /* 0x000ee80000300800 */
[----:B------:R-:W3:Y:S01]  /*728e0*/  LDL.LU R49, [R1+0x80] ;  /* 0x0000800001317983 */ /* 0x000ee20000300800 */
[----:B------:R-:W-:Y:S01]  /*728f0*/  LOP3.LUT R9, R52, 0xffff, RZ, 0xc0, !PT ;  /* 0x0000ffff34097812 */ /* 0x000fe200078ec0ff */
[----:B------:R-:W-:-:S02]  /*72900*/  NOP ;  /* 0x0000000000007918 */ /* 0x000fc40000000000 */
[----:B------:R-:W3:Y:S01]  /*72910*/  LDL.LU R27, [R1+0x7c] ;  /* 0x00007c00011b7983 */ /* 0x000ee20000300800 */
[----:B------:R-:W-:-:S03]  /*72920*/  PRMT R13, R48, 0x4210, R9 ;  /* 0x00004210300d7816 */ /* 0x000fc60000000009 */
[----:B------:R-:W0:Y:S01]  /*72930*/  LDS.128 R52, [R0] ;  /* 0x0000000000347984 */ /* 0x000e220000000c00 */
[----:B------:R-:W-:-:S03]  /*72940*/  NOP ;  /* 0x0000000000007918 */ /* 0x000fc60000000000 */
[----:B------:R-:W-:Y:S01]  /*72950*/  STSM.16.M88.4 [R0], R12 ;  /* 0x0000000c00007844 */ /* 0x000fe20000000200 */
[----:B0-----:R-:W-:-:S03]  /*72960*/  IMAD.MOV.U32 R7, RZ, RZ, R52 ;  /* 0x000000ffff077224 */ /* 0x001fc600078e0034 */
[----:B------:R-:W-:Y:S04]  /*72970*/  STL [R1+0x124], R53 ;  /* 0x0001243501007387 */ /* 0x000fe80000100800 */
[----:B------:R-:W-:Y:S04]  /*72980*/  STL [R1+0x12c], R55 ;  /* 0x00012c3701007387 */ /* 0x000fe80000100800 */
[----:B------:R-:W-:Y:S04]  /*72990*/  STL.64 [R1+0x2368], R6 ;  /* 0x0023680601007387 */ /* 0x000fe80000100a00 */
[----:B------:R-:W-:Y:S01]  /*729a0*/  STL.64 [R1+0x2360], R4 ;  /* 0x0023600401007387 */ /* 0x000fe20000100a00 */
[----:B------:R-:W-:-:S03]  /*729b0*/  NOP ;  /* 0x0000000000007918 */ /* 0x000fc60000000000 */
[----:B------:R-:W0:Y:S01]  /*729c0*/  LDS.128 R4, [R0] ;  /* 0x0000000000047984 */ /* 0x000e220000000c00 */
[----:B------:R-:W-:Y:S02]  /*729d0*/  PRMT R8, R33, 0x5210, R8 ;  /* 0x0000521021087816 */ /* 0x000fe40000000008 */
[----:B------:R-:W-:Y:S02]  /*729e0*/  PRMT R9, R23, 0x5210, R9 ;  /* 0x0000521017097816 */ /* 0x000fe40000000009 */
[----:B------:R-:W-:Y:S02]  /*729f0*/  PRMT R10, R21, 0x5210, R10 ;  /* 0x00005210150a7816 */ /* 0x000fe4000000000a */
[----:B------:R-:W-:Y:S01]  /*72a00*/  PRMT R11, R19, 0x5210, R11 ;  /* 0x00005210130b7816 */ /* 0x000fe2000000000b */
[----:B------:R-:W-:Y:S01]  /*72a10*/  IMAD.MOV.U32 R48, RZ, RZ, R54 ;  /* 0x000000ffff307224 */ /* 0x000fe200078e0036 */
[----:B------:R-:W-:-:S03]  /*72a20*/  NOP ;  /* 0x0000000000007918 */ /* 0x000fc60000000000 */
[----:B------:R4:W-:Y:S04]  /*72a30*/  STSM.16.M88.4 [R0], R8 ;  /* 0x0000000800007844 */ /* 0x0009e80000000200 */
[----:B0-----:R-:W-:Y:S04]  /*72a40*/  STL.64 [R1+0x110], R4 ;  /* 0x0001100401007387 */ /* 0x001fe80000100a00 */
[----:B------:R-:W-:Y:S01]  /*72a50*/  STL.64 [R1+0x118], R6 ;  /* 0x0001180601007387 */ /* 0x000fe20000100a00 */
[----:B------:R-:W-:-:S03]  /*72a60*/  NOP ;  /* 0x0000000000007918 */ /* 0x000fc60000000000 */
[----:B------:R-:W3:Y:S04]  /*72a70*/  LDL.LU R56, [R1+0x132c] ;  /* 0x00132c0001387983 */ /* 0x000ee80000300800 */
[----:B------:R-:W3:Y:S04]  /*72a80*/  LDL.LU R57, [R1+0x1328] ;  /* 0x0013280001397983 */ /* 0x000ee80000300800 */
[----:B------:R-:W3:Y:S04]  /*72a90*/  LDL.LU R54, [R1+0x12d4] ;  /* 0x0012d40001367983 */ /* 0x000ee80000300800 */
[----:B------:R-:W3:Y:S04]  /*72aa0*/  LDL.LU R55, [R1+0x12d0] ;  /* 0x0012d00001377983 */ /* 0x000ee80000300800 */
[----:B------:R-:W3:Y:S04]  /*72ab0*/  LDL.LU R53, [R1+0x98] ;  /* 0x0000980001357983 */ /* 0x000ee80000300800 */
[----:B------:R-:W3:Y:S04]  /*72ac0*/  LDL.LU R52, [R1+0x94] ;  /* 0x0000940001347983 */ /* 0x000ee80000300800 */
[----:B------:R-:W0:Y:S01]  /*72ad0*/  LDS.128 R4, [R0] ;  /* 0x0000000000047984 */ /* 0x000e220000000c00 */
[----:B----4-:R-:W-:-:S03]  /*72ae0*/  LOP3.LUT R8, R22, 0xffff, RZ, 0xc0, !PT ;  /* 0x0000ffff16087812 */ /* 0x010fc600078ec0ff */
[----:B------:R-:W4:Y:S01]  /*72af0*/  LDL.LU R22, [R1+0x90] ;  /* 0x0000900001167983 */ /* 0x000f220000300800 */
[----:B------:R-:W-:Y:S02]  /*72b00*/  LOP3.LUT R9, R32, 0xffff, RZ, 0xc0, !PT ;  /* 0x0000ffff20097812 */ /* 0x000fe400078ec0ff */
[----:B------:R-:W-:Y:S02]  /*72b10*/  LOP3.LUT R10, R58, 0xffff, RZ, 0xc0, !PT ;  /* 0x0000ffff3a0a7812 */ /* 0x000fe400078ec0ff */
[----:B--2---:R-:W-:Y:S02]  /*72b20*/  LOP3.LUT R11, R51, 0xffff, RZ, 0xc0, !PT ;  /* 0x0000ffff330b7812 */ /* 0x004fe400078ec0ff */
[----:B------:R-:W2:Y:S01]  /*72b30*/  LDL.LU R51, [R1+0x8c] ;  /* 0x00008c0001337983 */ /* 0x000ea20000300800 */
[----:B---3--:R-:W-:Y:S02]  /*72b40*/  PRMT R12, R59, 0x4210, R8 ;  /* 0x000042103b0c7816 */ /* 0x008fe40000000008 */
[----:B------:R-:W-:-:S02]  /*72b50*/  PRMT R13, R50, 0x4210, R9 ;  /* 0x00004210320d7816 */ /* 0x000fc40000000009 */
[----:B------:R-:W3:Y:S01]  /*72b60*/  LDL.LU R50, [R1+0x12d8] ;  /* 0x0012d80001327983 */ /* 0x000ee20000300800 */
[----:B------:R-:W-:-:S03]  /*72b70*/  PRMT R14, R49, 0x4210, R10 ;  /* 0x00004210310e7816 */ /* 0x000fc6000000000a */
[----:B0-----:R-:W-:Y:S01]  /*72b80*/  STL.64 [R1+0x100], R4 ;  /* 0x0001000401007387 */ /* 0x001fe20000100a00 */
[----:B------:R-:W-:Y:S01]  /*72b90*/  PRMT R15, R27, 0x4210, R11 ;  /* 0x000042101b0f7816 */ /* 0x000fe2000000000b */
[----:B------:R-:W-:-:S04]  /*72ba0*/  NOP ;  /* 0x0000000000007918 */ /* 0x000fc80000000000 */
[----:B------:R-:W-:Y:S04]  /*72bb0*/  STSM.16.M88.4 [R0], R12 ;  /* 0x0000000c00007844 */ /* 0x000fe80000000200 */
[----:B------:R-:W-:Y:S01]  /*72bc0*/  STL.64 [R1+0x108], R6 ;  /* 0x0001080601007387 */ /* 0x000fe20000100a00 */
[----:B------:R-:W-:-:S03]  /*72bd0*/  NOP ;  /* 0x0000000000007918 */ /* 0x000fc60000000000 */
[----:B------:R-:W0:Y:S04]  /*72be0*/  LDS.128 R4, [R0] ;  /* 0x0000000000047984 */ /* 0x000e280000000c00 */
[----:B0-----:R-:W-:Y:S04]  /*72bf0*/  STL [R1+0xf4], R5 ;  /* 0x0000f40501007387 */ /* 0x001fe80000100800 */
[----:B------:R-:W-:Y:S04]  /*72c00*/  STL.64 [R1+0xf8], R6 ;  /* 0x0000f80601007387 */ /* 0x000fe80000100a00 */
[----:B------:R-:W3:Y:S01]  /*72c10*/  LDL.LU R27, [R1+0x9c] ;  /* 0x00009c00011b7983 */ /* 0x000ee20000300800 */
[----:B------:R-:W-:-:S02]  /*72c20*/  PRMT R8, R36, 0x5210, R8 ;  /* 0x0000521024087816 */ /* 0x000fc40000000008 */
[----:B------:R-:W-:Y:S02]  /*72c30*/  PRMT R9, R35, 0x5210, R9 ;  /* 0x0000521023097816 */ /* 0x000fe40000000009 */
[----:B------:R-:W-:Y:S02]  /*72c40*/  PRMT R10, R37, 0x5210, R10 ;  /* 0x00005210250a7816 */ /* 0x000fe4000000000a */
[----:B------:R-:W-:Y:S01]  /*72c50*/  PRMT R11, R34, 0x5210, R11 ;  /* 0x00005210220b7816 */ /* 0x000fe2000000000b */
[----:B------:R-:W-:Y:S01]  /*72c60*/  IMAD.MOV.U32 R49, RZ, RZ, R4 ;  /* 0x000000ffff317224 */ /* 0x000fe200078e0004 */
[----:B------:R-:W-:-:S03]  /*72c70*/  NOP ;  /* 0x0000000000007918 */ /* 0x000fc60000000000 */
[----:B------:R0:W-:Y:S01]  /*72c80*/  STSM.16.M88.4 [R0], R8 ;  /* 0x0000000800007844 */ /* 0x0001e20000000200 */
[----:B------:R-:W-:-:S03]  /*72c90*/  NOP ;  /* 0x0000000000007918 */ /* 0x000fc60000000000 */
[----:B------:R-:W-:Y:S04]  /*72ca0*/  STL.64 [R1+0x2358], R48 ;  /* 0x0023583001007387 */ /* 0x000fe80000100a00 */
[----:B------:R-:W1:Y:S01]  /*72cb0*/  LDS.128 R4, [R0] ;  /* 0x0000000000047984 */ /* 0x000e620000000c00 */
[----:B0-----:R-:W-:-:S03]  /*72cc0*/  LOP3.LUT R9, R57, 0xffff, RZ, 0xc0, !PT ;  /* 0x0000ffff39097812 */ /* 0x001fc600078ec0ff */
[----:B------:R-:W3:Y:S01]  /*72cd0*/  LDL.LU R57, [R1+0x1340] ;  /* 0x0013400001397983 */ /* 0x000ee20000300800 */
[----:B------:R-:W-:Y:S02]  /*72ce0*/  LOP3.LUT R10, R54, 0xffff, RZ, 0xc0, !PT ;  /* 0x0000ffff360a7812 */ /* 0x000fe400078ec0ff */
[----:B------:R-:W-:Y:S02]  /*72cf0*/  LOP3.LUT R11, R55, 0xffff, RZ, 0xc0, !PT ;  /* 0x0000ffff370b7812 */ /* 0x000fe400078ec0ff */
[----:B----4-:R-:W-:Y:S02]  /*72d00*/  PRMT R14, R22, 0x4210, R10 ;  /* 0x00004210160e7816 */ /* 0x010fe4000000000a */
[----:B------:R-:W4:Y:S04]  /*72d10*/  LDL.LU R22, [R1+0x12ec] ;  /* 0x0012ec0001167983 */ /* 0x000f280000300800 */
[----:B------:R-:W4:Y:S04]  /*72d20*/  LDL.LU R54, [R1+0x12e8] ;  /* 0x0012e80001367983 */ /* 0x000f280000300800 */
[----:B------:R-:W4:Y:S01]  /*72d30*/  LDL.LU R55, [R1+0x1408] ;  /* 0x0014080001377983 */ /* 0x000f220000300800 */
[----:B------:R-:W-:-:S02]  /*72d40*/  LOP3.LUT R8, R56, 0xffff, RZ, 0xc0, !PT ;  /* 0x0000ffff38087812 */ /* 0x000fc400078ec0ff */
[--C-:B------:R-:W-:Y:S02]  /*72d50*/  PRMT R13, R52, 0x4210, R9.reuse ;  /* 0x00004210340d7816 */ /* 0x100fe40000000009 */
[--C-:B------:R-:W-:Y:S01]  /*72d60*/  PRMT R12, R53, 0x4210, R8.reuse ;  /* 0x00004210350c7816 */ /* 0x100fe20000000008 */
[----:B-1----:R-:W-:Y:S04]  /*72d70*/  STL.64 [R1+0xe0], R4 ;  /* 0x0000e00401007387 */ /* 0x002fe80000100a00 */
[----:B------:R-:W-:Y:S01]  /*72d80*/  STL.64 [R1+0xe8], R6 ;  /* 0x0000e80601007387 */ /* 0x000fe20000100a00 */
[----:B------:R-:W-:Y:S01]  /*72d90*/  NOP ;  /* 0x0000000000007918 */ /* 0x000fe20000000000 */
[----:B------:R-:W-:Y:S02]  /*72da0*/  PRMT R8, R39, 0x5210, R8 ;  /* 0x0000521027087816 */ /* 0x000fe40000000008 */
[----:B------:R-:W-:-:S02]  /*72db0*/  PRMT R9, R40, 0x5210, R9 ;  /* 0x0000521028097816 */ /* 0x000fc40000000009 */
[----:B--2---:R-:W-:-:S05]  /*72dc0*/  PRMT R15, R51, 0x4210, R11 ;  /* 0x00004210330f7816 */ /* 0x004fca000000000b */
[----:B------:R-:W-:Y:S01]  /*72dd0*/  STSM.16.M88.4 [R0], R12 ;  /* 0x0000000c00007844 */ /* 0x000fe20000000200 */
[----:B------:R-:W-:-:S03]  /*72de0*/  NOP ;  /* 0x0000000000007918 */ /* 0x000fc60000000000 */
[----:B------:R-:W0:Y:S01]  /*72df0*/  LDS.128 R4, [R0] ;  /* 0x0000000000047984 */ /* 0x000e220000000c00 */
[----:B------:R-:W-:Y:S02]  /*72e00*/  PRMT R10, R42, 0x5210, R10 ;  /* 0x000052102a0a7816 */ /* 0x000fe4000000000a */
[----:B------:R-:W-:Y:S01]  /*72e10*/  PRMT R11, R41, 0x5210, R11 ;  /* 0x00005210290b7816 */ /* 0x000fe2000000000b */
[----:B------:R-:W-:Y:S01]  /*72e20*/  NOP ;  /* 0x0000000000007918 */ /* 0x000fe20000000000 */
[----:B---3--:R-:W-:-:S03]  /*72e30*/  LOP3.LUT R19, R50, 0xffff, RZ, 0xc0, !PT ;  /* 0x0000ffff32137812 */ /* 0x008fc600078ec0ff */
[----:B------:R-:W-:Y:S01]  /*72e40*/  STSM.16.M88.4 [R0], R8 ;  /* 0x0000000800007844 */ /* 0x000fe20000000200 */
[----:B------:R-:W-:-:S03]  /*72e50*/  NOP ;  /* 0x0000000000007918 */ /* 0x000fc60000000000 */
[----:B0-----:R-:W-:Y:S04]  /*72e60*/  STL.64 [R1+0xd0], R4 ;  /* 0x0000d00401007387 */ /* 0x001fe80000100a00 */
[----:B------:R-:W-:Y:S04]  /*72e70*/  STL [R1+0xd8], R6 ;  /* 0x0000d80601007387 */ /* 0x000fe80000100800 */
[----:B------:R-:W2:Y:S01]  /*72e80*/  LDL.LU R53, [R1+0x1404] ;  /* 0x0014040001357983 */ /* 0x000ea20000300800 */
[----:B------:R-:W-:-:S03]  /*72e90*/  IMAD.MOV.U32 R51, RZ, RZ, R7 ;  /* 0x000000ffff337224 */ /* 0x000fc600078e0007 */
[----:B------:R-:W3:Y:S04]  /*72ea0*/  LDL.LU R52, [R1+0xa0] ;  /* 0x0000a00001347983 */ /* 0x000ee80000300800 */
[----:B------:R-:W0:Y:S01]  /*72eb0*/  LDS.128 R4, [R0] ;  /* 0x0000000000047984 */ /* 0x000e220000000c00 */
[----:B------:R-:W-:Y:S01]  /*72ec0*/  PRMT R27, R27, 0x4210, R19 ;  /* 0x000042101b1b7816 */ /* 0x000fe20000000013 */
[----:B------:R-:W-:-:S04]  /*72ed0*/  NOP ;  /* 0x0000000000007918 */ /* 0x000fc80000000000 */
[----:B------:R-:W-:Y:S01]  /*72ee0*/  STSM.16.M88.4 [R0], R24 ;  /* 0x0000001800007844 */ /* 0x000fe20000000200 */
[----:B------:R-:W-:-:S03]  /*72ef0*/  NOP ;  /* 0x0000000000007918 */ /* 0x000fc60000000000 */
[----:B------:R-:W1:Y:S04]  /*72f00*/  LDS.128 R8, [R0] ;  /* 0x0000000000087984 */ /* 0x000e680000000c00 */
[----:B------:R0:W-:Y:S02]  /*72f10*/  STL [R1+0x2330], R51 ;  /* 0x0023303301007387 */ /* 0x0001e40000100800 */
[----:B0-----:R-:W-:Y:S02]  /*72f20*/  IMAD.MOV.U32 R50, RZ, RZ, R4 ;  /* 0x000000ffff327224 */ /* 0x001fe400078e0004 */
[----:B------:R-:W-:Y:S01]  /*72f30*/  IMAD.MOV.U32 R51, RZ, RZ, R5 ;  /* 0x000000ffff337224 */ /* 0x000fe200078e0005 */
[----:B------:R0:W-:Y:S04]  /*72f40*/  STL.64 [R1+0xc8], R6 ;  /* 0x0000c80601007387 */ /* 0x0001e80000100a00 */
[----:B------:R-:W-:Y:S04]  /*72f50*/  STL.64 [R1+0x2338], R50 ;  /* 0x0023383201007387 */ /* 0x000fe80000100a00 */
[----:B------:R-:W3:Y:S04]  /*72f60*/  LDL.LU R5, [R1+0x1354] ;  /* 0x0013540001057983 */ /* 0x000ee80000300800 */
[----:B0-----:R-:W3:Y:S04]  /*72f70*/  LDL.LU R6, [R1+0x1350] ;  /* 0x0013500001067983 */ /* 0x001ee80000300800 */
[----:B------:R-:W3:Y:S04]  /*72f80*/  LDL.LU R32, [R1+0x130c] ;  /* 0x00130c0001207983 */ /* 0x000ee80000300800 */
[----:B-1----:R-:W-:Y:S01]  /*72f90*/  STL [R1+0xb0], R8 ;  /* 0x0000b00801007387 */ /* 0x002fe20000100800 */
[----:B------:R-:W-:-:S03]  /*72fa0*/  LOP3.LUT R21, R57, 0xffff, RZ, 0xc0, !PT ;  /* 0x0000ffff39157812 */ /* 0x000fc600078ec0ff */
[----:B------:R-:W-:Y:S04]  /*72fb0*/  STL.64 [R1+0xb8], R10 ;  /* 0x0000b80a01007387 */ /* 0x000fe80000100a00 */
[----:B------:R-:W3:Y:S04]  /*72fc0*/  LDL.LU R7, [R1+0x1308] ;  /* 0x0013080001077983 */ /* 0x000ee80000300800 */
[----:B------:R-:W3:Y:S04]  /*72fd0*/  LDL.LU R56, [R1+0x1418] ;  /* 0x0014180001387983 */ /* 0x000ee80000300800 */
[----:B------:R-:W3:Y:S01]  /*72fe0*/  LDL.LU R57, [R1+0x1414] ;  /* 0x0014140001397983 */ /* 0x000ee20000300800 */
[----:B----4-:R-:W-:-:S03]  /*72ff0*/  LOP3.LUT R23, R54, 0xffff, RZ, 0xc0, !PT ;  /* 0x0000ffff36177812 */ /* 0x010fc600078ec0ff */
[----:B------:R-:W4:Y:S01]  /*73000*/  LDL.LU R54, [R1+0x1410] ;  /* 0x0014100001367983 */ /* 0x000f220000300800 */
[----:B------:R-:W-:-:S03]  /*73010*/  PRMT R29, R55, 0x4210, R21 ;  /* 0x00004210371d7816 */ /* 0x000fc60000000015 */
[----:B------:R-:W4:Y:S01]  /*73020*/  LDL.LU R55, [R1+0x119c] ;  /* 0x00119c0001377983 */ /* 0x000f220000300800 */
[----:B------:R-:W-:Y:S01]  /*73030*/  PRMT R19, R38, 0x5210, R19 ;  /* 0x0000521026137816 */ /* 0x000fe20000000013 */
[----:B------:R-:W-:-:S04]  /*73040*/  NOP ;  /* 0x0000000000007918 */ /* 0x000fc80000000000 */
[----:B------:R-:W-:Y:S01]  /*73050*/  STSM.16.M88.4 [R0], R16 ;  /* 0x0000001000007844 */ /* 0x000fe20000000200 */
[----:B------:R-:W-:Y:S01]  /*73060*/  IMAD.MOV.U32 R59, RZ, RZ, R9 ;  /* 0x000000ffff3b7224 */ /* 0x000fe200078e0009 */
[----:B------:R-:W-:Y:S02]  /*73070*/  NOP ;  /* 0x0000000000007918 */ /* 0x000fe40000000000 */
[----:B------:R-:W0:Y:S01]  /*73080*/  LDS.128 R8, [R0] ;  /* 0x0000000000087984 */ /* 0x000e220000000c00 */
[----:B------:R-:W-:-:S03]  /*73090*/  LOP3.LUT R22, R22, 0xffff, RZ, 0xc0, !PT ;  /* 0x0000ffff16167812 */ /* 0x000fc600078ec0ff */
[----:B0-----:R-:W-:Y:S01]  /*730a0*/  STL.64 [R1+0xa8], R10 ;  /* 0x0000a80a01007387 */ /* 0x001fe20000100a00 */
[----:B------:R-:W-:-:S05]  /*730b0*/  IMAD.MOV.U32 R58, RZ, RZ, R9 ;  /* 0x000000ffff3a7224 */ /* 0x000fca00078e0009 */
[----:B------:R-:W-:Y:S01]  /*730c0*/  STL.64 [R1+0x2340], R58 ;  /* 0x0023403a01007387 */ /* 0x000fe20000100a00 */
[----:B--2---:R-:W-:Y:S02]  /*730d0*/  PRMT R30, R53, 0x4210, R22 ;  /* 0x00004210351e7816 */ /* 0x004fe40000000016 */
[----:B---3--:R-:W-:Y:S01]  /*730e0*/  PRMT R31, R52, 0x4210, R23 ;  /* 0x00004210341f7816 */ /* 0x008fe20000000017 */
[----:B------:R-:W-:-:S04]  /*730f0*/  NOP ;  /* 0x0000000000007918 */ /* 0x000fc80000000000 */
[----:B------:R-:W-:Y:S01]  /*73100*/  STSM.16.M88.4 [R0], R28 ;  /* 0x0000001c00007844 */ /* 0x000fe20000000200 */
[----:B------:R-:W-:Y:S01]  /*73110*/  IMAD.MOV.U32 R52, RZ, RZ, R8 ;  /* 0x000000ffff347224 */ /* 0x000fe200078e0008 */
[----:B------:R-:W-:Y:S02]  /*73120*/  NOP ;  /* 0x0000000000007918 */ /* 0x000fe40000000000 */
[----:B------:R-:W0:Y:S02]  /*73130*/  LDS.128 R8, [R0] ;  /* 0x0000000000087984 */ /* 0x000e240000000c00 */
[----:B0-----:R-:W-:Y:S02]  /*73140*/  IMAD.MOV.U32 R53, RZ, RZ, R10 ;  /* 0x000000ffff357224 */ /* 0x001fe400078e000a */
[----:B------:R0:W-:Y:S01]  /*73150*/  STL.64 [R1+0x90], R8 ;  /* 0x0000900801007387 */ /* 0x0001e20000100a00 */
[----:B------:R-:W-:-:S03]  /*73160*/  LOP3.LUT R12, R5, 0xffff, RZ, 0xc0, !PT ;  /* 0x0000ffff050c7812 */ /* 0x000fc600078ec0ff */
[----:B------:R1:W-:Y:S04]  /*73170*/  STL [R1+0x9c], R11 ;  /* 0x00009c0b01007387 */ /* 0x0003e80000100800 */
[----:B------:R-:W-:Y:S01]  /*73180*/  STL [R1+0x2318], R53 ;  /* 0x0023183501007387 */ /* 0x000fe20000100800 */
[----:B------:R-:W-:-:S03]  /*73190*/  LOP3.LUT R14, R32, 0xffff, RZ, 0xc0, !PT ;  /* 0x0000ffff200e7812 */ /* 0x000fc600078ec0ff */
[----:B------:R-:W2:Y:S04]  /*731a0*/  LDL.LU R36, [R1+0x1370] ;  /* 0x0013700001247983 */ /* 0x000ea80000300800 */
[----:B------:R-:W3:Y:S04]  /*731b0*/  LDL.LU R33, [R1+0x136c] ;  /* 0x00136c0001217983 */ /* 0x000ee80000300800 */
[----:B------:R-:W3:Y:S04]  /*731c0*/  LDL.LU R4, [R1+0x1320] ;  /* 0x0013200001047983 */ /* 0x000ee80000300800 */
[----:B------:R-:W3:Y:S01]  /*731d0*/  LDL.LU R5, [R1+0x131c] ;  /* 0x00131c0001057983 */ /* 0x000ee20000300800 */
[----:B------:R-:W-:-:S03]  /*731e0*/  LOP3.LUT R15, R7, 0xffff, RZ, 0xc0, !PT ;  /* 0x0000ffff070f7812 */ /* 0x000fc600078ec0ff */
[----:B------:R-:W3:Y:S01]  /*731f0*/  LDL.LU R32, [R1+0x1428] ;  /* 0x0014280001207983 */ /* 0x000ee20000300800 */
[----:B0-----:R-:W-:-:S03]  /*73200*/  PRMT R8, R56, 0x4210, R12 ;  /* 0x0000421038087816 */ /* 0x001fc6000000000c */
[----:B------:R-:W3:Y:S01]  /*73210*/  LDL.LU R56, [R1+0x1424] ;  /* 0x0014240001387983 */ /* 0x000ee20000300800 */
[----:B----4-:R-:W-:-:S03]  /*73220*/  PRMT R10, R54, 0x4210, R14 ;  /* 0x00004210360a7816 */ /* 0x010fc6000000000e */
[----:B------:R-:W4:Y:S01]  /*73230*/  LDL.LU R54, [R1+0x1420] ;  /* 0x0014200001367983 */ /* 0x000f220000300800 */
[----:B-1----:R-:W-:-:S03]  /*73240*/  PRMT R11, R55, 0x4210, R15 ;  /* 0x00004210370b7816 */ /* 0x002fc6000000000f */
[----:B------:R-:W4:Y:S01]  /*73250*/  LDL.LU R55, [R1+0x11a0] ;  /* 0x0011a00001377983 */ /* 0x000f220000300800 */
[----:B------:R-:W-:Y:S02]  /*73260*/  PRMT R21, R45, 0x5210, R21 ;  /* 0x000052102d157816 */ /* 0x000fe40000000015 */
[----:B------:R-:W-:Y:S02]  /*73270*/  PRMT R22, R43, 0x5210, R22 ;  /* 0x000052102b167816 */ /* 0x000fe40000000016 */
[----:B------:R-:W-:Y:S01]  /*73280*/  PRMT R23, R44, 0x5210, R23 ;  /* 0x000052102c177816 */ /* 0x000fe20000000017 */
[----:B------:R-:W-:-:S04]  /*73290*/  NOP ;  /* 0x0000000000007918 */ /* 0x000fc80000000000 */
[----:B------:R-:W-:Y:S01]  /*732a0*/  STSM.16.M88.4 [R0], R20 ;  /* 0x0000001400007844 */ /* 0x000fe20000000200 */
[----:B------:R-:W-:-:S03]  /*732b0*/  NOP ;  /* 0x0000000000007918 */ /* 0x000fc60000000000 */
[----:B------:R-:W0:Y:S01]  /*732c0*/  LDS.128 R16, [R0] ;  /* 0x0000000000107984 */ /* 0x000e220000000c00 */
[----:B------:R-:W-:-:S04]  /*732d0*/  LOP3.LUT R13, R6, 0xffff, RZ, 0xc0, !PT ;  /* 0x0000ffff060d7812 */ /* 0x000fc800078ec0ff */
[----:B------:R-:W-:Y:S01]  /*732e0*/  PRMT R9, R57, 0x4210, R13 ;  /* 0x0000421039097816 */ /* 0x000fe2000000000d */
[----:B------:R-:W-:-:S04]  /*732f0*/  NOP ;  /* 0x0000000000007918 */ /* 0x000fc80000000000 */
[----:B------:R1:W-:Y:S02]  /*73300*/  STSM.16.M88.4 [R0], R8 ;  /* 0x0000000800007844 */ /* 0x0003e40000000200 */
[----:B-1----:R-:W-:Y:S02]  /*73310*/  PRMT R8, R47, 0x5210, R12 ;  /* 0x000052102f087816 */ /* 0x002fe4000000000c */
[----:B------:R-:W-:Y:S02]  /*73320*/  PRMT R9, R60, 0x5210, R13 ;  /* 0x000052103c097816 */ /* 0x000fe4000000000d */
[----:B------:R-:W-:Y:S02]  /*73330*/  PRMT R10, R61, 0x5210, R14 ;  /* 0x000052103d0a7816 */ /* 0x000fe4000000000e */
[----:B------:R-:W-:Y:S01]  /*73340*/  PRMT R11, R46, 0x5210, R15 ;  /* 0x000052102e0b7816 */ /* 0x000fe2000000000f */
[----:B------:R-:W-:Y:S01]  /*73350*/  NOP ;  /* 0x0000000000007918 */ /* 0x000fe20000000000 */
[----:B0-----:R-:W-:Y:S01]  /*73360*/  STL [R1+0x84], R17 ;  /* 0x0000841101007387 */ /* 0x001fe20000100800 */
[----:B------:R-:W-:-:S03]  /*73370*/  IMAD.MOV.U32 R53, RZ, RZ, R16 ;  /* 0x000000ffff357224 */ /* 0x000fc600078e0010 */
[----:B------:R-:W-:Y:S04]  /*73380*/  STL.64 [R1+0x88], R18 ;  /* 0x0000881201007387 */ /* 0x000fe80000100a00 */
[----:B------:R-:W4:Y:S04]  /*73390*/  LDL.LU R37, [R1+0x144] ;  /* 0x0001440001257983 */ /* 0x000f280000300800 */
[----:B------:R-:W4:Y:S04]  /*733a0*/  LDL.LU R35, [R1+0x14c] ;  /* 0x00014c0001237983 */ /* 0x000f280000300800 */
[----:B------:R-:W4:Y:S04]  /*733b0*/  LDL.LU R6, [R1+0x150] ;  /* 0x0001500001067983 */ /* 0x000f280000300800 */
[----:B------:R-:W0:Y:S01]  /*733c0*/  LDS.128 R16, [R0] ;  /* 0x0000000000107984 */ /* 0x000e220000000c00 */
[----:B------:R-:W-:-:S03]  /*733d0*/  NOP ;  /* 0x0000000000007918 */ /* 0x000fc60000000000 */
[----:B------:R-:W4:Y:S04]  /*733e0*/  LDL.LU R7, [R1+0x148] ;  /* 0x0001480001077983 */ /* 0x000f280000300800 */
[----:B------:R-:W-:Y:S01]  /*733f0*/  STSM.16.M88.4 [R0], R8 ;  /* 0x0000000800007844 */ /* 0x000fe20000000200 */
[----:B------:R-:W-:-:S03]  /*73400*/  NOP ;  /* 0x0000000000007918 */ /* 0x000fc60000000000 */
[----:B------:R-:W1:Y:S04]  /*73410*/  LDS.128 R8, [R0] ;  /* 0x0000000000087984 */ /* 0x000e680000000c00 */
[----:B0-----:R-:W-:Y:S01]  /*73420*/  STL [R1+0x74], R17 ;  /* 0x0000741101007387 */ /* 0x001fe20000100800 */
[----:B------:R-:W-:-:S03]  /*73430*/  IMAD.MOV.U32 R57, RZ, RZ, R16 ;  /* 0x000000ffff397224 */ /* 0x000fc600078e0010 */
[----:B------:R4:W-:Y:S01]  /*73440*/  STL.64 [R1+0x78], R18 ;  /* 0x0000781201007387 */ /* 0x0009e20000100a00 */
[----:B--2---:R-:W-:-:S03]  /*73450*/  LOP3.LUT R12, R36, 0xffff, RZ, 0xc0, !PT ;  /* 0x0000ffff240c7812 */ /* 0x004fc600078ec0ff */
[----:B------:R-:W2:Y:S01]  /*73460*/  LDL.LU R36, [R1+0x1388] ;  /* 0x0013880001247983 */ /* 0x000ea20000300800 */
[----:B---3--:R-:W-:-:S03]  /*73470*/  LOP3.LUT R13, R33, 0xffff, RZ, 0xc0, !PT ;  /* 0x0000ffff210d7812 */ /* 0x008fc600078ec0ff */
[----:B------:R-:W3:Y:S01]  /*73480*/  LDL.LU R33, [R1+0x1384] ;  /* 0x0013840001217983 */ /* 0x000ee20000300800 */
[----:B------:R-:W-:-:S03]  /*73490*/  LOP3.LUT R14, R4, 0xffff, RZ, 0xc0, !PT ;  /* 0x0000ffff040e7812 */ /* 0x000fc600078ec0ff */
[----:B------:R-:W3:Y:S01]  /*734a0*/  LDL.LU R4, [R1+0x1338] ;  /* 0x0013380001047983 */ /* 0x000ee20000300800 */
[----:B------:R-:W-:-:S03]  /*734b0*/  LOP3.LUT R15, R5, 0xffff, RZ, 0xc0, !PT ;  /* 0x0000ffff050f7812 */ /* 0x000fc600078ec0ff */
[----:B------:R-:W3:Y:S01]  /*734c0*/  LDL.LU R5, [R1+0x1334] ;  /* 0x0013340001057983 */ /* 0x000ee20000300800 */
[----:B------:R-:W-:-:S03]  /*734d0*/  PRMT R16, R32, 0x4210, R12 ;  /* 0x0000421020107816 */ /* 0x000fc6000000000c */
[----:B------:R-:W3:Y:S01]  /*734e0*/  LDL.LU R32, [R1+0x1434] ;  /* 0x0014340001207983 */ /* 0x000ee20000300800 */
[----:B----4-:R-:W-:-:S03]  /*734f0*/  PRMT R18, R54, 0x4210, R14 ;  /* 0x0000421036127816 */ /* 0x010fc6000000000e */
[----:B------:R-:W4:Y:S01]  /*73500*/  LDL.LU R54, [R1+0x1430] ;  /* 0x0014300001367983 */ /* 0x000f220000300800 */
[----:B------:R-:W-:-:S03]  /*73510*/  PRMT R19, R55, 0x4210, R15 ;  /* 0x0000421037137816 */ /* 0x000fc6000000000f */
[----:B-1----:R-:W-:Y:S04]  /*73520*/  STL [R1+0x64], R9 ;  /* 0x0000640901007387 */ /* 0x002fe80000100800 */
[----:B------:R-:W-:Y:S04]  /*73530*/  STL.64 [R1+0x68], R10 ;  /* 0x0000680a01007387 */ /* 0x000fe80000100a00 */
[----:B------:R-:W4:Y:S04]  /*73540*/  LDL.LU R49, [R1+0x142c] ;  /* 0x00142c0001317983 */ /* 0x000f280000300800 */
[----:B------:R-:W4:Y:S01]  /*73550*/  LDL.LU R55, [R1+0x11a4] ;  /* 0x0011a40001377983 */ /* 0x000f220000300800 */
[----:B------:R-:W-:Y:S01]  /*73560*/  PRMT R17, R56, 0x4210, R13 ;  /* 0x0000421038117816 */ /* 0x000fe2000000000d */
[----:B------:R-:W-:Y:S01]  /*73570*/  IMAD.MOV.U32 R56, RZ, RZ, R8 ;  /* 0x000000ffff387224 */ /* 0x000fe200078e0008 */
[----:B------:R-:W-:-:S04]  /*73580*/  NOP ;  /* 0x0000000000007918 */ /* 0x000fc80000000000 */
[----:B------:R-:W-:Y:S04]  /*73590*/  STL.64 [R1+0x2310], R56 ;  /* 0x0023103801007387 */ /* 0x000fe80000100a00 */
[----:B------:R-:W4:Y:S04]  /*735a0*/  LDL.LU R34, [R1+0x154] ;  /* 0x0001540001227983 */ /* 0x000f280000300800 */
[----:B------:R-:W-:Y:S01]  /*735b0*/  STSM.16.M88.4 [R0], R16 ;  /* 0x0000001000007844 */ /* 0x000fe20000000200 */
[----:B------:R-:W-:-:S03]  /*735c0*/  NOP ;  /* 0x0000000000007918 */ /* 0x000fc60000000000 */
[----:B------:R-:W0:Y:S01]  /*735d0*/  LDS.128 R8, [R0] ;  /* 0x0000000000087984 */ /* 0x000e220000000c00 */
[----:B------:R-:W-:-:S03]  /*735e0*/  PRMT R13, R37, 0x5210, R13 ;  /* 0x00005210250d7816 */ /* 0x000fc6000000000d */
[----:B------:R-:W4:Y:S01]  /*735f0*/  LDL.LU R37, [R1+0x15c] ;  /* 0x00015c0001257983 */ /* 0x000f220000300800 */
[----:B------:R-:W-:-:S03]  /*73600*/  PRMT R14, R6, 0x5210, R14 ;  /* 0x00005210060e7816 */ /* 0x000fc6000000000e */
[----:B------:R-:W4:Y:S01]  /*73610*/  LDL.LU R6, [R1+0x158] ;  /* 0x0001580001067983 */ /* 0x000f220000300800 */
[----:B------:R-:W-:-:S03]  /*73620*/  PRMT R15, R7, 0x5210, R15 ;  /* 0x00005210070f7816 */ /* 0x000fc6000000000f */
[----:B------:R-:W4:Y:S01]  /*73630*/  LDL.LU R7, [R1+0x140] ;  /* 0x0001400001077983 */ /* 0x000f220000300800 */
[----:B------:R-:W-:Y:S01]  /*73640*/  PRMT R12, R35, 0x5210, R12 ;  /* 0x00005210230c7816 */ /* 0x000fe2000000000c */
[----:B------:R-:W-:Y:S02]  /*73650*/  NOP ;  /* 0x0000000000007918 */ /* 0x000fe40000000000 */
[----:B0-----:R-:W-:Y:S04]  /*73660*/  STL.64 [R1+0x22f8], R8 ;  /* 0x0022f80801007387 */ /* 0x001fe80000100a00 */
[----:B------:R-:W-:Y:S04]  /*73670*/  STL.64 [R1+0x22e0], R10 ;  /* 0x0022e00a01007387 */ /* 0x000fe80000100a00 */
[----:B------:R-:W4:Y:S01]  /*73680*/  LDL.LU R35, [R1+0x1398] ;  /* 0x0013980001237983 */ /* 0x000f220000300800 */
        /* <DEDUP_REMOVED lines=13> */
[----:B------:R-:W4:Y:S04]  /*73760*/  LDL.LU R55, [R1+0x11a8] ;  /* 0x0011a80001377983 */ /* 0x000f280000300800 */
[----:B------:R-:W-:Y:S01]  /*73770*/  STSM.16.M88.4 [R0], R12 ;  /* 0x0000000c00007844 */ /* 0x000fe20000000200 */
[----:B------:R-:W-:-:S03]  /*73780*/  NOP ;  /* 0x0000000000007918 */ /* 0x000fc60000000000 */
[----:B------:R-:W0:Y:S01]  /*73790*/  LDS.128 R12, [R0] ;  /* 0x00000000000c7984 */ /* 0x000e220000000c00 */
[----:B------:R-:W-:Y:S01]  /*737a0*/  PRMT R18, R49, 0x4210, R22 ;  /* 0x0000421031127816 */ /* 0x000fe20000000016 */
[----:B------:R-:W-:Y:S01]  /*737b0*/  NOP ;  /* 0x0000000000007918 */ /* 0x000fe20000000000 */
[----:B------:R-:W-:-:S03]  /*737c0*/  PRMT R20, R34, 0x5210, R20 ;  /* 0x0000521022147816 */ /* 0x000fc60000000014 */
[----:B------:R-:W-:Y:S01]  /*737d0*/  STSM.16.M88.4 [R0], R16 ;  /* 0x0000001000007844 */ /* 0x000fe20000000200 */
[----:B------:R-:W-:-:S03]  /*737e0*/  NOP ;  /* 0x0000000000007918 */ /* 0x000fc60000000000 */
[----:B------:R-:W1:Y:S04]  /*737f0*/  LDS.128 R16, [R0] ;  /* 0x0000000000107984 */ /* 0x000e680000000c00 */
[----:B0-----:R-:W-:Y:S01]  /*73800*/  STL.64 [R1+0x22f0], R12 ;  /* 0x0022f00c01007387 */ /* 0x001fe20000100a00 */
[----:B------:R-:W-:-:S03]  /*73810*/  PRMT R22, R37, 0x5210, R22 ;  /* 0x0000521025167816 */ /* 0x000fc60000000016 */
[----:B------:R-:W-:Y:S04]  /*73820*/  STL.64 [R1+0x22e8], R14 ;  /* 0x0022e80e01007387 */ /* 0x000fe80000100a00 */
[----:B------:R-:W4:Y:S01]  /*73830*/  LDL.LU R34, [R1+0xf0c] ;  /* 0x000f0c0001227983 */ /* 0x000f220000300800 */
[----:B------:R-:W-:-:S03]  /*73840*/  PRMT R21, R6, 0x5210, R21 ;  /* 0x0000521006157816 */ /* 0x000fc60000000015 */
[----:B------:R-:W4:Y:S04]  /*73850*/  LDL.LU R37, [R1+0xf10] ;  /* 0x000f100001257983 */ /* 0x000f280000300800 */
[----:B------:R-:W4:Y:S01]  /*73860*/  LDL.LU R6, [R1+0x1170] ;  /* 0x0011700001067983 */ /* 0x000f220000300800 */
[----:B------:R-:W-:Y:S01]  /*73870*/  PRMT R23, R7, 0x5210, R23 ;  /* 0x0000521007177816 */ /* 0x000fe20000000017 */
[----:B------:R-:W-:Y:S02]  /*73880*/  NOP ;  /* 0x0000000000007918 */ /* 0x000fe40000000000 */
[----:B------:R-:W4:Y:S04]  /*73890*/  LDL.LU R7, [R1+0xf14] ;  /* 0x000f140001077983 */ /* 0x000f280000300800 */
[----:B-1----:R-:W-:Y:S04]  /*738a0*/  STL.64 [R1+0x22c8], R16 ;  /* 0x0022c81001007387 */ /* 0x002fe80000100a00 */
[----:B------:R-:W-:Y:S01]  /*738b0*/  STL.64 [R1+0x22c0], R18 ;  /* 0x0022c01201007387 */ /* 0x000fe20000100a00 */
[----:B------:R-:W-:-:S02]  /*738c0*/  LOP3.LUT R28, R35, 0xffff, RZ, 0xc0, !PT ;  /* 0x0000ffff231c7812 */ /* 0x000fc400078ec0ff */
[----:B--2---:R-:W-:Y:S02]  /*738d0*/  LOP3.LUT R29, R36, 0xffff, RZ, 0xc0, !PT ;  /* 0x0000ffff241d7812 */ /* 0x004fe400078ec0ff */
[----:B------:R-:W2:Y:S01]  /*738e0*/  LDL.LU R36, [R1+0x13b0] ;  /* 0x0013b00001247983 */ /* 0x000ea20000300800 */
[----:B---3--:R-:W-:-:S03]  /*738f0*/  LOP3.LUT R30, R33, 0xffff, RZ, 0xc0, !PT ;  /* 0x0000ffff211e7812 */ /* 0x008fc600078ec0ff */
[----:B------:R-:W3:Y:S01]  /*73900*/  LDL.LU R35, [R1+0x13ac] ;  /* 0x0013ac0001237983 */ /* 0x000ee20000300800 */
[----:B------:R-:W-:-:S03]  /*73910*/  LOP3.LUT R31, R4, 0xffff, RZ, 0xc0, !PT ;  /* 0x0000ffff041f7812 */ /* 0x000fc600078ec0ff */
[----:B------:R-:W3:Y:S01]  /*73920*/  LDL.LU R33, [R1+0x1360] ;  /* 0x0013600001217983 */ /* 0x000ee20000300800 */
[----:B------:R-:W-:-:S03]  /*73930*/  PRMT R25, R32, 0x4210, R29 ;  /* 0x0000421020197816 */ /* 0x000fc6000000001d */
[----:B------:R-:W3:Y:S01]  /*73940*/  LDL.LU R32, [R1+0x1358] ;  /* 0x0013580001207983 */ /* 0x000ee20000300800 */
[----:B----4-:R-:W-:-:S03]  /*73950*/  PRMT R26, R54, 0x4210, R30 ;  /* 0x00004210361a7816 */ /* 0x010fc6000000001e */
[----:B------:R-:W4:Y:S04]  /*73960*/  LDL.LU R54, [R1+0x144c] ;  /* 0x00144c0001367983 */ /* 0x000f280000300800 */
[----:B------:R-:W4:Y:S01]  /*73970*/  LDL.LU R4, [R1+0x1448] ;  /* 0x0014480001047983 */ /* 0x000f220000300800 */
[----:B------:R-:W-:-:S03]  /*73980*/  PRMT R27, R55, 0x4210, R31 ;  /* 0x00004210371b7816 */ /* 0x000fc6000000001f */
[----:B------:R-:W4:Y:S04]  /*73990*/  LDL.LU R55, [R1+0x1444] ;  /* 0x0014440001377983 */ /* 0x000f280000300800 */
[----:B------:R-:W-:Y:S01]  /*739a0*/  STSM.16.M88.4 [R0], R20 ;  /* 0x0000001400007844 */ /* 0x000fe20000000200 */
[----:B------:R-:W-:-:S03]  /*739b0*/  NOP ;  /* 0x0000000000007918 */ /* 0x000fc60000000000 */
[----:B------:R-:W0:Y:S01]  /*739c0*/  LDS.128 R20, [R0] ;  /* 0x0000000000147984 */ /* 0x000e220000000c00 */
[----:B------:R-:W-:Y:S01]  /*739d0*/  PRMT R24, R5, 0x4210, R28 ;  /* 0x0000421005187816 */ /* 0x000fe2000000001c */
[----:B------:R-:W-:Y:S02]  /*739e0*/  NOP ;  /* 0x0000000000007918 */ /* 0x000fe40000000000 */
[----:B------:R-:W4:Y:S04]  /*739f0*/  LDL.LU R5, [R1+0x11ac] ;  /* 0x0011ac0001057983 */ /* 0x000f280000300800 */
[----:B------:R-:W-:Y:S01]  /*73a00*/  STSM.16.M88.4 [R0], R24 ;  /* 0x0000001800007844 */ /* 0x000fe20000000200 */
[----:B------:R-:W-:-:S03]  /*73a10*/  NOP ;  /* 0x0000000000007918 */ /* 0x000fc60000000000 */
[----:B------:R-:W1:Y:S04]  /*73a20*/  LDS.128 R24, [R0] ;  /* 0x0000000000187984 */ /* 0x000e680000000c00 */
[----:B0-----:R-:W-:Y:S04]  /*73a30*/  STL.64 [R1+0x2300], R20 ;  /* 0x0023001401007387 */ /* 0x001fe80000100a00 */
[----:B------:R0:W-:Y:S01]  /*73a40*/  STL.64 [R1+0x22d0], R22 ;  /* 0x0022d01601007387 */ /* 0x0001e20000100a00 */
[----:B------:R-:W-:-:S03]  /*73a50*/  PRMT R30, R6, 0x5210, R30 ;  /* 0x00005210061e7816 */ /* 0x000fc6000000001e */
[----:B------:R-:W4:Y:S01]  /*73a60*/  LDL.LU R6, [R1+0x1174] ;  /* 0x0011740001067983 */ /* 0x000f220000300800 */
[----:B------:R-:W-:-:S03]  /*73a70*/  PRMT R31, R7, 0x5210, R31 ;  /* 0x00005210071f7816 */ /* 0x000fc6000000001f */
[----:B------:R-:W4:Y:S04]  /*73a80*/  LDL.LU R7, [R1+0x1178] ;  /* 0x0011780001077983 */ /* 0x000f280000300800 */
[----:B------:R-:W4:Y:S04]  /*73a90*/  LDL.LU R50, [R1+0x117c] ;  /* 0x00117c0001327983 */ /* 0x000f280000300800 */
[----:B------:R-:W4:Y:S01]  /*73aa0*/  LDL.LU R51, [R1+0xf08] ;  /* 0x000f080001337983 */ /* 0x000f220000300800 */
[----:B------:R-:W-:-:S03]  /*73ab0*/  PRMT R29, R34, 0x5210, R29 ;  /* 0x00005210221d7816 */ /* 0x000fc6000000001d */
[----:B-1----:R-:W-:Y:S04]  /*73ac0*/  STL.64 [R1+0x2320], R26 ;  /* 0x0023201a01007387 */ /* 0x002fe80000100a00 */
[----:B------:R1:W-:Y:S04]  /*73ad0*/  STL.64 [R1+0x2370], R24 ;  /* 0x0023701801007387 */ /* 0x0003e80000100a00 */
[----:B------:R-:W4:Y:S04]  /*73ae0*/  LDL.LU R48, [R1+0x13bc] ;  /* 0x0013bc0001307983 */ /* 0x000f280000300800 */
[----:B------:R-:W4:Y:S01]  /*73af0*/  LDL.LU R49, [R1+0x13b8] ;  /* 0x0013b80001317983 */ /* 0x000f220000300800 */
[----:B--2---:R-:W-:-:S02]  /*73b00*/  LOP3.LUT R36, R36, 0xffff, RZ, 0xc0, !PT ;  /* 0x0000ffff24247812 */ /* 0x004fc400078ec0ff */
[----:B---3--:R-:W-:Y:S02]  /*73b10*/  LOP3.LUT R38, R33, 0xffff, RZ, 0xc0, !PT ;  /* 0x0000ffff21267812 */ /* 0x008fe400078ec0ff */
[----:B------:R-:W-:Y:S02]  /*73b20*/  LOP3.LUT R39, R32, 0xffff, RZ, 0xc0, !PT ;  /* 0x0000ffff20277812 */ /* 0x000fe400078ec0ff */
[----:B----4-:R-:W-:Y:S02]  /*73b30*/  PRMT R32, R54, 0x4210, R36 ;  /* 0x0000421036207816 */ /* 0x010fe40000000024 */
[----:B------:R-:W2:Y:S01]  /*73b40*/  LDL.LU R54, [R1+0x1378] ;  /* 0x0013780001367983 */ /* 0x000ea20000300800 */
[----:B------:R-:W-:-:S03]  /*73b50*/  PRMT R34, R55, 0x4210, R38 ;  /* 0x0000421037227816 */ /* 0x000fc60000000026 */
[----:B------:R-:W3:Y:S01]  /*73b60*/  LDL.LU R55, [R1+0x1374] ;  /* 0x0013740001377983 */ /* 0x000ee20000300800 */
[----:B------:R-:W-:Y:S01]  /*73b70*/  PRMT R28, R37, 0x5210, R28 ;  /* 0x00005210251c7816 */ /* 0x000fe2000000001c */
[----:B------:R-:W-:Y:S01]  /*73b80*/  NOP ;  /* 0x0000000000007918 */ /* 0x000fe20000000000 */
[----:B------:R-:W-:Y:S01]  /*73b90*/  LOP3.LUT R37, R35, 0xffff, RZ, 0xc0, !PT ;  /* 0x0000ffff23257812 */ /* 0x000fe200078ec0ff */
[----:B------:R-:W4:Y:S04]  /*73ba0*/  LDL.LU R40, [R1+0x1458] ;  /* 0x0014580001287983 */ /* 0x000f280000300800 */
[----:B------:R-:W4:Y:S01]  /*73bb0*/  LDL.LU R41, [R1+0x1454] ;  /* 0x0014540001297983 */ /* 0x000f220000300800 */
[----:B------:R-:W-:-:S03]  /*73bc0*/  PRMT R33, R4, 0x4210, R37 ;  /* 0x0000421004217816 */ /* 0x000fc60000000025 */
[----:B------:R-:W4:Y:S01]  /*73bd0*/  LDL.LU R42, [R1+0x1450] ;  /* 0x00145000012a7983 */ /* 0x000f220000300800 */
[----:B------:R-:W-:-:S03]  /*73be0*/  PRMT R35, R5, 0x4210, R39 ;  /* 0x0000421005237816 */ /* 0x000fc60000000027 */
[----:B------:R-:W4:Y:S04]  /*73bf0*/  LDL.LU R43, [R1+0x11b0] ;  /* 0x0011b000012b7983 */ /* 0x000f280000300800 */
[----:B------:R-:W4:Y:S04]  /*73c00*/  LDL.LU R4, [R1+0x1190] ;  /* 0x0011900001047983 */ /* 0x000f280000300800 */
[----:B------:R-:W4:Y:S01]  /*73c10*/  LDL.LU R5, [R1+0x118c] ;  /* 0x00118c0001057983 */ /* 0x000f220000300800 */
[----:B------:R-:W-:-:S03]  /*73c20*/  PRMT R36, R6, 0x5210, R36 ;  /* 0x0000521006247816 */ /* 0x000fc60000000024 */
[----:B------:R-:W4:Y:S01]  /*73c30*/  LDL.LU R6, [R1+0x1184] ;  /* 0x0011840001067983 */ /* 0x000f220000300800 */
[----:B------:R-:W-:-:S03]  /*73c40*/  PRMT R38, R7, 0x5210, R38 ;  /* 0x0000521007267816 */ /* 0x000fc60000000026 */
[----:B------:R-:W4:Y:S01]  /*73c50*/  LDL.LU R7, [R1+0x1188] ;  /* 0x0011880001077983 */ /* 0x000f220000300800 */
[----:B------:R-:W-:-:S03]  /*73c60*/  PRMT R37, R50, 0x5210, R37 ;  /* 0x0000521032257816 */ /* 0x000fc60000000025 */
[----:B------:R-:W4:Y:S01]  /*73c70*/  LDL.LU R58, [R1+0x13c8] ;  /* 0x0013c800013a7983 */ /* 0x000f220000300800 */
[----:B------:R-:W-:-:S03]  /*73c80*/  PRMT R39, R51, 0x5210, R39 ;  /* 0x0000521033277816 */ /* 0x000fc60000000027 */
[----:B------:R-:W4:Y:S04]  /*73c90*/  LDL.LU R59, [R1+0x13c4] ;  /* 0x0013c400013b7983 */ /* 0x000f280000300800 */
[----:B------:R-:W1:Y:S04]  /*73ca0*/  LDL.LU R50, [R1+0x1390] ;  /* 0x0013900001327983 */ /* 0x000e680000300800 */
[----:B------:R-:W4:Y:S01]  /*73cb0*/  LDL.LU R51, [R1+0x138c] ;  /* 0x00138c0001337983 */ /* 0x000f220000300800 */
[----:B------:R-:W-:-:S03]  /*73cc0*/  LOP3.LUT R44, R48, 0xffff, RZ, 0xc0, !PT ;  /* 0x0000ffff302c7812 */ /* 0x000fc600078ec0ff */
[----:B------:R-:W4:Y:S01]  /*73cd0*/  LDL.LU R48, [R1+0x1464] ;  /* 0x0014640001307983 */ /* 0x000f220000300800 */
[----:B------:R-:W-:-:S03]  /*73ce0*/  LOP3.LUT R45, R49, 0xffff, RZ, 0xc0, !PT ;  /* 0x0000ffff312d7812 */ /* 0x000fc600078ec0ff */
[----:B------:R-:W4:Y:S01]  /*73cf0*/  LDL.LU R49, [R1+0x1460] ;  /* 0x0014600001317983 */ /* 0x000f220000300800 */
[----:B--2---:R-:W-:-:S03]  /*73d00*/  LOP3.LUT R46, R54, 0xffff, RZ, 0xc0, !PT ;  /* 0x0000ffff362e7812 */ /* 0x004fc600078ec0ff */
[----:B------:R-:W2:Y:S01]  /*73d10*/  LDL.LU R54, [R1+0x145c] ;  /* 0x00145c0001367983 */ /* 0x000ea20000300800 */
[----:B---3--:R-:W-:-:S03]  /*73d20*/  LOP3.LUT R47, R55, 0xffff, RZ, 0xc0, !PT ;  /* 0x0000ffff372f7812 */ /* 0x008fc600078ec0ff */
[----:B------:R-:W3:Y:S01]  /*73d30*/  LDL.LU R55, [R1+0x11b4] ;  /* 0x0011b40001377983 */ /* 0x000ee20000300800 */
[----:B----4-:R-:W-:Y:S02]  /*73d40*/  PRMT R40, R40, 0x4210, R44 ;  /* 0x0000421028287816 */ /* 0x010fe4000000002c */
[----:B------:R-:W-:Y:S02]  /*73d50*/  PRMT R41, R41, 0x4210, R45 ;  /* 0x0000421029297816 */ /* 0x000fe4000000002d */
[----:B------:R-:W-:Y:S02]  /*73d60*/  PRMT R42, R42, 0x4210, R46 ;  /* 0x000042102a2a7816 */ /* 0x000fe4000000002e */
[----:B------:R-:W-:Y:S02]  /*73d70*/  PRMT R43, R43, 0x4210, R47 ;  /* 0x000042102b2b7816 */ /* 0x000fe4000000002f */
[----:B------:R-:W-:Y:S02]  /*73d80*/  PRMT R45, R4, 0x5210, R45 ;  /* 0x00005210042d7816 */ /* 0x000fe4000000002d */
[----:B------:R-:W4:Y:S01]  /*73d90*/  LDL.LU R4, [R1+0x11d8] ;  /* 0x0011d80001047983 */ /* 0x000f220000300800 */
[----:B------:R-:W-:-:S02]  /*73da0*/  PRMT R44, R5, 0x5210, R44 ;  /* 0x00005210052c7816 */ /* 0x000fc4000000002c */
[----:B------:R-:W-:Y:S02]  /*73db0*/  PRMT R46, R6, 0x5210, R46 ;  /* 0x00005210062e7816 */ /* 0x000fe4000000002e */
[----:B------:R-:W4:Y:S04]  /*73dc0*/  LDL.LU R6, [R1+0x1194] ;  /* 0x0011940001067983 */ /* 0x000f280000300800 */
[----:B------:R-:W4:Y:S01]  /*73dd0*/  LDL.LU R5, [R1+0x1198] ;  /* 0x0011980001057983 */ /* 0x000f220000300800 */
[----:B------:R-:W-:-:S03]  /*73de0*/  PRMT R47, R7, 0x5210, R47 ;  /* 0x00005210072f7816 */ /* 0x000fc6000000002f */
[----:B------:R-:W4:Y:S04]  /*73df0*/  LDL.LU R7, [R1+0x1180] ;  /* 0x0011800001077983 */ /* 0x000f280000300800 */
[----:B------:R-:W4:Y:S04]  /*73e00*/  LDL.LU R17, [R1+0x40] ;  /* 0x0000400001117983 */ /* 0x000f280000300800 */
[----:B0-----:R-:W4:Y:S04]  /*73e10*/  LDL.LU.64 R22, [R1+0xf70] ;  /* 0x000f700001167983 */ /* 0x001f280000300a00 */
[----:B------:R-:W4:Y:S04]  /*73e20*/  LDL.LU.64 R20, [R1+0xf68] ;  /* 0x000f680001147983 */ /* 0x000f280000300a00 */
[----:B------:R-:W4:Y:S01]  /*73e30*/  LDL.LU.64 R18, [R1+0xf60] ;  /* 0x000f600001127983 */ /* 0x000f220000300a00 */
[----:B------:R-:W-:-:S03]  /*73e40*/  LOP3.LUT R16, R51, 0xffff, RZ, 0xc0, !PT ;  /* 0x0000ffff33107812 */ /* 0x000fc600078ec0ff */
[----:B------:R-:W4:Y:S04]  /*73e50*/  LDL.LU.64 R14, [R1+0xf30] ;  /* 0x000f3000010e7983 */ /* 0x000f280000300a00 */
[----:B------:R-:W4:Y:S04]  /*73e60*/  LDL.LU.64 R12, [R1+0xf58] ;  /* 0x000f5800010c7983 */ /* 0x000f280000300a00 */
[----:B------:R-:W4:Y:S01]  /*73e70*/  LDL.LU.64 R10, [R1+0xf50] ;  /* 0x000f5000010a7983 */ /* 0x000f220000300a00 */
[----:B-1----:R-:W-:-:S03]  /*73e80*/  LOP3.LUT R25, R50, 0xffff, RZ, 0xc0, !PT ;  /* 0x0000ffff32197812 */ /* 0x002fc600078ec0ff */
[----:B------:R-:W-:Y:S01]  /*73e90*/  STSM.16.M88.4 [R0], R28 ;  /* 0x0000001c00007844 */ /* 0x000fe20000000200 */
[----:B------:R-:W-:-:S03]  /*73ea0*/  NOP ;  /* 0x0000000000007918 */ /* 0x000fc60000000000 */
[----:B------:R-:W-:Y:S01]  /*73eb0*/  LDS.128 R28, [R0] ;  /* 0x00000000001c7984 */ /* 0x000fe20000000c00 */
[----:B------:R-:W-:-:S03]  /*73ec0*/  NOP ;  /* 0x0000000000007918 */ /* 0x000fc60000000000 */
[----:B------:R-:W-:Y:S01]  /*73ed0*/  STSM.16.M88.4 [R0], R32 ;  /* 0x0000002000007844 */ /* 0x000fe20000000200 */
[----:B------:R-:W-:-:S03]  /*73ee0*/  NOP ;  /* 0x0000000000007918 */ /* 0x000fc60000000000 */
[----:B------:R-:W-:Y:S01]  /*73ef0*/  LDS.128 R32, [R0] ;  /* 0x0000000000207984 */ /* 0x000fe20000000c00 */
[----:B------:R-:W-:-:S03]  /*73f00*/  NOP ;  /* 0x0000000000007918 */ /* 0x000fc60000000000 */
[----:B------:R-:W-:Y:S01]  /*73f10*/  STSM.16.M88.4 [R0], R36 ;  /* 0x0000002400007844 */ /* 0x000fe20000000200 */
[----:B------:R-:W-:-:S03]  /*73f20*/  NOP ;  /* 0x0000000000007918 */ /* 0x000fc60000000000 */
[----:B------:R-:W-:Y:S01]  /*73f30*/  LDS.128 R36, [R0] ;  /* 0x0000000000247984 */ /* 0x000fe20000000c00 */
[----:B------:R-:W-:Y:S01]  /*73f40*/  NOP ;  /* 0x0000000000007918 */ /* 0x000fe20000000000 */
[----:B------:R-:W-:Y:S02]  /*73f50*/  LOP3.LUT R61, R58, 0xffff, RZ, 0xc0, !PT ;  /* 0x0000ffff3a3d7812 */ /* 0x000fe400078ec0ff */
[----:B------:R-:W-:Y:S01]  /*73f60*/  STSM.16.M88.4 [R0], R40 ;  /* 0x0000002800007844 */ /* 0x000fe20000000200 */
[----:B------:R-:W-:Y:S01]  /*73f70*/  LOP3.LUT R24, R59, 0xffff, RZ, 0xc0, !PT ;  /* 0x0000ffff3b187812 */ /* 0x000fe200078ec0ff */
[----:B------:R-:W-:Y:S02]  /*73f80*/  NOP ;  /* 0x0000000000007918 */ /* 0x000fe40000000000 */
[----:B------:R-:W-:Y:S01]  /*73f90*/  LDS.128 R40, [R0] ;  /* 0x0000000000287984 */ /* 0x000fe20000000c00 */
[----:B------:R-:W-:Y:S01]  /*73fa0*/  NOP ;  /* 0x0000000000007918 */ /* 0x000fe20000000000 */
[----:B------:R-:W-:-:S02]  /*73fb0*/  PRMT R48, R48, 0x4210, R61 ;  /* 0x0000421030307816 */ /* 0x000fc4000000003d */
[----:B------:R-:W-:Y:S01]  /*73fc0*/  STSM.16.M88.4 [R0], R44 ;  /* 0x0000002c00007844 */ /* 0x000fe20000000200 */
[----:B------:R-:W-:Y:S01]  /*73fd0*/  PRMT R49, R49, 0x4210, R24 ;  /* 0x0000421031317816 */ /* 0x000fe20000000018 */
[----:B------:R-:W-:Y:S02]  /*73fe0*/  NOP ;  /* 0x0000000000007918 */ /* 0x000fe40000000000 */
[----:B------:R-:W-:Y:S01]  /*73ff0*/  LDS.128 R44, [R0] ;  /* 0x00000000002c7984 */ /* 0x000fe20000000c00 */
[----:B--2---:R-:W-:Y:S02]  /*74000*/  PRMT R50, R54, 0x4210, R25 ;  /* 0x0000421036327816 */ /* 0x004fe40000000019 */
[----:B---3--:R-:W-:Y:S01]  /*74010*/  PRMT R51, R55, 0x4210, R16 ;  /* 0x0000421037337816 */ /* 0x008fe20000000010 */
[----:B------:R-:W-:Y:S01]  /*74020*/  NOP ;  /* 0x0000000000007918 */ /* 0x000fe20000000000 */
[----:B------:R-:W2:Y:S04]  /*74030*/  LDL.LU R55, [R1+0x30] ;  /* 0x0000300001377983 */ /* 0x000ea80000300800 */
[----:B------:R-:W3:Y:S04]  /*74040*/  LDL.LU R54, [R1+0x44] ;  /* 0x0000440001367983 */ /* 0x000ee80000300800 */
[----:B------:R-:W3:Y:S04]  /*74050*/  LDL.LU.64 R8, [R1+0xf48] ;  /* 0x000f480001087983 */ /* 0x000ee80000300a00 */
[----:B------:R-:W3:Y:S04]  /*74060*/  LDL.LU.64 R56, [R1+0xf18] ;  /* 0x000f180001387983 */ /* 0x000ee80000300a00 */
[----:B------:R-:W3:Y:S04]  /*74070*/  LDL.LU.64 R58, [R1+0xf40] ;  /* 0x000f4000013a7983 */ /* 0x000ee80000300a00 */
[----:B------:R0:W-:Y:S04]  /*74080*/  STSM.16.M88.4 [R0], R48 ;  /* 0x0000003000007844 */ /* 0x0001e80000000200 */
[----:B0-----:R-:W3:Y:S04]  /*74090*/  LDL.LU.64 R50, [R1+0xf28] ;  /* 0x000f280001327983 */ /* 0x001ee80000300a00 */
[----:B------:R-:W3:Y:S01]  /*740a0*/  LDL.LU.64 R48, [R1+0xf00] ;  /* 0x000f000001307983 */ /* 0x000ee20000300a00 */
[----:B----4-:R-:W-:-:S02]  /*740b0*/  PRMT R4, R4, 0x5210, R61 ;  /* 0x0000521004047816 */ /* 0x010fc4000000003d */
[----:B------:R-:W-:Y:S02]  /*740c0*/  PRMT R6, R6, 0x5210, R25 ;  /* 0x0000521006067816 */ /* 0x000fe40000000019 */
[----:B------:R-:W-:Y:S01]  /*740d0*/  PRMT R5, R5, 0x5210, R24 ;  /* 0x0000521005057816 */ /* 0x000fe20000000018 */
[----:B------:R-:W-:Y:S01]  /*740e0*/  NOP ;  /* 0x0000000000007918 */ /* 0x000fe20000000000 */
[----:B------:R-:W0:Y:S01]  /*740f0*/  LDS.128 R24, [R0] ;  /* 0x0000000000187984 */ /* 0x000e220000000c00 */
[----:B------:R-:W-:Y:S01]  /*74100*/  PRMT R7, R7, 0x5210, R16 ;  /* 0x0000521007077816 */ /* 0x000fe20000000010 */
[----:B------:R-:W-:Y:S01]  /*74110*/  NOP ;  /* 0x0000000000007918 */ /* 0x000fe20000000000 */
[----:B------:R-:W-:-:S03]  /*74120*/  PRMT R61, R17, 0x7770, RZ ;  /* 0x00007770113d7816 */ /* 0x000fc600000000ff */
[----:B------:R-:W-:Y:S01]  /*74130*/  STSM.16.M88.4 [R0], R4 ;  /* 0x0000000400007844 */ /* 0x000fe20000000200 */
[----:B------:R-:W-:-:S03]  /*74140*/  NOP ;  /* 0x0000000000007918 */ /* 0x000fc60000000000 */
[----:B------:R1:W-:Y:S01]  /*74150*/  @P0 STG.E.U8 desc[UR40][R22.64], R61 ;  /* 0x0000003d16000986 */ /* 0x0003e2000c101128 */
[----:B------:R-:W-:Y:S02]  /*74160*/  LOP3.LUT P0, RZ, R3, 0x100, RZ, 0xc0, !PT ;  /* 0x0000010003ff7812 */ /* 0x000fe4000780c0ff */
[----:B-1----:R-:W-:-:S11]  /*74170*/  PRMT R61, R17, 0x7771, RZ ;  /* 0x00007771113d7816 */ /* 0x002fd600000000ff */
[----:B------:R1:W-:Y:S01]  /*74180*/  @P0 STG.E.U8 desc[UR40][R20.64], R61 ;  /* 0x0000003d14000986 */ /* 0x0003e2000c101128 */
[----:B------:R-:W-:Y:S02]  /*74190*/  LOP3.LUT P0, RZ, R3, 0x80, RZ, 0xc0, !PT ;  /* 0x0000008003ff7812 */ /* 0x000fe4000780c0ff */
[----:B-1----:R-:W-:-:S11]  /*741a0*/  PRMT R61, R17, 0x7772, RZ ;  /* 0x00007772113d7816 */ /* 0x002fd600000000ff */
[----:B------:R1:W-:Y:S01]  /*741b0*/  @P0 STG.E.U8 desc[UR40][R18.64], R61 ;  /* 0x0000003d12000986 */ /* 0x0003e2000c101128 */
[----:B------:R-:W-:Y:S02]  /*741c0*/  LOP3.LUT P0, RZ, R3, 0x40, RZ, 0xc0, !PT ;  /* 0x0000004003ff7812 */ /* 0x000fe4000780c0ff */
[----:B-1----:R-:W-:-:S11]  /*741d0*/  PRMT R61, R17, 0x7773, RZ ;  /* 0x00007773113d7816 */ /* 0x002fd600000000ff */
[----:B------:R-:W-:Y:S01]  /*741e0*/  @P0 STG.E.U8 desc[UR40][R14.64], R61 ;  /* 0x0000003d0e000986 */ /* 0x000fe2000c101128 */
[----:B------:R-:W-:-:S03]  /*741f0*/  LOP3.LUT P0, RZ, R3, 0x20, RZ, 0xc0, !PT ;  /* 0x0000002003ff7812 */ /* 0x000fc6000780c0ff */
[----:B0-----:R0:W-:Y:S04]  /*74200*/  STL.64 [R1+0x140], R24 ;  /* 0x0001401801007387 */ /* 0x0011e80000100a00 */
[----:B------:R-:W-:Y:S04]  /*74210*/  STL.64 [R1+0x148], R26 ;  /* 0x0001481a01007387 */ /* 0x000fe80000100a00 */
[----:B0-----:R-:W4:Y:S04]  /*74220*/  LDL.LU.64 R24, [R1+0x2370] ;  /* 0x0023700001187983 */ /* 0x001f280000300a00 */
[----:B------:R-:W4:Y:S04]  /*74230*/  LDL.LU.64 R6, [R1+0x2368] ;  /* 0x0023680001067983 */ /* 0x000f280000300a00 */
[----:B------:R-:W4:Y:S01]  /*74240*/  LDL.LU.64 R4, [R1+0x2360] ;  /* 0x0023600001047983 */ /* 0x000f220000300a00 */
[----:B--2---:R-:W-:-:S05]  /*74250*/  PRMT R61, R55, 0x7770, RZ ;  /* 0x00007770373d7816 */ /* 0x004fca00000000ff */
[----:B------:R0:W-:Y:S02]  /*74260*/  @P6 STG.E.U8 desc[UR40][R12.64], R61 ;  /* 0x0000003d0c006986 */ /* 0x0001e4000c101128 */
[----:B0-----:R-:W-:-:S05]  /*74270*/  PRMT R61, R55, 0x7771, RZ ;  /* 0x00007771373d7816 */ /* 0x001fca00000000ff */
[----:B------:R0:W-:Y:S02]  /*74280*/  @P5 STG.E.U8 desc[UR40][R10.64], R61 ;  /* 0x0000003d0a005986 */ /* 0x0001e4000c101128 */
[----:B0-----:R-:W-:-:S05]  /*74290*/  PRMT R61, R55, 0x7772, RZ ;  /* 0x00007772373d7816 */ /* 0x001fca00000000ff */
[----:B---3--:R0:W-:Y:S02]  /*742a0*/  @P4 STG.E.U8 desc[UR40][R8.64], R61 ;  /* 0x0000003d08004986 */ /* 0x0081e4000c101128 */
[----:B0-----:R-:W-:-:S05]  /*742b0*/  PRMT R61, R55, 0x7773, RZ ;  /* 0x00007773373d7816 */ /* 0x001fca00000000ff */
[----:B------:R0:W-:Y:S02]  /*742c0*/  @P3 STG.E.U8 desc[UR40][R56.64], R61 ;  /* 0x0000003d38003986 */ /* 0x0001e4000c101128 */
[----:B0-----:R-:W-:-:S05]  /*742d0*/  PRMT R61, R54, 0x7770, RZ ;  /* 0x00007770363d7816 */ /* 0x001fca00000000ff */
[----:B------:R0:W-:Y:S02]  /*742e0*/  @P2 STG.E.U8 desc[UR40][R58.64], R61 ;  /* 0x0000003d3a002986 */ /* 0x0001e4000c101128 */
[----:B0-----:R-:W-:-:S05]  /*742f0*/  PRMT R61, R54, 0x7771, RZ ;  /* 0x00007771363d7816 */ /* 0x001fca00000000ff */
[----:B------:R0:W-:Y:S02]  /*74300*/  @P1 STG.E.U8 desc[UR40][R50.64], R61 ;  /* 0x0000003d32001986 */ /* 0x0001e4000c101128 */
[----:B0-----:R-:W-:-:S05]  /*74310*/  PRMT R61, R54, 0x7772, RZ ;  /* 0x00007772363d7816 */ /* 0x001fca00000000ff */
[----:B------:R0:W-:Y:S04]  /*74320*/  @P0 STG.E.U8 desc[UR40][R48.64], R61 ;  /* 0x0000003d30000986 */ /* 0x0001e8000c101128 */
[----:B0-----:R-:W2:Y:S04]  /*74330*/  LDL.LU.64 R48, [R1+0xee8] ;  /* 0x000ee80001307983 */ /* 0x001ea80000300a00 */
[----:B------:R-:W3:Y:S04]  /*74340*/  LDL.LU.64 R10, [R1+0xee0] ;  /* 0x000ee000010a7983 */ /* 0x000ee80000300a00 */
[----:B------:R-:W3:Y:S04]  /*74350*/  LDL.LU.64 R8, [R1+0xed8] ;  /* 0x000ed80001087983 */ /* 0x000ee80000300a00 */
[----:B------:R-:W3:Y:S04]  /*74360*/  LDL.LU.64 R56, [R1+0xed0] ;  /* 0x000ed00001387983 */ /* 0x000ee80000300a00 */
[----:B------:R-:W3:Y:S04]  /*74370*/  LDL.LU R55, [R1+0x34] ;  /* 0x0000340001377983 */ /* 0x000ee80000300800 */
[----:B------:R-:W3:Y:S04]  /*74380*/  LDL.LU.64 R58, [R1+0xec0] ;  /* 0x000ec000013a7983 */ /* 0x000ee80000300a00 */
[----:B------:R-:W3:Y:S01]  /*74390*/  LDL.LU R14, [R1+0x48] ;  /* 0x00004800010e7983 */ /* 0x000ee20000300800 */
[----:B------:R-:W-:-:S03]  /*743a0*/  LOP3.LUT P3, RZ, R2, 0x400, RZ, 0xc0, !PT ;  /* 0x0000040002ff7812 */ /* 0x000fc6000786c0ff */
[----:B------:R-:W3:Y:S01]  /*743b0*/  LDL.LU.64 R50, [R1+0xeb8] ;  /* 0x000eb80001327983 */ /* 0x000ee20000300a00 */
[----:B------:R-:W-:Y:S02]  /*743c0*/  PRMT R61, R54, 0x7773, RZ ;  /* 0x00007773363d7816 */ /* 0x000fe400000000ff */
[C---:B------:R-:W-:Y:S02]  /*743d0*/  LOP3.LUT P2, RZ, R2.reuse, 0x100, RZ, 0xc0, !PT ;  /* 0x0000010002ff7812 */ /* 0x040fe4000784c0ff */
[----:B------:R-:W-:Y:S02]  /*743e0*/  LOP3.LUT P1, RZ, R2, 0x80, RZ, 0xc0, !PT ;  /* 0x0000008002ff7812 */ /* 0x000fe4000782c0ff */
[----:B------:R-:W-:Y:S02]  /*743f0*/  LOP3.LUT R60, R60, 0xdfffffff, RZ, 0xc0, !PT ;  /* 0xdfffffff3c3c7812 */ /* 0x000fe400078ec0ff */
[----:B----4-:R-:W-:-:S13]  /*74400*/  LOP3.LUT P6, RZ, R4, 0x20000000, RZ, 0xc0, !PT ;  /* 0x2000000004ff7812 */ /* 0x010fda00078cc0ff */
        /* <DEDUP_REMOVED lines=8> */
[----:B------:R-:W-:Y:S01]  /*74490*/  LOP3.LUT R3, R3, 0xfffffffe, RZ, 0xc0, !PT ;  /* 0xfffffffe03037812 */ /* 0x000fe200078ec0ff */
[----:B--2---:R0:W-:Y:S04]  /*744a0*/  @P3 STG.E.U8 desc[UR40][R48.64], R61 ;  /* 0x0000003d30003986 */ /* 0x0041e8000c101128 */
[----:B0-----:R-:W2:Y:S04]  /*744b0*/  LDL.LU.64 R48, [R1+0xeb0] ;  /* 0x000eb00001307983 */ /* 0x001ea80000300a00 */
[----:B------:R-:W4:Y:S04]  /*744c0*/  LDL.LU.64 R26, [R1+0xea0] ;  /* 0x000ea000011a7983 */ /* 0x000f280000300a00 */
[----:B------:R-:W4:Y:S04]  /*744d0*/  LDL.LU.64 R22, [R1+0xe80] ;  /* 0x000e800001167983 */ /* 0x000f280000300a00 */
[----:B------:R-:W4:Y:S04]  /*744e0*/  LDL.LU R15, [R1+0x38] ;  /* 0x00003800010f7983 */ /* 0x000f280000300800 */
[----:B------:R-:W4:Y:S04]  /*744f0*/  LDL.LU.64 R20, [R1+0xe78] ;  /* 0x000e780001147983 */ /* 0x000f280000300a00 */
[----:B------:R-:W4:Y:S04]  /*74500*/  LDL.LU.64 R18, [R1+0xe70] ;  /* 0x000e700001127983 */ /* 0x000f280000300a00 */
[----:B------:R-:W4:Y:S01]  /*74510*/  LDL.LU.64 R16, [R1+0xe60] ;  /* 0x000e600001107983 */ /* 0x000f220000300a00 */
[----:B---3--:R-:W-:-:S03]  /*74520*/  PRMT R61, R55, 0x7770, RZ ;  /* 0x00007770373d7816 */ /* 0x008fc600000000ff */
[----:B------:R-:W3:Y:S04]  /*74530*/  LDL.LU R54, [R1+0x4c] ;  /* 0x00004c0001367983 */ /* 0x000ee80000300800 */
[----:B------:R-:W3:Y:S04]  /*74540*/  LDL.LU.64 R12, [R1+0xe40] ;  /* 0x000e4000010c7983 */ /* 0x000ee80000300a00 */
[----:B------:R0:W-:Y:S02]  /*74550*/  @P2 STG.E.U8 desc[UR40][R10.64], R61 ;  /* 0x0000003d0a002986 */ /* 0x0001e4000c101128 */
[----:B0-----:R-:W-:-:S02]  /*74560*/  PRMT R61, R55, 0x7771, RZ ;  /* 0x00007771373d7816 */ /* 0x001fc400000000ff */
[----:B------:R-:W3:Y:S04]  /*74570*/  LDL.LU.64 R10, [R1+0xe38] ;  /* 0x000e3800010a7983 */ /* 0x000ee80000300a00 */
[----:B------:R0:W-:Y:S04]  /*74580*/  @P1 STG.E.U8 desc[UR40][R8.64], R61 ;  /* 0x0000003d08001986 */ /* 0x0001e8000c101128 */
[----:B0-----:R-:W3:Y:S01]  /*74590*/  LDL.LU.64 R8, [R1+0xe30] ;  /* 0x000e300001087983 */ /* 0x001ee20000300a00 */
[----:B------:R-:W-:Y:S02]  /*745a0*/  @P6 LOP3.LUT R3, R3, 0x1, RZ, 0xfc, !PT ;  /* 0x0000000103036812 */ /* 0x000fe400078efcff */
[----:B------:R-:W-:-:S02]  /*745b0*/  LOP3.LUT P6, RZ, R2, 0x2, RZ, 0xc0, !PT ;  /* 0x0000000202ff7812 */ /* 0x000fc400078cc0ff */
[----:B------:R-:W-:-:S11]  /*745c0*/  LOP3.LUT R3, R3, 0xfffffffd, RZ, 0xc0, !PT ;  /* 0xfffffffd03037812 */ /* 0x000fd600078ec0ff */
[----:B------:R-:W-:Y:S02]  /*745d0*/  @P6 LOP3.LUT R3, R3, 0x2, RZ, 0xfc, !PT ;  /* 0x0000000203036812 */ /* 0x000fe400078efcff */
[----:B------:R-:W-:Y:S02]  /*745e0*/  LOP3.LUT P6, RZ, R2, 0x4, RZ, 0xc0, !PT ;  /* 0x0000000402ff7812 */ /* 0x000fe400078cc0ff */
[----:B------:R-:W-:-:S11]  /*745f0*/  LOP3.LUT R3, R3, 0xfffffffb, RZ, 0xc0, !PT ;  /* 0xfffffffb03037812 */ /* 0x000fd600078ec0ff */
[----:B------:R-:W-:Y:S02]  /*74600*/  @P6 LOP3.LUT R3, R3, 0x4, RZ, 0xfc, !PT ;  /* 0x0000000403036812 */ /* 0x000fe400078efcff */
[C---:B------:R-:W-:Y:S02]  /*74610*/  LOP3.LUT P6, RZ, R2.reuse, 0x8, RZ, 0xc0, !PT ;  /* 0x0000000802ff7812 */ /* 0x040fe400078cc0ff */
[----:B------:R-:W-:Y:S02]  /*74620*/  LOP3.LUT R3, R3, 0xfffffff7, RZ, 0xc0, !PT ;  /* 0xfffffff703037812 */ /* 0x000fe400078ec0ff */
[----:B------:R-:W-:-:S09]  /*74630*/  LOP3.LUT P0, RZ, R2, 0x40, RZ, 0xc0, !PT ;  /* 0x0000004002ff7812 */ /* 0x000fd2000780c0ff */
[----:B------:R-:W-:Y:S02]  /*74640*/  @P6 LOP3.LUT R3, R3, 0x8, RZ, 0xfc, !PT ;  /* 0x0000000803036812 */ /* 0x000fe400078efcff */
[----:B------:R-:W-:Y:S02]  /*74650*/  LOP3.LUT P6, RZ, R2, 0x10, RZ, 0xc0, !PT ;  /* 0x0000001002ff7812 */ /* 0x000fe400078cc0ff */
[----:B------:R-:W-:Y:S02]  /*74660*/  LOP3.LUT R3, R3, 0xffffffef, RZ, 0xc0, !PT ;  /* 0xffffffef03037812 */ /* 0x000fe400078ec0ff */
[----:B------:R-:W-:-:S09]  /*74670*/  PRMT R61, R55, 0x7772, RZ ;  /* 0x00007772373d7816 */ /* 0x000fd200000000ff */
[----:B------:R-:W-:Y:S02]  /*74680*/  @P6 LOP3.LUT R3, R3, 0x10, RZ, 0xfc, !PT ;  /* 0x0000001003036812 */ /* 0x000fe400078efcff */
[----:B------:R-:W-:Y:S01]  /*74690*/  LOP3.LUT P6, RZ, R2, 0x20, RZ, 0xc0, !PT ;  /* 0x0000002002ff7812 */ /* 0x000fe200078cc0ff */
[----:B------:R0:W-:Y:S02]  /*746a0*/  @P0 STG.E.U8 desc[UR40][R56.64], R61 ;  /* 0x0000003d38000986 */ /* 0x0001e4000c101128 */
[----:B0-----:R-:W-:Y:S02]  /*746b0*/  PRMT R61, R55, 0x7773, RZ ;  /* 0x00007773373d7816 */ /* 0x001fe400000000ff */
[----:B------:R-:W3:Y:S08]  /*746c0*/  LDL.LU.64 R56, [R1+0xe18] ;  /* 0x000e180001387983 */ /* 0x000ef00000300a00 */
[----:B------:R0:W-:Y:S01]  /*746d0*/  @P6 STG.E.U8 desc[UR40][R58.64], R61 ;  /* 0x0000003d3a006986 */ /* 0x0001e2000c101128 */
[----:B------:R-:W-:-:S03]  /*746e0*/  LOP3.LUT P6, RZ, R3, 0x10, RZ, 0xc0, !PT ;  /* 0x0000001003ff7812 */ /* 0x000fc600078cc0ff */
[----:B------:R-:W3:Y:S01]  /*746f0*/  LDL.LU R55, [R1+0x3c] ;  /* 0x00003c0001377983 */ /* 0x000ee20000300800 */
[----:B0-----:R-:W-:-:S03]  /*74700*/  PRMT R61, R14, 0x7770, RZ ;  /* 0x000077700e3d7816 */ /* 0x001fc600000000ff */
[----:B------:R-:W3:Y:S06]  /*74710*/  LDL.LU.64 R58, [R1+0xdf8] ;  /* 0x000df800013a7983 */ /* 0x000eec0000300a00 */
[----:B------:R0:W-:Y:S01]  /*74720*/  @P6 STG.E.U8 desc[UR40][R50.64], R61 ;  /* 0x0000003d32006986 */ /* 0x0001e2000c101128 */
[----:B------:R-:W-:Y:S02]  /*74730*/  LOP3.LUT P6, RZ, R3, 0x8, RZ, 0xc0, !PT ;  /* 0x0000000803ff7812 */ /* 0x000fe400078cc0ff */
[----:B0-----:R-:W-:Y:S01]  /*74740*/  PRMT R61, R14, 0x7771, RZ ;  /* 0x000077710e3d7816 */ /* 0x001fe200000000ff */
[----:B------:R-:W3:Y:S01]  /*74750*/  LDL.LU.64 R50, [R1+0xdf0] ;  /* 0x000df00001327983 */ /* 0x000ee20000300a00 */
[----:B------:R-:W-:-:S02]  /*74760*/  LOP3.LUT P5, RZ, R4, 0x10000000, RZ, 0xc0, !PT ;  /* 0x1000000004ff7812 */ /* 0x000fc400078ac0ff */
[----:B------:R-:W-:-:S07]  /*74770*/  LOP3.LUT P4, RZ, R4, 0x8000000, RZ, 0xc0, !PT ;  /* 0x0800000004ff7812 */ /* 0x000fce000788c0ff */
[----:B--2---:R0:W-:Y:S01]  /*74780*/  @P6 STG.E.U8 desc[UR40][R48.64], R61 ;  /* 0x0000003d30006986 */ /* 0x0041e2000c101128 */
[C---:B------:R-:W-:Y:S02]  /*74790*/  LOP3.LUT P6, RZ, R3.reuse, 0x4, RZ, 0xc0, !PT ;  /* 0x0000000403ff7812 */ /* 0x040fe400078cc0ff */
[----:B0-----:R-:W-:Y:S01]  /*747a0*/  PRMT R61, R14, 0x7772, RZ ;  /* 0x000077720e3d7816 */ /* 0x001fe200000000ff */
[----:B------:R-:W2:Y:S10]  /*747b0*/  LDL.LU.64 R48, [R1+0xde8] ;  /* 0x000de80001307983 */ /* 0x000eb40000300a00 */
[----:B----4-:R0:W-:Y:S01]  /*747c0*/  @P6 STG.E.U8 desc[UR40][R26.64], R61 ;  /* 0x0000003d1a006986 */ /* 0x0101e2000c101128 */
[----:B------:R-:W-:-:S02]  /*747d0*/  LOP3.LUT P6, RZ, R3, 0x2, RZ, 0xc0, !PT ;  /* 0x0000000203ff7812 */ /* 0x000fc400078cc0ff */
[----:B0-----:R-:W-:-:S11]  /*747e0*/  PRMT R61, R14, 0x7773, RZ ;  /* 0x000077730e3d7816 */ /* 0x001fd600000000ff */
[----:B------:R-:W-:Y:S01]  /*747f0*/  @P6 STG.E.U8 desc[UR40][R22.64], R61 ;  /* 0x0000003d16006986 */ /* 0x000fe2000c101128 */
[----:B------:R-:W-:Y:S02]  /*74800*/  LOP3.LUT P6, RZ, R3, 0x1, RZ, 0xc0, !PT ;  /* 0x0000000103ff7812 */ /* 0x000fe400078cc0ff */
[----:B------:R-:W-:-:S11]  /*74810*/  PRMT R3, R15, 0x7770, RZ ;  /* 0x000077700f037816 */ /* 0x000fd600000000ff */
[----:B------:R0:W-:Y:S01]  /*74820*/  @P6 STG.E.U8 desc[UR40][R20.64], R3 ;  /* 0x0000000314006986 */ /* 0x0001e2000c101128 */
[----:B------:R-:W-:Y:S02]  /*74830*/  LOP3.LUT P6, RZ, R60, 0x80000000, RZ, 0xc0, !PT ;  /* 0x800000003cff7812 */ /* 0x000fe400078cc0ff */
[----:B0-----:R-:W-:-:S11]  /*74840*/  PRMT R3, R15, 0x7771, RZ ;  /* 0x000077710f037816 */ /* 0x001fd600000000ff */
[----:B------:R0:W-:Y:S01]  /*74850*/  @P6 STG.E.U8 desc[UR40][R18.64], R3 ;  /* 0x0000000312006986 */ /* 0x0001e2000c101128 */
[----:B------:R-:W-:Y:S02]  /*74860*/  LOP3.LUT P6, RZ, R60, 0x40000000, RZ, 0xc0, !PT ;  /* 0x400000003cff7812 */ /* 0x000fe400078cc0ff */
[----:B0-----:R-:W-:-:S11]  /*74870*/  PRMT R3, R15, 0x7772, RZ ;  /* 0x000077720f037816 */ /* 0x001fd600000000ff */
[----:B------:R0:W-:Y:S01]  /*74880*/  @P6 STG.E.U8 desc[UR40][R16.64], R3 ;  /* 0x0000000310006986 */ /* 0x0001e2000c101128 */
[----:B------:R-:W-:Y:S02]  /*74890*/  LOP3.LUT P6, RZ, R60, 0x20000000, RZ, 0xc0, !PT ;  /* 0x200000003cff7812 */ /* 0x000fe400078cc0ff */
[----:B0-----:R-:W-:-:S11]  /*748a0*/  PRMT R3, R15, 0x7773, RZ ;  /* 0x000077730f037816 */ /* 0x001fd600000000ff */
[----:B---3--:R0:W-:Y:S02]  /*748b0*/  @P6 STG.E.U8 desc[UR40][R12.64], R3 ;  /* 0x000000030c006986 */ /* 0x0081e4000c101128 */
[----:B0-----:R-:W-:-:S05]  /*748c0*/  PRMT R3, R54, 0x7770, RZ ;  /* 0x0000777036037816 */ /* 0x001fca00000000ff */
[----:B------:R0:W-:Y:S02]  /*748d0*/  @P5 STG.E.U8 desc[UR40][R10.64], R3 ;  /* 0x000000030a005986 */ /* 0x0001e4000c101128 */
[----:B0-----:R-:W-:-:S05]  /*748e0*/  PRMT R3, R54, 0x7771, RZ ;  /* 0x0000777136037816 */ /* 0x001fca00000000ff */
[----:B------:R0:W-:Y:S04]  /*748f0*/  @P4 STG.E.U8 desc[UR40][R8.64], R3 ;  /* 0x0000000308004986 */ /* 0x0001e8000c101128 */
[----:B0-----:R-:W3:Y:S01]  /*74900*/  LDL.LU.64 R8, [R1+0xdd8] ;  /* 0x000dd80001087983 */ /* 0x001ee20000300a00 */
[C---:B------:R-:W-:Y:S02]  /*74910*/  LOP3.LUT P3, RZ, R4.reuse, 0x4000000, RZ, 0xc0, !PT ;  /* 0x0400000004ff7812 */ /* 0x040fe4000786c0ff */
[----:B------:R-:W-:Y:S01]  /*74920*/  LOP3.LUT P2, RZ, R4, 0x2000000, RZ, 0xc0, !PT ;  /* 0x0200000004ff7812 */ /* 0x000fe2000784c0ff */
[----:B------:R-:W4:Y:S01]  /*74930*/  LDL.LU.64 R12, [R1+0xdc8] ;  /* 0x000dc800010c7983 */ /* 0x000f220000300a00 */
[----:B------:R-:W-:Y:S02]  /*74940*/  PRMT R3, R54, 0x7772, RZ ;  /* 0x0000777236037816 */ /* 0x000fe400000000ff */
[----:B------:R-:W-:-:S07]  /*74950*/  LOP3.LUT P1, RZ, R4, 0x1000000, RZ, 0xc0, !PT ;  /* 0x0100000004ff7812 */ /* 0x000fce000782c0ff */
[----:B------:R0:W-:Y:S02]  /*74960*/  @P3 STG.E.U8 desc[UR40][R56.64], R3 ;  /* 0x0000000338003986 */ /* 0x0001e4000c101128 */
[----:B0-----:R-:W-:-:S05]  /*74970*/  PRMT R3, R54, 0x7773, RZ ;  /* 0x0000777336037816 */ /* 0x001fca00000000ff */
[----:B------:R0:W-:Y:S02]  /*74980*/  @P2 STG.E.U8 desc[UR40][R58.64], R3 ;  /* 0x000000033a002986 */ /* 0x0001e4000c101128 */
[----:B0-----:R-:W-:-:S05]  /*74990*/  PRMT R3, R55, 0x7770, RZ ;  /* 0x0000777037037816 */ /* 0x001fca00000000ff */
[----:B------:R0:W-:Y:S04]  /*749a0*/  @P1 STG.E.U8 desc[UR40][R50.64], R3 ;  /* 0x0000000332001986 */ /* 0x0001e8000c101128 */
[----:B0-----:R-:W4:Y:S04]  /*749b0*/  LDL.LU.64 R50, [R1+0xdc0] ;  /* 0x000dc00001327983 */ /* 0x001f280000300a00 */
[----:B------:R-:W4:Y:S04]  /*749c0*/  LDL.LU.64 R10, [R1+0xdb8] ;  /* 0x000db800010a7983 */ /* 0x000f280000300a00 */
[----:B------:R-:W4:Y:S04]  /*749d0*/  LDL.LU.64 R56, [R1+0xdb0] ;  /* 0x000db00001387983 */ /* 0x000f280000300a00 */
[----:B------:R-:W4:Y:S01]  /*749e0*/  LDL.LU R59, [R1+0x20] ;  /* 0x00002000013b7983 */ /* 0x000f220000300800 */
[----:B------:R-:W-:-:S02]  /*749f0*/  LOP3.LUT P0, RZ, R4, 0x800000, RZ, 0xc0, !PT ;  /* 0x0080000004ff7812 */ /* 0x000fc4000780c0ff */
[----:B------:R-:W-:Y:S02]  /*74a00*/  PRMT R3, R55, 0x7771, RZ ;  /* 0x0000777137037816 */ /* 0x000fe400000000ff */
[----:B------:R-:W-:-:S09]  /*74a10*/  LOP3.LUT P3, RZ, R4, 0x400000, RZ, 0xc0, !PT ;  /* 0x0040000004ff7812 */ /* 0x000fd2000786c0ff */
[----:B--2---:R0:W-:Y:S04]  /*74a20*/  @P0 STG.E.U8 desc[UR40][R48.64], R3 ;  /* 0x0000000330000986 */ /* 0x0041e8000c101128 */
[----:B0-----:R-:W2:Y:S01]  /*74a30*/  LDL.LU.64 R48, [R1+0xd98] ;  /* 0x000d980001307983 */ /* 0x001ea20000300a00 */
[----:B------:R-:W-:-:S05]  /*74a40*/  PRMT R3, R55, 0x7772, RZ ;  /* 0x0000777237037816 */ /* 0x000fca00000000ff */
[----:B---3--:R0:W-:Y:S04]  /*74a50*/  @P3 STG.E.U8 desc[UR40][R8.64], R3 ;  /* 0x0000000308003986 */ /* 0x0081e8000c101128 */
[----:B0-----:R-:W3:Y:S01]  /*74a60*/  LDL.LU R8, [R1+0x10] ;  /* 0x0000100001087983 */ /* 0x001ee20000300800 */
[----:B------:R-:W-:-:S03]  /*74a70*/  PRMT R3, R55, 0x7773, RZ ;  /* 0x0000777337037816 */ /* 0x000fc600000000ff */
[----:B------:R-:W3:Y:S01]  /*74a80*/  LDL.LU.64 R54, [R1+0xd90] ;  /* 0x000d900001367983 */ /* 0x000ee20000300a00 */
[----:B------:R-:W-:Y:S02]  /*74a90*/  LOP3.LUT P6, RZ, R4, 0x400, RZ, 0xc0, !PT ;  /* 0x0000040004ff7812 */ /* 0x000fe400078cc0ff */
[----:B------:R-:W-:Y:S01]  /*74aa0*/  LOP3.LUT R60, R60, 0xffdfffff, RZ, 0xc0, !PT ;  /* 0xffdfffff3c3c7812 */ /* 0x000fe200078ec0ff */
[----:B------:R-:W3:Y:S01]  /*74ab0*/  LDL.LU.64 R26, [R1+0xd88] ;  /* 0x000d8800011a7983 */ /* 0x000ee20000300a00 */
[----:B------:R-:W-:-:S03]  /*74ac0*/  LOP3.LUT P2, RZ, R4, 0x200000, RZ, 0xc0, !PT ;  /* 0x0020000004ff7812 */ /* 0x000fc6000784c0ff */
[----:B------:R-:W3:Y:S01]  /*74ad0*/  LDL.LU.64 R22, [R1+0xd80] ;  /* 0x000d800001167983 */ /* 0x000ee20000300a00 */
[----:B------:R-:W-:-:S03]  /*74ae0*/  LOP3.LUT P1, RZ, R4, 0x100000, RZ, 0xc0, !PT ;  /* 0x0010000004ff7812 */ /* 0x000fc6000782c0ff */
[----:B------:R-:W3:Y:S02]  /*74af0*/  LDL.LU.64 R20, [R1+0xd78] ;  /* 0x000d780001147983 */ /* 0x000ee40000300a00 */
        /* <DEDUP_REMOVED lines=12> */
[----:B----4-:R0:W-:Y:S10]  /*74bc0*/  @P2 STG.E.U8 desc[UR40][R12.64], R3 ;  /* 0x000000030c002986 */ /* 0x0101f4000c101128 */
[----:B------:R-:W-:-:S02]  /*74bd0*/  @P6 LOP3.LUT R60, R60, 0x2000000, RZ, 0xfc, !PT ;  /* 0x020000003c3c6812 */ /* 0x000fc400078efcff */
[----:B------:R-:W-:Y:S02]  /*74be0*/  LOP3.LUT P6, RZ, R4, 0x8000, RZ, 0xc0, !PT ;  /* 0x0000800004ff7812 */ /* 0x000fe400078cc0ff */
[----:B------:R-:W-:Y:S02]  /*74bf0*/  LOP3.LUT R60, R60, 0xfbffffff, RZ, 0xc0, !PT ;  /* 0xfbffffff3c3c7812 */ /* 0x000fe400078ec0ff */
[----:B0-----:R-:W-:-:S05]  /*74c00*/  PRMT R3, R59, 0x7770, RZ ;  /* 0x000077703b037816 */ /* 0x001fca00000000ff */
[----:B------:R0:W-:Y:S04]  /*74c10*/  @P1 STG.E.U8 desc[UR40][R50.64], R3 ;  /* 0x0000000332001986 */ /* 0x0001e8000c101128 */
[----:B------:R-:W-:Y:S02]  /*74c20*/  @P6 LOP3.LUT R60, R60, 0x4000000, RZ, 0xfc, !PT ;  /* 0x040000003c3c6812 */ /* 0x000fe400078efcff */
[----:B------:R-:W-:Y:S01]  /*74c30*/  LOP3.LUT P6, RZ, R4, 0x10000, RZ, 0xc0, !PT ;  /* 0x0001000004ff7812 */ /* 0x000fe200078cc0ff */
[----:B0-----:R-:W4:Y:S01]  /*74c40*/  LDL.LU R50, [R1+0x24] ;  /* 0x0000240001327983 */ /* 0x001f220000300800 */
[----:B------:R-:W-:-:S03]  /*74c50*/  LOP3.LUT R60, R60, 0xf7ffffff, RZ, 0xc0, !PT ;  /* 0xf7ffffff3c3c7812 */ /* 0x000fc600078ec0ff */
[----:B------:R-:W4:Y:S08]  /*74c60*/  LDL.LU.64 R18, [R1+0xd70] ;  /* 0x000d700001127983 */ /* 0x000f300000300a00 */
[----:B------:R-:W-:Y:S01]  /*74c70*/  @P6 LOP3.LUT R60, R60, 0x8000000, RZ, 0xfc, !PT ;  /* 0x080000003c3c6812 */ /* 0x000fe200078efcff */
[----:B------:R-:W4:Y:S01]  /*74c80*/  LDL.LU.64 R16, [R1+0xd68] ;  /* 0x000d680001107983 */ /* 0x000f220000300a00 */
[----:B------:R-:W-:-:S02]  /*74c90*/  LOP3.LUT P6, RZ, R4, 0x20000, RZ, 0xc0, !PT ;  /* 0x0002000004ff7812 */ /* 0x000fc400078cc0ff */
[----:B------:R-:W-:Y:S01]  /*74ca0*/  LOP3.LUT P0, RZ, R4, 0x80000, RZ, 0xc0, !PT ;  /* 0x0008000004ff7812 */ /* 0x000fe2000780c0ff */
[----:B------:R-:W4:Y:S01]  /*74cb0*/  LDL.LU R51, [R1+0x14] ;  /* 0x0000140001337983 */ /* 0x000f220000300800 */
[----:B------:R-:W-:Y:S02]  /*74cc0*/  LOP3.LUT R60, R60, 0xefffffff, RZ, 0xc0, !PT ;  /* 0xefffffff3c3c7812 */ /* 0x000fe400078ec0ff */
[----:B------:R-:W-:Y:S01]  /*74cd0*/  PRMT R3, R59, 0x7771, RZ ;  /* 0x000077713b037816 */ /* 0x000fe200000000ff */
[----:B------:R-:W4:Y:S04]  /*74ce0*/  LDL.LU.64 R14, [R1+0xd58] ;  /* 0x000d5800010e7983 */ /* 0x000f280000300a00 */
[----:B------:R-:W4:Y:S02]  /*74cf0*/  LDL.LU.64 R12, [R1+0xd48] ;  /* 0x000d4800010c7983 */ /* 0x000f240000300a00 */
[----:B------:R-:W-:-:S02]  /*74d00*/  @P6 LOP3.LUT R60, R60, 0x10000000, RZ, 0xfc, !PT ;  /* 0x100000003c3c6812 */ /* 0x000fc400078efcff */
[----:B------:R-:W-:Y:S01]  /*74d10*/  LOP3.LUT P6, RZ, R4, 0x40000, RZ, 0xc0, !PT ;  /* 0x0004000004ff7812 */ /* 0x000fe200078cc0ff */
[----:B------:R0:W-:Y:S02]  /*74d20*/  @P0 STG.E.U8 desc[UR40][R10.64], R3 ;  /* 0x000000030a000986 */ /* 0x0001e4000c101128 */
[----:B0-----:R-:W-:Y:S02]  /*74d30*/  PRMT R3, R59, 0x7772, RZ ;  /* 0x000077723b037816 */ /* 0x001fe400000000ff */
[----:B------:R-:W4:Y:S08]  /*74d40*/  LDL.LU.64 R10, [R1+0xd40] ;  /* 0x000d4000010a7983 */ /* 0x000f300000300a00 */
[----:B------:R0:W-:Y:S01]  /*74d50*/  @P6 STG.E.U8 desc[UR40][R56.64], R3 ;  /* 0x0000000338006986 */ /* 0x0001e2000c101128 */
[----:B------:R-:W-:-:S02]  /*74d60*/  LOP3.LUT P6, RZ, R60, 0x10000000, RZ, 0xc0, !PT ;  /* 0x100000003cff7812 */ /* 0x000fc400078cc0ff */
[----:B0-----:R-:W-:Y:S01]  /*74d70*/  PRMT R3, R59, 0x7773, RZ ;  /* 0x000077733b037816 */ /* 0x001fe200000000ff */
[----:B------:R-:W4:Y:S04]  /*74d80*/  LDL.LU.64 R56, [R1+0xd38] ;  /* 0x000d380001387983 */ /* 0x000f280000300a00 */
[----:B------:R-:W4:Y:S06]  /*74d90*/  LDL.LU.64 R58, [R1+0xd30] ;  /* 0x000d3000013a7983 */ /* 0x000f2c0000300a00 */
[----:B--2---:R0:W-:Y:S01]  /*74da0*/  @P6 STG.E.U8 desc[UR40][R48.64], R3 ;  /* 0x0000000330006986 */ /* 0x0041e2000c101128 */
[----:B------:R-:W-:-:S03]  /*74db0*/  LOP3.LUT P6, RZ, R60, 0x8000000, RZ, 0xc0, !PT ;  /* 0x080000003cff7812 */ /* 0x000fc600078cc0ff */
[----:B0-----:R-:W2:Y:S04]  /*74dc0*/  LDL.LU.64 R48, [R1+0xd18] ;  /* 0x000d180001307983 */ /* 0x001ea80000300a00 */
[----:B------:R-:W2:Y:S01]  /*74dd0*/  LDL.LU R9, [R1+0x28] ;  /* 0x0000280001097983 */ /* 0x000ea20000300800 */
[----:B---3--:R-:W-:-:S05]  /*74de0*/  PRMT R3, R8, 0x7770, RZ ;  /* 0x0000777008037816 */ /* 0x008fca00000000ff */
[----:B------:R0:W-:Y:S04]  /*74df0*/  @P6 STG.E.U8 desc[UR40][R54.64], R3 ;  /* 0x0000000336006986 */ /* 0x0001e8000c101128 */
[----:B0-----:R-:W3:Y:S01]  /*74e00*/  LDL.LU.64 R54, [R1+0xd10] ;  /* 0x000d100001367983 */ /* 0x001ee20000300a00 */
        /* <DEDUP_REMOVED lines=10> */
[----:B------:R-:W-:Y:S02]  /*74eb0*/  LOP3.LUT P5, RZ, R4, 0x200, RZ, 0xc0, !PT ;  /* 0x0000020004ff7812 */ /* 0x000fe400078ac0ff */
[----:B----4-:R-:W-:-:S09]  /*74ec0*/  PRMT R3, R50, 0x7770, RZ ;  /* 0x0000777032037816 */ /* 0x010fd200000000ff */
[----:B------:R0:W-:Y:S01]  /*74ed0*/  @P6 STG.E.U8 desc[UR40][R18.64], R3 ;  /* 0x0000000312006986 */ /* 0x0001e2000c101128 */
[----:B------:R-:W-:Y:S02]  /*74ee0*/  LOP3.LUT P6, RZ, R60, 0x400000, RZ, 0xc0, !PT ;  /* 0x004000003cff7812 */ /* 0x000fe400078cc0ff */
[----:B0-----:R-:W-:-:S11]  /*74ef0*/  PRMT R3, R50, 0x7771, RZ ;  /* 0x0000777132037816 */ /* 0x001fd600000000ff */
[----:B------:R0:W-:Y:S01]  /*74f00*/  @P6 STG.E.U8 desc[UR40][R16.64], R3 ;  /* 0x0000000310006986 */ /* 0x0001e2000c101128 */
[----:B------:R-:W-:Y:S02]  /*74f10*/  LOP3.LUT P6, RZ, R60, 0x200000, RZ, 0xc0, !PT ;  /* 0x002000003cff7812 */ /* 0x000fe400078cc0ff */
[----:B------:R-:W-:Y:S02]  /*74f20*/  LOP3.LUT P4, RZ, R4, 0x100, RZ, 0xc0, !PT ;  /* 0x0000010004ff7812 */ /* 0x000fe4000788c0ff */
[----:B0-----:R-:W-:-:S09]  /*74f30*/  PRMT R3, R50, 0x7772, RZ ;  /* 0x0000777232037816 */ /* 0x001fd200000000ff */
[----:B------:R0:W-:Y:S01]  /*74f40*/  @P6 STG.E.U8 desc[UR40][R14.64], R3 ;  /* 0x000000030e006986 */ /* 0x0001e2000c101128 */
[----:B------:R-:W-:Y:S02]  /*74f50*/  LOP3.LUT P3, RZ, R4, 0x80, RZ, 0xc0, !PT ;  /* 0x0000008004ff7812 */ /* 0x000fe4000786c0ff */
[----:B0-----:R-:W-:-:S05]  /*74f60*/  PRMT R3, R50, 0x7773, RZ ;  /* 0x0000777332037816 */ /* 0x001fca00000000ff */
        /* <DEDUP_REMOVED lines=9> */
[----:B------:R0:W-:Y:S02]  /*75000*/  @P2 STG.E.U8 desc[UR40][R58.64], R3 ;  /* 0x000000033a002986 */ /* 0x0001e4000c101128 */
[----:B0-----:R-:W-:-:S05]  /*75010*/  PRMT R3, R51, 0x7773, RZ ;  /* 0x0000777333037816 */ /* 0x001fca00000000ff */
[----:B--2---:R0:W-:Y:S02]  /*75020*/  @P1 STG.E.U8 desc[UR40][R48.64], R3 ;  /* 0x0000000330001986 */ /* 0x0041e4000c101128 */
[----:B0-----:R-:W-:-:S05]  /*75030*/  PRMT R3, R9, 0x7770, RZ ;  /* 0x0000777009037816 */ /* 0x001fca00000000ff */
[----:B---3--:R0:W-:Y:S04]  /*75040*/  @P0 STG.E.U8 desc[UR40][R54.64], R3 ;  /* 0x0000000336000986 */ /* 0x0081e8000c101128 */
[----:B0-----:R-:W2:Y:S04]  /*75050*/  LDL.LU.64 R54, [R1+0xd08] ;  /* 0x000d080001367983 */ /* 0x001ea80000300a00 */
[----:B------:R-:W3:Y:S04]  /*75060*/  LDL.LU.64 R10, [R1+0xcf8] ;  /* 0x000cf800010a7983 */ /* 0x000ee80000300a00 */
[----:B------:R-:W4:Y:S04]  /*75070*/  LDL.LU.64 R48, [R1+0xcd8] ;  /* 0x000cd80001307983 */ /* 0x000f280000300a00 */
[----:B------:R-:W3:Y:S04]  /*75080*/  LDL.LU.64 R56, [R1+0xcd0] ;  /* 0x000cd00001387983 */ /* 0x000ee80000300a00 */
[----:B------:R-:W3:Y:S04]  /*75090*/  LDL.LU.64 R58, [R1+0xcc8] ;  /* 0x000cc800013a7983 */ /* 0x000ee80000300a00 */
[----:B------:R-:W3:Y:S04]  /*750a0*/  LDL.LU.64 R50, [R1+0xcb0] ;  /* 0x000cb00001327983 */ /* 0x000ee80000300a00 */
[----:B------:R-:W3:Y:S01]  /*750b0*/  LDL.LU R18, [R1+0x18] ;  /* 0x0000180001127983 */ /* 0x000ee20000300800 */
[----:B------:R-:W-:-:S02]  /*750c0*/  LOP3.LUT P3, RZ, R4, 0x8, RZ, 0xc0, !PT ;  /* 0x0000000804ff7812 */ /* 0x000fc4000786c0ff */
[----:B------:R-:W-:Y:S02]  /*750d0*/  PRMT R3, R9, 0x7771, RZ ;  /* 0x0000777109037816 */ /* 0x000fe400000000ff */
        /* <DEDUP_REMOVED lines=12> */
[----:B------:R-:W-:Y:S01]  /*751a0*/  LOP3.LUT P6, RZ, R5, 0x8000000, RZ, 0xc0, !PT ;  /* 0x0800000005ff7812 */ /* 0x000fe200078cc0ff */
[----:B--2---:R0:W-:Y:S04]  /*751b0*/  @P3 STG.E.U8 desc[UR40][R54.64], R3 ;  /* 0x0000000336003986 */ /* 0x0041e8000c101128 */
[----:B0-----:R-:W2:Y:S04]  /*751c0*/  LDL.LU.64 R54, [R1+0xc90] ;  /* 0x000c900001367983 */ /* 0x001ea80000300a00 */
[----:B------:R-:W2:Y:S04]  /*751d0*/  LDL.LU R19, [R1+0x2c] ;  /* 0x00002c0001137983 */ /* 0x000ea80000300800 */
[----:B------:R-:W2:Y:S01]  /*751e0*/  LDL.LU.64 R26, [R1+0xc88] ;  /* 0x000c8800011a7983 */ /* 0x000ea20000300a00 */
[----:B------:R-:W-:-:S03]  /*751f0*/  LOP3.LUT R60, R60, 0xfffdffff, RZ, 0xc0, !PT ;  /* 0xfffdffff3c3c7812 */ /* 0x000fc600078ec0ff */
[----:B------:R-:W2:Y:S01]  /*75200*/  LDL.LU.64 R22, [R1+0xc80] ;  /* 0x000c800001167983 */ /* 0x000ea20000300a00 */
[----:B------:R-:W-:Y:S02]  /*75210*/  @P6 LOP3.LUT R60, R60, 0x20000, RZ, 0xfc, !PT ;  /* 0x000200003c3c6812 */ /* 0x000fe400078efcff */
[----:B------:R-:W-:Y:S01]  /*75220*/  LOP3.LUT P6, RZ, R5, 0x10000000, RZ, 0xc0, !PT ;  /* 0x1000000005ff7812 */ /* 0x000fe200078cc0ff */
[----:B------:R-:W2:Y:S01]  /*75230*/  LDL.LU.64 R20, [R1+0xc70] ;  /* 0x000c700001147983 */ /* 0x000ea20000300a00 */
[----:B------:R-:W-:Y:S02]  /*75240*/  LOP3.LUT P2, RZ, R4, 0x4, RZ, 0xc0, !PT ;  /* 0x0000000404ff7812 */ /* 0x000fe4000784c0ff */
[----:B------:R-:W-:Y:S01]  /*75250*/  LOP3.LUT R60, R60, 0xfffbffff, RZ, 0xc0, !PT ;  /* 0xfffbffff3c3c7812 */ /* 0x000fe200078ec0ff */
[----:B------:R-:W2:Y:S01]  /*75260*/  LDL.LU.64 R16, [R1+0xc50] ;  /* 0x000c500001107983 */ /* 0x000ea20000300a00 */
[----:B------:R-:W-:Y:S02]  /*75270*/  LOP3.LUT P1, RZ, R4, 0x2, RZ, 0xc0, !PT ;  /* 0x0000000204ff7812 */ /* 0x000fe4000782c0ff */
[----:B------:R-:W-:-:S05]  /*75280*/  PRMT R3, R9, 0x7772, RZ ;  /* 0x0000777209037816 */ /* 0x000fca00000000ff */
[----:B------:R-:W-:Y:S02]  /*75290*/  @P6 LOP3.LUT R60, R60, 0x40000, RZ, 0xfc, !PT ;  /* 0x000400003c3c6812 */ /* 0x000fe400078efcff */
[----:B------:R-:W-:Y:S01]  /*752a0*/  LOP3.LUT P6, RZ, R5, 0x20000000, RZ, 0xc0, !PT ;  /* 0x2000000005ff7812 */ /* 0x000fe200078cc0ff */
[----:B---3--:R0:W-:Y:S01]  /*752b0*/  @P2 STG.E.U8 desc[UR40][R10.64], R3 ;  /* 0x000000030a002986 */ /* 0x0081e2000c101128 */
[----:B------:R-:W-:Y:S02]  /*752c0*/  LOP3.LUT R60, R60, 0xfff7ffff, RZ, 0xc0, !PT ;  /* 0xfff7ffff3c3c7812 */ /* 0x000fe400078ec0ff */
[----:B0-----:R-:W-:-:S09]  /*752d0*/  PRMT R3, R9, 0x7773, RZ ;  /* 0x0000777309037816 */ /* 0x001fd200000000ff */
[----:B------:R-:W-:Y:S02]  /*752e0*/  @P6 LOP3.LUT R60, R60, 0x80000, RZ, 0xfc, !PT ;  /* 0x000800003c3c6812 */ /* 0x000fe400078efcff */
[----:B------:R-:W-:Y:S01]  /*752f0*/  LOP3.LUT P6, RZ, R5, 0x40000000, RZ, 0xc0, !PT ;  /* 0x4000000005ff7812 */ /* 0x000fe200078cc0ff */
[----:B----4-:R0:W-:Y:S01]  /*75300*/  @P1 STG.E.U8 desc[UR40][R48.64], R3 ;  /* 0x0000000330001986 */ /* 0x0101e2000c101128 */
[----:B------:R-:W-:Y:S02]  /*75310*/  LOP3.LUT P0, RZ, R4, 0x1, RZ, 0xc0, !PT ;  /* 0x0000000104ff7812 */ /* 0x000fe4000780c0ff */
[----:B------:R-:W-:Y:S01]  /*75320*/  LOP3.LUT R60, R60, 0xffefffff, RZ, 0xc0, !PT ;  /* 0xffefffff3c3c7812 */ /* 0x000fe200078ec0ff */
[----:B0-----:R-:W3:Y:S04]  /*75330*/  LDL.LU R48, [R1+0x1c] ;  /* 0x00001c0001307983 */ /* 0x001ee80000300800 */
[----:B------:R-:W4:Y:S04]  /*75340*/  LDL.LU.64 R14, [R1+0xc48] ;  /* 0x000c4800010e7983 */ /* 0x000f280000300a00 */
[----:B------:R-:W-:-:S02]  /*75350*/  @P6 LOP3.LUT R60, R60, 0x100000, RZ, 0xfc, !PT ;  /* 0x001000003c3c6812 */ /* 0x000fc400078efcff */
[----:B------:R-:W-:Y:S01]  /*75360*/  LOP3.LUT P6, RZ, R5, 0x80000000, RZ, 0xc0, !PT ;  /* 0x8000000005ff7812 */ /* 0x000fe200078cc0ff */
[----:B------:R-:W3:Y:S01]  /*75370*/  LDL.LU.64 R12, [R1+0xc40] ;  /* 0x000c4000010c7983 */ /* 0x000ee20000300a00 */
[----:B------:R-:W-:-:S03]  /*75380*/  PRMT R3, R18, 0x7770, RZ ;  /* 0x0000777012037816 */ /* 0x000fc600000000ff */
[----:B------:R-:W3:Y:S04]  /*75390*/  LDL.LU R49, [R1+0x50] ;  /* 0x0000500001317983 */ /* 0x000ee80000300800 */
[----:B------:R0:W-:Y:S04]  /*753a0*/  @P0 STG.E.U8 desc[UR40][R56.64], R3 ;  /* 0x0000000338000986 */ /* 0x0001e8000c101128 */
[----:B------:R-:W3:Y:S04]  /*753b0*/  LDL.LU.64 R10, [R1+0xc30] ;  /* 0x000c3000010a7983 */ /* 0x000ee80000300a00 */
[----:B------:R-:W3:Y:S01]  /*753c0*/  LDL.LU.64 R8, [R1+0xc10] ;  /* 0x000c100001087983 */ /* 0x000ee20000300a00 */
[----:B0-----:R-:W-:-:S03]  /*753d0*/  PRMT R3, R18, 0x7771, RZ ;  /* 0x0000777112037816 */ /* 0x001fc600000000ff */
[----:B------:R-:W4:Y:S04]  /*753e0*/  LDL.LU.64 R56, [R1+0xc08] ;  /* 0x000c080001387983 */ /* 0x000f280000300a00 */
[----:B------:R0:W-:Y:S01]  /*753f0*/  @P6 STG.E.U8 desc[UR40][R58.64], R3 ;  /* 0x000000033a006986 */ /* 0x0001e2000c101128 */
[----:B------:R-:W-:Y:S02]  /*75400*/  LOP3.LUT P6, RZ, R60, 0x100000, RZ, 0xc0, !PT ;  /* 0x001000003cff7812 */ /* 0x000fe400078cc0ff */
[----:B0-----:R-:W-:Y:S01]  /*75410*/  PRMT R3, R18, 0x7772, RZ ;  /* 0x0000777212037816 */ /* 0x001fe200000000ff */
[----:B------:R-:W4:Y:S10]  /*75420*/  LDL.LU.64 R58, [R1+0xc00] ;  /* 0x000c0000013a7983 */ /* 0x000f340000300a00 */
[----:B------:R0:W-:Y:S01]  /*75430*/  @P6 STG.E.U8 desc[UR40][R50.64], R3 ;  /* 0x0000000332006986 */ /* 0x0001e2000c101128 */
[----:B------:R-:W-:-:S03]  /*75440*/  LOP3.LUT P6, RZ, R60, 0x80000, RZ, 0xc0, !PT ;  /* 0x000800003cff7812 */ /* 0x000fc600078cc0ff */
[----:B0-----:R-:W4:Y:S01]  /*75450*/  LDL.LU.64 R50, [R1+0xbf0] ;  /* 0x000bf00001327983 */ /* 0x001f220000300a00 */
[----:B------:R-:W-:-:S09]  /*75460*/  PRMT R3, R18, 0x7773, RZ ;  /* 0x0000777312037816 */ /* 0x000fd200000000ff */
[----:B--2---:R0:W-:Y:S04]  /*75470*/  @P6 STG.E.U8 desc[UR40][R54.64], R3 ;  /* 0x0000000336006986 */ /* 0x0041e8000c101128 */
[----:B0-----:R-:W2:Y:S01]  /*75480*/  LDL.LU.64 R54, [R1+0xbc8] ;  /* 0x000bc80001367983 */ /* 0x001ea20000300a00 */
        /* <DEDUP_REMOVED lines=13> */
[----:B---3--:R-:W-:-:S11]  /*75560*/  PRMT R3, R48, 0x7770, RZ ;  /* 0x0000777030037816 */ /* 0x008fd600000000ff */
[----:B----4-:R0:W-:Y:S01]  /*75570*/  @P6 STG.E.U8 desc[UR40][R14.64], R3 ;  /* 0x000000030e006986 */ /* 0x0101e2000c101128 */
[----:B------:R-:W-:Y:S02]  /*75580*/  LOP3.LUT P6, RZ, R60, 0x2000, RZ, 0xc0, !PT ;  /* 0x000020003cff7812 */ /* 0x000fe400078cc0ff */
[C---:B------:R-:W-:Y:S02]  /*75590*/  LOP3.LUT P5, RZ, R5.reuse, 0x400000, RZ, 0xc0, !PT ;  /* 0x0040000005ff7812 */ /* 0x040fe400078ac0ff */
[----:B------:R-:W-:Y:S02]  /*755a0*/  LOP3.LUT P4, RZ, R5, 0x200000, RZ, 0xc0, !PT ;  /* 0x0020000005ff7812 */ /* 0x000fe4000788c0ff */
[----:B0-----:R-:W-:-:S07]  /*755b0*/  PRMT R3, R48, 0x7771, RZ ;  /* 0x0000777130037816 */ /* 0x001fce00000000ff */
        /* <DEDUP_REMOVED lines=14> */
[----:B------:R0:W-:Y:S02]  /*756a0*/  @P1 STG.E.U8 desc[UR40][R50.64], R3 ;  /* 0x0000000332001986 */ /* 0x0001e4000c101128 */
[----:B0-----:R-:W-:-:S05]  /*756b0*/  PRMT R3, R49, 0x7773, RZ ;  /* 0x0000777331037816 */ /* 0x001fca00000000ff */
[----:B--2---:R0:W-:Y:S04]  /*756c0*/  @P0 STG.E.U8 desc[UR40][R54.64], R3 ;  /* 0x0000000336000986 */ /* 0x0041e8000c101128 */
[----:B0-----:R-:W2:Y:S04]  /*756d0*/  LDL.LU.64 R54, [R1+0xbc0] ;  /* 0x000bc00001367983 */ /* 0x001ea80000300a00 */
[----:B------:R-:W3:Y:S04]  /*756e0*/  LDL.LU.64 R10, [R1+0xbb8] ;  /* 0x000bb800010a7983 */ /* 0x000ee80000300a00 */
[----:B------:R-:W4:Y:S04]  /*756f0*/  LDL.LU.64 R8, [R1+0xba8] ;  /* 0x000ba80001087983 */ /* 0x000f280000300a00 */
[----:B------:R-:W2:Y:S04]  /*75700*/  LDL.LU R57, [R1] ;  /* 0x0000000001397983 */ /* 0x000ea80000300800 */
[----:B------:R-:W3:Y:S04]  /*75710*/  LDL.LU.64 R58, [R1+0xb88] ;  /* 0x000b8800013a7983 */ /* 0x000ee80000300a00 */
[----:B------:R-:W3:Y:S04]  /*75720*/  LDL.LU.64 R50, [R1+0xb80] ;  /* 0x000b800001327983 */ /* 0x000ee80000300a00 */
[----:B------:R-:W3:Y:S04]  /*75730*/  LDL.LU.64 R48, [R1+0xb78] ;  /* 0x000b780001307983 */ /* 0x000ee80000300a00 */
[----:B------:R-:W3:Y:S01]  /*75740*/  LDL.LU R16, [R1+0x54] ;  /* 0x0000540001107983 */ /* 0x000ee20000300800 */
[----:B------:R-:W-:-:S02]  /*75750*/  LOP3.LUT P3, RZ, R5, 0x10000, RZ, 0xc0, !PT ;  /* 0x0001000005ff7812 */ /* 0x000fc4000786c0ff */
        /* <DEDUP_REMOVED lines=14> */
[----:B--2---:R-:W-:-:S05]  /*75840*/  PRMT R3, R57, 0x7770, RZ ;  /* 0x0000777039037816 */ /* 0x004fca00000000ff */
[----:B------:R0:W-:Y:S04]  /*75850*/  @P3 STG.E.U8 desc[UR40][R54.64], R3 ;  /* 0x0000000336003986 */ /* 0x0001e8000c101128 */
[----:B0-----:R-:W2:Y:S04]  /*75860*/  LDL.LU.64 R54, [R1+0xb68] ;  /* 0x000b680001367983 */ /* 0x001ea80000300a00 */
[----:B------:R-:W2:Y:S04]  /*75870*/  LDL.LU.64 R26, [R1+0xb48] ;  /* 0x000b4800011a7983 */ /* 0x000ea80000300a00 */
[----:B------:R-:W2:Y:S04]  /*75880*/  LDL.LU.64 R22, [R1+0xb40] ;  /* 0x000b400001167983 */ /* 0x000ea80000300a00 */
[----:B------:R-:W2:Y:S01]  /*75890*/  LDL.LU R17, [R1+0x4] ;  /* 0x0000040001117983 */ /* 0x000ea20000300800 */
[----:B------:R-:W-:-:S02]  /*758a0*/  @P6 LOP3.LUT R60, R60, 0x200, RZ, 0xfc, !PT ;  /* 0x000002003c3c6812 */ /* 0x000fc400078efcff */
[C---:B------:R-:W-:Y:S01]  /*758b0*/  LOP3.LUT P6, RZ, R5.reuse, 0x200, RZ, 0xc0, !PT ;  /* 0x0000020005ff7812 */ /* 0x040fe200078cc0ff */
[----:B------:R-:W2:Y:S01]  /*758c0*/  LDL.LU.64 R20, [R1+0xb38] ;  /* 0x000b380001147983 */ /* 0x000ea20000300a00 */
[----:B------:R-:W-:Y:S02]  /*758d0*/  LOP3.LUT R60, R60, 0xfffffbff, RZ, 0xc0, !PT ;  /* 0xfffffbff3c3c7812 */ /* 0x000fe400078ec0ff */
[C---:B------:R-:W-:Y:S01]  /*758e0*/  LOP3.LUT P2, RZ, R5.reuse, 0x8000, RZ, 0xc0, !PT ;  /* 0x0000800005ff7812 */ /* 0x040fe2000784c0ff */
[----:B------:R-:W2:Y:S01]  /*758f0*/  LDL.LU.64 R18, [R1+0xb28] ;  /* 0x000b280001127983 */ /* 0x000ea20000300a00 */
[----:B------:R-:W-:Y:S02]  /*75900*/  LOP3.LUT P1, RZ, R5, 0x4000, RZ, 0xc0, !PT ;  /* 0x0000400005ff7812 */ /* 0x000fe4000782c0ff */
[----:B------:R-:W-:Y:S01]  /*75910*/  PRMT R3, R57, 0x7771, RZ ;  /* 0x0000777139037816 */ /* 0x000fe200000000ff */
[----:B------:R-:W2:Y:S04]  /*75920*/  LDL.LU.64 R14, [R1+0xb08] ;  /* 0x000b0800010e7983 */ /* 0x000ea80000300a00 */
[----:B------:R-:W-:-:S02]  /*75930*/  @P6 LOP3.LUT R60, R60, 0x400, RZ, 0xfc, !PT ;  /* 0x000004003c3c6812 */ /* 0x000fc400078efcff */
[C---:B------:R-:W-:Y:S02]  /*75940*/  LOP3.LUT P6, RZ, R5.reuse, 0x400, RZ, 0xc0, !PT ;  /* 0x0000040005ff7812 */ /* 0x040fe400078cc0ff */
[----:B------:R-:W-:Y:S01]  /*75950*/  LOP3.LUT R60, R60, 0xfffff7ff, RZ, 0xc0, !PT ;  /* 0xfffff7ff3c3c7812 */ /* 0x000fe200078ec0ff */
[----:B---3--:R0:W-:Y:S01]  /*75960*/  @P2 STG.E.U8 desc[UR40][R10.64], R3 ;  /* 0x000000030a002986 */ /* 0x0081e2000c101128 */
[----:B------:R-:W-:-:S09]  /*75970*/  LOP3.LUT P0, RZ, R5, 0x2000, RZ, 0xc0, !PT ;  /* 0x0000200005ff7812 */ /* 0x000fd2000780c0ff */
[----:B------:R-:W-:Y:S02]  /*75980*/  @P6 LOP3.LUT R60, R60, 0x800, RZ, 0xfc, !PT ;  /* 0x000008003c3c6812 */ /* 0x000fe400078efcff */
[----:B------:R-:W-:Y:S02]  /*75990*/  LOP3.LUT P6, RZ, R5, 0x800, RZ, 0xc0, !PT ;  /* 0x0000080005ff7812 */ /* 0x000fe400078cc0ff */
[----:B0-----:R-:W-:Y:S02]  /*759a0*/  PRMT R3, R57, 0x7772, RZ ;  /* 0x0000777239037816 */ /* 0x001fe400000000ff */
[----:B------:R-:W-:-:S03]  /*759b0*/  LOP3.LUT R60, R60, 0xffffefff, RZ, 0xc0, !PT ;  /* 0xffffefff3c3c7812 */ /* 0x000fc600078ec0ff */
[----:B----4-:R0:W-:Y:S06]  /*759c0*/  @P1 STG.E.U8 desc[UR40][R8.64], R3 ;  /* 0x0000000308001986 */ /* 0x0101ec000c101128 */
[----:B------:R-:W-:Y:S02]  /*759d0*/  @P6 LOP3.LUT R60, R60, 0x1000, RZ, 0xfc, !PT ;  /* 0x000010003c3c6812 */ /* 0x000fe400078efcff */
[----:B0-----:R-:W-:Y:S02]  /*759e0*/  PRMT R3, R57, 0x7773, RZ ;  /* 0x0000777339037816 */ /* 0x001fe400000000ff */
[----:B------:R-:W-:-:S03]  /*759f0*/  LOP3.LUT P6, RZ, R5, 0x1000, RZ, 0xc0, !PT ;  /* 0x0000100005ff7812 */ /* 0x000fc600078cc0ff */
[----:B------:R0:W-:Y:S04]  /*75a00*/  @P0 STG.E.U8 desc[UR40][R58.64], R3 ;  /* 0x000000033a000986 */ /* 0x0001e8000c101128 */
[----:B0-----:R-:W3:Y:S01]  /*75a10*/  LDL.LU R59, [R1+0x58] ;  /* 0x00005800013b7983 */ /* 0x001ee20000300800 */
[----:B------:R-:W-:-:S03]  /*75a20*/  PRMT R3, R16, 0x7770, RZ ;  /* 0x0000777010037816 */ /* 0x000fc600000000ff */
[----:B------:R-:W4:Y:S04]  /*75a30*/  LDL.LU.64 R12, [R1+0xb00] ;  /* 0x000b0000010c7983 */ /* 0x000f280000300a00 */
[----:B------:R-:W3:Y:S04]  /*75a40*/  LDL.LU.64 R10, [R1+0xaf8] ;  /* 0x000af800010a7983 */ /* 0x000ee80000300a00 */
[----:B------:R0:W-:Y:S01]  /*75a50*/  @P6 STG.E.U8 desc[UR40][R50.64], R3 ;  /* 0x0000000332006986 */ /* 0x0001e2000c101128 */
[----:B------:R-:W-:-:S03]  /*75a60*/  LOP3.LUT P6, RZ, R60, 0x1000, RZ, 0xc0, !PT ;  /* 0x000010003cff7812 */ /* 0x000fc600078cc0ff */
[----:B------:R-:W3:Y:S04]  /*75a70*/  LDL.LU.64 R8, [R1+0xae8] ;  /* 0x000ae80001087983 */ /* 0x000ee80000300a00 */
[----:B------:R-:W3:Y:S01]  /*75a80*/  LDL.LU.64 R56, [R1+0xac0] ;  /* 0x000ac00001387983 */ /* 0x000ee20000300a00 */
[----:B0-----:R-:W-:-:S03]  /*75a90*/  PRMT R3, R16, 0x7771, RZ ;  /* 0x0000777110037816 */ /* 0x001fc600000000ff */
[----:B------:R-:W4:Y:S04]  /*75aa0*/  LDL.LU R58, [R1+0x8] ;  /* 0x00000800013a7983 */ /* 0x000f280000300800 */
[----:B------:R0:W-:Y:S01]  /*75ab0*/  @P6 STG.E.U8 desc[UR40][R48.64], R3 ;  /* 0x0000000330006986 */ /* 0x0001e2000c101128 */
[----:B------:R-:W-:-:S03]  /*75ac0*/  LOP3.LUT P6, RZ, R60, 0x800, RZ, 0xc0, !PT ;  /* 0x000008003cff7812 */ /* 0x000fc600078cc0ff */
[----:B------:R-:W4:Y:S04]  /*75ad0*/  LDL.LU.64 R50, [R1+0xab8] ;  /* 0x000ab80001327983 */ /* 0x000f280000300a00 */
[----:B0-----:R-:W4:Y:S01]  /*75ae0*/  LDL.LU.64 R48, [R1+0xab0] ;  /* 0x000ab00001307983 */ /* 0x001f220000300a00 */
[----:B------:R-:W-:-:S05]  /*75af0*/  PRMT R3, R16, 0x7772, RZ ;  /* 0x0000777210037816 */ /* 0x000fca00000000ff */
        /* <DEDUP_REMOVED lines=18> */
[C---:B------:R-:W-:Y:S02]  /*75c20*/  LOP3.LUT P5, RZ, R5.reuse, 0x8, RZ, 0xc0, !PT ;  /* 0x0000000805ff7812 */ /* 0x040fe400078ac0ff */
[----:B------:R-:W-:Y:S02]  /*75c30*/  LOP3.LUT P4, RZ, R5, 0x4, RZ, 0xc0, !PT ;  /* 0x0000000405ff7812 */ /* 0x000fe4000788c0ff */
[----:B---3--:R-:W-:-:S07]  /*75c40*/  PRMT R3, R59, 0x7770, RZ ;  /* 0x000077703b037816 */ /* 0x008fce00000000ff */
[----:B----4-:R0:W-:Y:S01]  /*75c50*/  @P6 STG.E.U8 desc[UR40][R12.64], R3 ;  /* 0x000000030c006986 */ /* 0x0101e2000c101128 */
        /* <DEDUP_REMOVED lines=19> */
[----:B------:R-:W3:Y:S04]  /*75d90*/  LDL.LU.64 R8, [R1+0xa68] ;  /* 0x000a680001087983 */ /* 0x000ee80000300a00 */
[----:B------:R-:W3:Y:S04]  /*75da0*/  LDL.LU R59, [R1+0x5c] ;  /* 0x00005c00013b7983 */ /* 0x000ee80000300800 */
[----:B------:R-:W4:Y:S04]  /*75db0*/  LDL.LU.64 R56, [R1+0xa58] ;  /* 0x000a580001387983 */ /* 0x000f280000300a00 */
[----:B------:R-:W4:Y:S04]  /*75dc0*/  LDL.LU.64 R50, [R1+0xa50] ;  /* 0x000a500001327983 */ /* 0x000f280000300a00 */
[----:B------:R-:W4:Y:S01]  /*75dd0*/  LDL.LU R27, [R1+0xc] ;  /* 0x00000c00011b7983 */ /* 0x000f220000300800 */
[----:B------:R-:W-:-:S02]  /*75de0*/  LOP3.LUT P3, RZ, R6, 0x20000000, RZ, 0xc0, !PT ;  /* 0x2000000006ff7812 */ /* 0x000fc4000786c0ff */
[----:B------:R-:W-:Y:S02]  /*75df0*/  PRMT R3, R58, 0x7773, RZ ;  /* 0x000077733a037816 */ /* 0x000fe400000000ff */
[----:B------:R-:W-:Y:S02]  /*75e00*/  LOP3.LUT P6, RZ, R6, 0x20000, RZ, 0xc0, !PT ;  /* 0x0002000006ff7812 */ /* 0x000fe400078cc0ff */
[----:B------:R-:W-:-:S11]  /*75e10*/  LOP3.LUT R4, R4, 0xdfffffff, RZ, 0xc0, !PT ;  /* 0xdfffffff04047812 */ /* 0x000fd600078ec0ff */
[----:B------:R-:W-:Y:S02]  /*75e20*/  @P6 LOP3.LUT R4, R4, 0x20000000, RZ, 0xfc, !PT ;  /* 0x2000000004046812 */ /* 0x000fe400078efcff */
[----:B------:R-:W-:Y:S02]  /*75e30*/  LOP3.LUT P6, RZ, R6, 0x40000, RZ, 0xc0, !PT ;  /* 0x0004000006ff7812 */ /* 0x000fe400078cc0ff */
[----:B------:R-:W-:Y:S02]  /*75e40*/  LOP3.LUT R4, R4, 0xbfffffff, RZ, 0xc0, !PT ;  /* 0xbfffffff04047812 */ /* 0x000fe400078ec0ff */
[----:B------:R-:W-:-:S09]  /*75e50*/  LOP3.LUT P2, RZ, R6, 0x10000000, RZ, 0xc0, !PT ;  /* 0x1000000006ff7812 */ /* 0x000fd2000784c0ff */
        /* <DEDUP_REMOVED lines=9> */
[----:B0-----:R-:W2:Y:S01]  /*75ef0*/  LDL.LU.64 R54, [R1+0xa48] ;  /* 0x000a480001367983 */ /* 0x001ea20000300a00 */
[----:B---3--:R-:W-:-:S05]  /*75f00*/  PRMT R3, R59, 0x7770, RZ ;  /* 0x000077703b037816 */ /* 0x008fca00000000ff */
[----:B------:R0:W-:Y:S04]  /*75f10*/  @P2 STG.E.U8 desc[UR40][R48.64], R3 ;  /* 0x0000000330002986 */ /* 0x0001e8000c101128 */
[----:B0-----:R-:W3:Y:S01]  /*75f20*/  LDL.LU.64 R48, [R1+0xa28] ;  /* 0x000a280001307983 */ /* 0x001ee20000300a00 */
[----:B------:R-:W-:-:S03]  /*75f30*/  LOP3.LUT R60, R60, 0xfffffffd, RZ, 0xc0, !PT ;  /* 0xfffffffd3c3c7812 */ /* 0x000fc600078ec0ff */
[----:B------:R-:W3:Y:S01]  /*75f40*/  LDL.LU.64 R22, [R1+0xa18] ;  /* 0x000a180001167983 */ /* 0x000ee20000300a00 */
[----:B------:R-:W-:Y:S02]  /*75f50*/  @P6 LOP3.LUT R60, R60, 0x2, RZ, 0xfc, !PT ;  /* 0x000000023c3c6812 */ /* 0x000fe400078efcff */
[----:B------:R-:W-:Y:S01]  /*75f60*/  LOP3.LUT P6, RZ, R6, 0x400000, RZ, 0xc0, !PT ;  /* 0x0040000006ff7812 */ /* 0x000fe200078cc0ff */
[----:B------:R-:W3:Y:S01]  /*75f70*/  LDL.LU R58, [R1+0x130] ;  /* 0x00013000013a7983 */ /* 0x000ee20000300800 */
[----:B------:R-:W-:-:S03]  /*75f80*/  LOP3.LUT R60, R60, 0xfffffffb, RZ, 0xc0, !PT ;  /* 0xfffffffb3c3c7812 */ /* 0x000fc600078ec0ff */
[----:B------:R-:W3:Y:S04]  /*75f90*/  LDL.LU.64 R20, [R1+0xa10] ;  /* 0x000a100001147983 */ /* 0x000ee80000300a00 */
[----:B------:R-:W3:Y:S04]  /*75fa0*/  LDL.LU.64 R18, [R1+0xa08] ;  /* 0x000a080001127983 */ /* 0x000ee80000300a00 */
[----:B------:R-:W-:Y:S01]  /*75fb0*/  @P6 LOP3.LUT R60, R60, 0x4, RZ, 0xfc, !PT ;  /* 0x000000043c3c6812 */ /* 0x000fe200078efcff */
[----:B------:R-:W3:Y:S01]  /*75fc0*/  LDL.LU.64 R16, [R1+0x9e8] ;  /* 0x0009e80001107983 */ /* 0x000ee20000300a00 */
[----:B------:R-:W-:-:S02]  /*75fd0*/  LOP3.LUT P6, RZ, R6, 0x800000, RZ, 0xc0, !PT ;  /* 0x0080000006ff7812 */ /* 0x000fc400078cc0ff */
[----:B------:R-:W-:Y:S01]  /*75fe0*/  LOP3.LUT R60, R60, 0xfffffff7, RZ, 0xc0, !PT ;  /* 0xfffffff73c3c7812 */ /* 0x000fe200078ec0ff */
[----:B------:R-:W3:Y:S01]  /*75ff0*/  LDL.LU.64 R14, [R1+0x9d8] ;  /* 0x0009d800010e7983 */ /* 0x000ee20000300a00 */
[C---:B------:R-:W-:Y:S02]  /*76000*/  LOP3.LUT P1, RZ, R6.reuse, 0x8000000, RZ, 0xc0, !PT ;  /* 0x0800000006ff7812 */ /* 0x040fe4000782c0ff */
[----:B------:R-:W-:Y:S01]  /*76010*/  LOP3.LUT P0, RZ, R6, 0x4000000, RZ, 0xc0, !PT ;  /* 0x0400000006ff7812 */ /* 0x000fe2000780c0ff */
[----:B------:R-:W3:Y:S06]  /*76020*/  LDL.LU.64 R12, [R1+0x9d0] ;  /* 0x0009d000010c7983 */ /* 0x000eec0000300a00 */
[----:B------:R-:W-:-:S02]  /*76030*/  @P6 LOP3.LUT R60, R60, 0x8, RZ, 0xfc, !PT ;  /* 0x000000083c3c6812 */ /* 0x000fc400078efcff */
[----:B------:R-:W-:Y:S02]  /*76040*/  LOP3.LUT P6, RZ, R6, 0x1000000, RZ, 0xc0, !PT ;  /* 0x0100000006ff7812 */ /* 0x000fe400078cc0ff */
[----:B------:R-:W-:Y:S02]  /*76050*/  LOP3.LUT R60, R60, 0xffffffef, RZ, 0xc0, !PT ;  /* 0xffffffef3c3c7812 */ /* 0x000fe400078ec0ff */
[----:B------:R-:W-:-:S05]  /*76060*/  PRMT R3, R59, 0x7771, RZ ;  /* 0x000077713b037816 */ /* 0x000fca00000000ff */
[----:B----4-:R0:W-:Y:S04]  /*76070*/  @P1 STG.E.U8 desc[UR40][R10.64], R3 ;  /* 0x000000030a001986 */ /* 0x0101e8000c101128 */
[----:B------:R-:W-:Y:S02]  /*76080*/  @P6 LOP3.LUT R60, R60, 0x10, RZ, 0xfc, !PT ;  /* 0x000000103c3c6812 */ /* 0x000fe400078efcff */
[----:B------:R-:W-:Y:S02]  /*76090*/  LOP3.LUT P6, RZ, R6, 0x2000000, RZ, 0xc0, !PT ;  /* 0x0200000006ff7812 */ /* 0x000fe400078cc0ff */
[C---:B0-----:R-:W-:Y:S01]  /*760a0*/  PRMT R3, R59.reuse, 0x7772, RZ ;  /* 0x000077723b037816 */ /* 0x041fe200000000ff */
[----:B------:R-:W4:Y:S04]  /*760b0*/  LDL.LU.64 R10, [R1+0x9c8] ;  /* 0x0009c800010a7983 */ /* 0x000f280000300a00 */
[----:B------:R0:W-:Y:S02]  /*760c0*/  @P0 STG.E.U8 desc[UR40][R8.64], R3 ;  /* 0x0000000308000986 */ /* 0x0001e4000c101128 */
[----:B0-----:R-:W-:-:S02]  /*760d0*/  PRMT R3, R59, 0x7773, RZ ;  /* 0x000077733b037816 */ /* 0x001fc400000000ff */
[----:B------:R-:W4:Y:S04]  /*760e0*/  LDL.LU.64 R8, [R1+0x9a8] ;  /* 0x0009a80001087983 */ /* 0x000f280000300a00 */
[----:B------:R0:W-:Y:S01]  /*760f0*/  @P6 STG.E.U8 desc[UR40][R56.64], R3 ;  /* 0x0000000338006986 */ /* 0x0001e2000c101128 */
[----:B------:R-:W-:-:S03]  /*76100*/  LOP3.LUT P6, RZ, R60, 0x10, RZ, 0xc0, !PT ;  /* 0x000000103cff7812 */ /* 0x000fc600078cc0ff */
[----:B------:R-:W4:Y:S01]  /*76110*/  LDL.LU R59, [R1+0x134] ;  /* 0x00013400013b7983 */ /* 0x000f220000300800 */
[----:B0-----:R-:W-:-:S03]  /*76120*/  PRMT R3, R27, 0x7770, RZ ;  /* 0x000077701b037816 */ /* 0x001fc600000000ff */
[----:B------:R-:W4:Y:S06]  /*76130*/  LDL.LU.64 R56, [R1+0x998] ;  /* 0x0009980001387983 */ /* 0x000f2c0000300a00 */
        /* <DEDUP_REMOVED lines=8> */
[----:B---3--:R0:W-:Y:S01]  /*761c0*/  @P6 STG.E.U8 desc[UR40][R48.64], R3 ;  /* 0x0000000330006986 */ /* 0x0081e2000c101128 */
[C---:B------:R-:W-:Y:S02]  /*761d0*/  LOP3.LUT P6, RZ, R60.reuse, 0x2, RZ, 0xc0, !PT ;  /* 0x000000023cff7812 */ /* 0x040fe400078cc0ff */
[----:B0-----:R-:W-:Y:S01]  /*761e0*/  PRMT R3, R27, 0x7773, RZ ;  /* 0x000077731b037816 */ /* 0x001fe200000000ff */
[----:B------:R-:W3:Y:S10]  /*761f0*/  LDL.LU.64 R48, [R1+0x2358] ;  /* 0x0023580001307983 */ /* 0x000ef40000300a00 */
[----:B------:R0:W-:Y:S01]  /*76200*/  @P6 STG.E.U8 desc[UR40][R22.64], R3 ;  /* 0x0000000316006986 */ /* 0x0001e2000c101128 */
[----:B------:R-:W-:-:S02]  /*76210*/  LOP3.LUT P6, RZ, R60, 0x1, RZ, 0xc0, !PT ;  /* 0x000000013cff7812 */ /* 0x000fc400078cc0ff */
        /* <DEDUP_REMOVED lines=18> */
[----:B----4-:R0:W-:Y:S01]  /*76340*/  @P4 STG.E.U8 desc[UR40][R10.64], R3 ;  /* 0x000000030a004986 */ /* 0x0101e2000c101128 */
[----:B------:R-:W-:Y:S02]  /*76350*/  LOP3.LUT P1, RZ, R6, 0x1000, RZ, 0xc0, !PT ;  /* 0x0000100006ff7812 */ /* 0x000fe4000782c0ff */
[----:B0-----:R-:W-:-:S05]  /*76360*/  PRMT R3, R7, 0x7772, RZ ;  /* 0x0000777207037816 */ /* 0x001fca00000000ff */
[----:B------:R0:W-:Y:S01]  /*76370*/  @P3 STG.E.U8 desc[UR40][R8.64], R3 ;  /* 0x0000000308003986 */ /* 0x0001e2000c101128 */
[----:B------:R-:W-:Y:S02]  /*76380*/  LOP3.LUT P0, RZ, R6, 0x800, RZ, 0xc0, !PT ;  /* 0x0000080006ff7812 */ /* 0x000fe4000780c0ff */
[----:B0-----:R-:W-:Y:S02]  /*76390*/  PRMT R3, R7, 0x7773, RZ ;  /* 0x0000777307037816 */ /* 0x001fe400000000ff */
[----:B------:R-:W4:Y:S04]  /*763a0*/  LDL.LU R7, [R1+0x2350] ;  /* 0x0023500001077983 */ /* 0x000f280000300800 */
[----:B------:R0:W-:Y:S02]  /*763b0*/  @P2 STG.E.U8 desc[UR40][R56.64], R3 ;  /* 0x0000000338002986 */ /* 0x0001e4000c101128 */
[----:B0-----:R-:W-:-:S05]  /*763c0*/  PRMT R3, R59, 0x7770, RZ ;  /* 0x000077703b037816 */ /* 0x001fca00000000ff */
[----:B------:R0:W-:Y:S02]  /*763d0*/  @P1 STG.E.U8 desc[UR40][R50.64], R3 ;  /* 0x0000000332001986 */ /* 0x0001e4000c101128 */
[----:B0-----:R-:W-:-:S05]  /*763e0*/  PRMT R3, R59, 0x7771, RZ ;  /* 0x000077713b037816 */ /* 0x001fca00000000ff */
[----:B--2---:R0:W-:Y:S04]  /*763f0*/  @P0 STG.E.U8 desc[UR40][R54.64], R3 ;  /* 0x0000000336000986 */ /* 0x0041e8000c101128 */
[----:B0-----:R-:W2:Y:S04]  /*76400*/  LDL.LU.64 R54, [R1+0x968] ;  /* 0x0009680001367983 */ /* 0x001ea80000300a00 */
[----:B------:R-:W3:Y:S04]  /*76410*/  LDL.LU.64 R14, [R1+0x958] ;  /* 0x00095800010e7983 */ /* 0x000ee80000300a00 */
[----:B------:R-:W3:Y:S04]  /*76420*/  LDL.LU.64 R12, [R1+0x950] ;  /* 0x00095000010c7983 */ /* 0x000ee80000300a00 */
[----:B------:R-:W3:Y:S04]  /*76430*/  LDL.LU.64 R10, [R1+0x948] ;  /* 0x00094800010a7983 */ /* 0x000ee80000300a00 */
[----:B------:R-:W3:Y:S04]  /*76440*/  LDL.LU.64 R8, [R1+0x928] ;  /* 0x0009280001087983 */ /* 0x000ee80000300a00 */
[----:B------:R-:W3:Y:S01]  /*76450*/  LDL.LU R57, [R1+0x124] ;  /* 0x0001240001397983 */ /* 0x000ee20000300800 */
[----:B------:R-:W-:-:S03]  /*76460*/  LOP3.LUT P3, RZ, R6, 0x400, RZ, 0xc0, !PT ;  /* 0x0000040006ff7812 */ /* 0x000fc6000786c0ff */
[----:B------:R-:W3:Y:S01]  /*76470*/  LDL.LU.64 R50, [R1+0x918] ;  /* 0x0009180001327983 */ /* 0x000ee20000300a00 */
[----:B------:R-:W-:-:S03]  /*76480*/  PRMT R3, R59, 0x7772, RZ ;  /* 0x000077723b037816 */ /* 0x000fc600000000ff */
[----:B------:R-:W3:Y:S01]  /*76490*/  LDL.LU R58, [R1+0x138] ;  /* 0x00013800013a7983 */ /* 0x000ee20000300800 */
[----:B------:R-:W-:Y:S02]  /*764a0*/  LOP3.LUT R4, R4, 0xffdfffff, RZ, 0xc0, !PT ;  /* 0xffdfffff04047812 */ /* 0x000fe400078ec0ff */
[C---:B------:R-:W-:Y:S02]  /*764b0*/  LOP3.LUT P2, RZ, R6.reuse, 0x200, RZ, 0xc0, !PT ;  /* 0x0000020006ff7812 */ /* 0x040fe4000784c0ff */
[C---:B------:R-:W-:Y:S02]  /*764c0*/  LOP3.LUT P1, RZ, R6.reuse, 0x100, RZ, 0xc0, !PT ;  /* 0x0000010006ff7812 */ /* 0x040fe4000782c0ff */
[----:B------:R-:W-:Y:S02]  /*764d0*/  LOP3.LUT P0, RZ, R6, 0x80, RZ, 0xc0, !PT ;  /* 0x0000008006ff7812 */ /* 0x000fe4000780c0ff */
[----:B----4-:R-:W-:Y:S01]  /*764e0*/  LOP3.LUT P6, RZ, R7, 0x40000000, RZ, 0xc0, !PT ;  /* 0x4000000007ff7812 */ /* 0x010fe200078cc0ff */
[----:B--2---:R0:W-:Y:S04]  /*764f0*/  @P3 STG.E.U8 desc[UR40][R54.64], R3 ;  /* 0x0000000336003986 */ /* 0x0041e8000c101128 */
[----:B0-----:R-:W2:Y:S08]  /*76500*/  LDL.LU.64 R54, [R1+0x910] ;  /* 0x0009100001367983 */ /* 0x001eb00000300a00 */
[----:B------:R-:W-:-:S02]  /*76510*/  @P6 LOP3.LUT R4, R4, 0x200000, RZ, 0xfc, !PT ;  /* 0x0020000004046812 */ /* 0x000fc400078efcff */
[----:B------:R-:W-:Y:S01]  /*76520*/  LOP3.LUT P6, RZ, R7, 0x80000000, RZ, 0xc0, !PT ;  /* 0x8000000007ff7812 */ /* 0x000fe200078cc0ff */
[----:B------:R-:W4:Y:S01]  /*76530*/  LDL.LU.64 R60, [R1+0x908] ;  /* 0x00090800013c7983 */ /* 0x000f220000300a00 */
[----:B------:R-:W-:-:S03]  /*76540*/  LOP3.LUT R4, R4, 0xffbfffff, RZ, 0xc0, !PT ;  /* 0xffbfffff04047812 */ /* 0x000fc600078ec0ff */
[----:B------:R-:W4:Y:S04]  /*76550*/  LDL.LU.64 R26, [R1+0x8e8] ;  /* 0x0008e800011a7983 */ /* 0x000f280000300a00 */
[----:B------:R-:W4:Y:S04]  /*76560*/  LDL.LU.64 R22, [R1+0x8d0] ;  /* 0x0008d00001167983 */ /* 0x000f280000300a00 */
[----:B------:R-:W-:Y:S01]  /*76570*/  @P6 LOP3.LUT R4, R4, 0x400000, RZ, 0xfc, !PT ;  /* 0x0040000004046812 */ /* 0x000fe200078efcff */
[----:B------:R-:W4:Y:S01]  /*76580*/  LDL.LU.64 R20, [R1+0x8c8] ;  /* 0x0008c80001147983 */ /* 0x000f220000300a00 */
[----:B------:R-:W-:-:S02]  /*76590*/  LOP3.LUT P6, RZ, R6, 0x1, RZ, 0xc0, !PT ;  /* 0x0000000106ff7812 */ /* 0x000fc400078cc0ff */
[----:B------:R-:W-:Y:S01]  /*765a0*/  LOP3.LUT R4, R4, 0xff7fffff, RZ, 0xc0, !PT ;  /* 0xff7fffff04047812 */ /* 0x000fe200078ec0ff */
[----:B------:R-:W4:Y:S10]  /*765b0*/  LDL.LU.64 R18, [R1+0x8c0] ;  /* 0x0008c00001127983 */ /* 0x000f340000300a00 */
[----:B------:R-:W-:-:S02]  /*765c0*/  @P6 LOP3.LUT R4, R4, 0x800000, RZ, 0xfc, !PT ;  /* 0x0080000004046812 */ /* 0x000fc400078efcff */
        /* <DEDUP_REMOVED lines=11> */
[----:B------:R-:W-:Y:S02]  /*76680*/  PRMT R3, R59, 0x7773, RZ ;  /* 0x000077733b037816 */ /* 0x000fe400000000ff */
[----:B------:R-:W4:Y:S07]  /*76690*/  LDL.LU R59, [R1+0x13c] ;  /* 0x00013c00013b7983 */ /* 0x000f2e0000300800 */
[----:B------:R-:W-:Y:S01]  /*766a0*/  @P6 LOP3.LUT R4, R4, 0x8000000, RZ, 0xfc, !PT ;  /* 0x0800000004046812 */ /* 0x000fe200078efcff */
[----:B---3--:R0:W-:Y:S01]  /*766b0*/  @P2 STG.E.U8 desc[UR40][R14.64], R3 ;  /* 0x000000030e002986 */ /* 0x0081e2000c101128 */
[----:B------:R-:W-:-:S02]  /*766c0*/  LOP3.LUT P6, RZ, R6, 0x20, RZ, 0xc0, !PT ;  /* 0x0000002006ff7812 */ /* 0x000fc400078cc0ff */
[----:B------:R-:W-:Y:S01]  /*766d0*/  LOP3.LUT R4, R4, 0xefffffff, RZ, 0xc0, !PT ;  /* 0xefffffff04047812 */ /* 0x000fe200078ec0ff */
[----:B------:R-:W3:Y:S01]  /*766e0*/  LDL.LU.64 R16, [R1+0x8a0] ;  /* 0x0008a00001107983 */ /* 0x000ee20000300a00 */
[----:B0-----:R-:W-:-:S03]  /*766f0*/  PRMT R3, R57, 0x7770, RZ ;  /* 0x0000777039037816 */ /* 0x001fc600000000ff */
[----:B------:R-:W3:Y:S06]  /*76700*/  LDL.LU.64 R14, [R1+0x890] ;  /* 0x00089000010e7983 */ /* 0x000eec0000300a00 */
[----:B------:R-:W-:Y:S02]  /*76710*/  @P6 LOP3.LUT R4, R4, 0x10000000, RZ, 0xfc, !PT ;  /* 0x1000000004046812 */ /* 0x000fe400078efcff */
[----:B------:R-:W-:Y:S01]  /*76720*/  LOP3.LUT P6, RZ, R6, 0x40, RZ, 0xc0, !PT ;  /* 0x0000004006ff7812 */ /* 0x000fe200078cc0ff */
[----:B------:R0:W-:Y:S02]  /*76730*/  @P1 STG.E.U8 desc[UR40][R12.64], R3 ;  /* 0x000000030c001986 */ /* 0x0001e4000c101128 */
[----:B0-----:R-:W-:-:S02]  /*76740*/  PRMT R3, R57, 0x7771, RZ ;  /* 0x0000777139037816 */ /* 0x001fc400000000ff */
[----:B------:R-:W3:Y:S04]  /*76750*/  LDL.LU.64 R12, [R1+0x888] ;  /* 0x00088800010c7983 */ /* 0x000ee80000300a00 */
[----:B------:R0:W-:Y:S02]  /*76760*/  @P0 STG.E.U8 desc[UR40][R10.64], R3 ;  /* 0x000000030a000986 */ /* 0x0001e4000c101128 */
[----:B0-----:R-:W-:-:S05]  /*76770*/  PRMT R3, R57, 0x7772, RZ ;  /* 0x0000777239037816 */ /* 0x001fca00000000ff */
[----:B------:R0:W-:Y:S01]  /*76780*/  @P6 STG.E.U8 desc[UR40][R8.64], R3 ;  /* 0x0000000308006986 */ /* 0x0001e2000c101128 */
[C---:B------:R-:W-:Y:S02]  /*76790*/  LOP3.LUT P6, RZ, R4.reuse, 0x10000000, RZ, 0xc0, !PT ;  /* 0x1000000004ff7812 */ /* 0x040fe400078cc0ff */
[----:B0-----:R-:W-:Y:S01]  /*767a0*/  PRMT R3, R57, 0x7773, RZ ;  /* 0x0000777339037816 */ /* 0x001fe200000000ff */
[----:B------:R-:W3:Y:S10]  /*767b0*/  LDL.LU.64 R8, [R1+0x880] ;  /* 0x0008800001087983 */ /* 0x000ef40000300a00 */
[----:B------:R0:W-:Y:S01]  /*767c0*/  @P6 STG.E.U8 desc[UR40][R50.64], R3 ;  /* 0x0000000332006986 */ /* 0x0001e2000c101128 */
[----:B------:R-:W-:-:S03]  /*767d0*/  LOP3.LUT P6, RZ, R4, 0x8000000, RZ, 0xc0, !PT ;  /* 0x0800000004ff7812 */ /* 0x000fc600078cc0ff */
[----:B------:R-:W3:Y:S04]  /*767e0*/  LDL.LU.64 R56, [R1+0x860] ;  /* 0x0008600001387983 */ /* 0x000ee80000300a00 */
[----:B0-----:R-:W3:Y:S01]  /*767f0*/  LDL.LU.64 R50, [R1+0x850] ;  /* 0x0008500001327983 */ /* 0x001ee20000300a00 */
[----:B------:R-:W-:-:S03]  /*76800*/  PRMT R3, R58, 0x7770, RZ ;  /* 0x000077703a037816 */ /* 0x000fc600000000ff */
[----:B------:R-:W3:Y:S04]  /*76810*/  LDL.LU R11, [R1+0x12c] ;  /* 0x00012c00010b7983 */ /* 0x000ee80000300800 */
[----:B--2---:R0:W-:Y:S04]  /*76820*/  @P6 STG.E.U8 desc[UR40][R54.64], R3 ;  /* 0x0000000336006986 */ /* 0x0041e8000c101128 */
[----:B0-----:R-:W2:Y:S01]  /*76830*/  LDL.LU.64 R54, [R1+0x848] ;  /* 0x0008480001367983 */ /* 0x001ea20000300a00 */
[----:B------:R-:W-:Y:S02]  /*76840*/  LOP3.LUT P6, RZ, R4, 0x4000000, RZ, 0xc0, !PT ;  /* 0x0400000004ff7812 */ /* 0x000fe400078cc0ff */
[----:B------:R-:W-:-:S11]  /*76850*/  PRMT R3, R58, 0x7771, RZ ;  /* 0x000077713a037816 */ /* 0x000fd600000000ff */
[----:B----4-:R0:W-:Y:S01]  /*76860*/  @P6 STG.E.U8 desc[UR40][R60.64], R3 ;  /* 0x000000033c006986 */ /* 0x0101e2000c101128 */
        /* <DEDUP_REMOVED lines=16> */
[----:B---3--:R0:W-:Y:S01]  /*76970*/  @P6 STG.E.U8 desc[UR40][R16.64], R3 ;  /* 0x0000000310006986 */ /* 0x0081e2000c101128 */
[C---:B------:R-:W-:Y:S02]  /*76980*/  LOP3.LUT P3, RZ, R7.reuse, 0x8000000, RZ, 0xc0, !PT ;  /* 0x0800000007ff7812 */ /* 0x040fe4000786c0ff */
[----:B0-----:R-:W-:Y:S02]  /*76990*/  PRMT R3, R48, 0x7773, RZ ;  /* 0x0000777330037816 */ /* 0x001fe400000000ff */
[C---:B------:R-:W-:Y:S01]  /*769a0*/  LOP3.LUT P2, RZ, R7.reuse, 0x4000000, RZ, 0xc0, !PT ;  /* 0x0400000007ff7812 */ /* 0x040fe2000784c0ff */
[----:B------:R-:W3:Y:S04]  /*769b0*/  LDL.LU R48, [R1+0x234c] ;  /* 0x00234c0001307983 */ /* 0x000ee80000300800 */
[----:B------:R0:W-:Y:S01]  /*769c0*/  @P5 STG.E.U8 desc[UR40][R14.64], R3 ;  /* 0x000000030e005986 */ /* 0x0001e2000c101128 */
[----:B------:R-:W-:-:S02]  /*769d0*/  LOP3.LUT P1, RZ, R7, 0x2000000, RZ, 0xc0, !PT ;  /* 0x0200000007ff7812 */ /* 0x000fc4000782c0ff */
        /* <DEDUP_REMOVED lines=8> */
[----:B------:R0:W-:Y:S02]  /*76a60*/  @P1 STG.E.U8 desc[UR40][R50.64], R3 ;  /* 0x0000000332001986 */ /* 0x0001e4000c101128 */
[----:B0-----:R-:W-:-:S05]  /*76a70*/  PRMT R3, R11, 0x7770, RZ ;  /* 0x000077700b037816 */ /* 0x001fca00000000ff */
[----:B--2---:R0:W-:Y:S04]  /*76a80*/  @P0 STG.E.U8 desc[UR40][R54.64], R3 ;  /* 0x0000000336000986 */ /* 0x0041e8000c101128 */
[----:B0-----:R-:W2:Y:S04]  /*76a90*/  LDL.LU.64 R54, [R1+0x840] ;  /* 0x0008400001367983 */ /* 0x001ea80000300a00 */
[----:B------:R-:W4:Y:S04]  /*76aa0*/  LDL.LU.64 R12, [R1+0x820] ;  /* 0x00082000010c7983 */ /* 0x000f280000300a00 */
[----:B------:R-:W3:Y:S04]  /*76ab0*/  LDL.LU.64 R50, [R1+0x810] ;  /* 0x0008100001327983 */ /* 0x000ee80000300a00 */
        /* <DEDUP_REMOVED lines=26> */
[C---:B------:R-:W-:Y:S01]  /*76c60*/  LOP3.LUT P6, RZ, R7.reuse, 0x10000, RZ, 0xc0, !PT ;  /* 0x0001000007ff7812 */ /* 0x040fe200078cc0ff */
[----:B------:R-:W2:Y:S01]  /*76c70*/  LDL.LU.64 R22, [R1+0x798] ;  /* 0x0007980001167983 */ /* 0x000ea20000300a00 */
[C---:B------:R-:W-:Y:S02]  /*76c80*/  LOP3.LUT P2, RZ, R7.reuse, 0x400000, RZ, 0xc0, !PT ;  /* 0x0040000007ff7812 */ /* 0x040fe4000784c0ff */
[----:B------:R-:W-:Y:S01]  /*76c90*/  LOP3.LUT R4, R4, 0xfffbffff, RZ, 0xc0, !PT ;  /* 0xfffbffff04047812 */ /* 0x000fe200078ec0ff */
[----:B------:R-:W2:Y:S01]  /*76ca0*/  LDL.LU.64 R18, [R1+0x788] ;  /* 0x0007880001127983 */ /* 0x000ea20000300a00 */
[----:B------:R-:W-:Y:S02]  /*76cb0*/  LOP3.LUT P1, RZ, R7, 0x200000, RZ, 0xc0, !PT ;  /* 0x0020000007ff7812 */ /* 0x000fe4000782c0ff */
[----:B------:R-:W-:-:S05]  /*76cc0*/  PRMT R3, R11, 0x7772, RZ ;  /* 0x000077720b037816 */ /* 0x000fca00000000ff */
[----:B------:R-:W-:Y:S02]  /*76cd0*/  @P6 LOP3.LUT R4, R4, 0x40000, RZ, 0xfc, !PT ;  /* 0x0004000004046812 */ /* 0x000fe400078efcff */
[----:B------:R-:W-:Y:S01]  /*76ce0*/  LOP3.LUT P6, RZ, R7, 0x20000, RZ, 0xc0, !PT ;  /* 0x0002000007ff7812 */ /* 0x000fe200078cc0ff */
[----:B----4-:R0:W-:Y:S01]  /*76cf0*/  @P2 STG.E.U8 desc[UR40][R12.64], R3 ;  /* 0x000000030c002986 */ /* 0x0101e2000c101128 */
[----:B------:R-:W-:Y:S02]  /*76d00*/  LOP3.LUT R4, R4, 0xfff7ffff, RZ, 0xc0, !PT ;  /* 0xfff7ffff04047812 */ /* 0x000fe400078ec0ff */
[----:B0-----:R-:W-:-:S09]  /*76d10*/  PRMT R3, R11, 0x7773, RZ ;  /* 0x000077730b037816 */ /* 0x001fd200000000ff */
[----:B------:R-:W-:Y:S02]  /*76d20*/  @P6 LOP3.LUT R4, R4, 0x80000, RZ, 0xfc, !PT ;  /* 0x0008000004046812 */ /* 0x000fe400078efcff */
[C---:B------:R-:W-:Y:S01]  /*76d30*/  LOP3.LUT P6, RZ, R7.reuse, 0x40000, RZ, 0xc0, !PT ;  /* 0x0004000007ff7812 */ /* 0x040fe200078cc0ff */
[----:B---3--:R0:W-:Y:S01]  /*76d40*/  @P1 STG.E.U8 desc[UR40][R50.64], R3 ;  /* 0x0000000332001986 */ /* 0x0081e2000c101128 */
        /* <DEDUP_REMOVED lines=63> */
[----:B------:R-:W2:Y:S04]  /*77140*/  LDL.LU R11, [R1+0x118] ;  /* 0x00011800010b7983 */ /* 0x000ea80000300800 */
        /* <DEDUP_REMOVED lines=22> */
[----:B------:R-:W2:Y:S04]  /*772b0*/  LDL.LU R8, [R1+0x11c] ;  /* 0x00011c0001087983 */ /* 0x000ea80000300800 */
[----:B------:R-:W2:Y:S04]  /*772c0*/  LDL.LU.64 R26, [R1+0x690] ;  /* 0x00069000011a7983 */ /* 0x000ea80000300a00 */
[----:B------:R-:W2:Y:S01]  /*772d0*/  LDL.LU.64 R22, [R1+0x688] ;  /* 0x0006880001167983 */ /* 0x000ea20000300a00 */
[----:B------:R-:W-:-:S02]  /*772e0*/  @P6 LOP3.LUT R4, R4, 0x200, RZ, 0xfc, !PT ;  /* 0x0000020004046812 */ /* 0x000fc400078efcff */
[----:B------:R-:W-:Y:S01]  /*772f0*/  LOP3.LUT P6, RZ, R48, 0x100, RZ, 0xc0, !PT ;  /* 0x0000010030ff7812 */ /* 0x000fe200078cc0ff */
[----:B------:R-:W2:Y:S01]  /*77300*/  LDL.LU.64 R20, [R1+0x680] ;  /* 0x0006800001147983 */ /* 0x000ea20000300a00 */
[----:B------:R-:W-:-:S03]  /*77310*/  LOP3.LUT R4, R4, 0xfffffbff, RZ, 0xc0, !PT ;  /* 0xfffffbff04047812 */ /* 0x000fc600078ec0ff */
[----:B------:R-:W2:Y:S01]  /*77320*/  LDL.LU.64 R18, [R1+0x670] ;  /* 0x0006700001127983 */ /* 0x000ea20000300a00 */
[C---:B------:R-:W-:Y:S02]  /*77330*/  LOP3.LUT P2, RZ, R48.reuse, 0x10000, RZ, 0xc0, !PT ;  /* 0x0001000030ff7812 */ /* 0x040fe4000784c0ff */
[----:B------:R-:W-:Y:S01]  /*77340*/  LOP3.LUT P1, RZ, R48, 0x8000, RZ, 0xc0, !PT ;  /* 0x0000800030ff7812 */ /* 0x000fe2000782c0ff */
[----:B------:R-:W2:Y:S04]  /*77350*/  LDL.LU R9, [R1+0x10c] ;  /* 0x00010c0001097983 */ /* 0x000ea80000300800 */
[----:B------:R-:W-:Y:S01]  /*77360*/  @P6 LOP3.LUT R4, R4, 0x400, RZ, 0xfc, !PT ;  /* 0x0000040004046812 */ /* 0x000fe200078efcff */
[----:B------:R-:W2:Y:S01]  /*77370*/  LDL.LU.64 R16, [R1+0x650] ;  /* 0x0006500001107983 */ /* 0x000ea20000300a00 */
[----:B------:R-:W-:-:S02]  /*77380*/  LOP3.LUT P6, RZ, R48, 0x80, RZ, 0xc0, !PT ;  /* 0x0000008030ff7812 */ /* 0x000fc400078cc0ff */
[----:B------:R-:W-:Y:S02]  /*77390*/  LOP3.LUT R4, R4, 0xfffff7ff, RZ, 0xc0, !PT ;  /* 0xfffff7ff04047812 */ /* 0x000fe400078ec0ff */
[----:B------:R-:W-:-:S09]  /*773a0*/  PRMT R3, R11, 0x7771, RZ ;  /* 0x000077710b037816 */ /* 0x000fd200000000ff */
[----:B------:R-:W-:Y:S02]  /*773b0*/  @P6 LOP3.LUT R4, R4, 0x800, RZ, 0xfc, !PT ;  /* 0x0000080004046812 */ /* 0x000fe400078efcff */
[C---:B------:R-:W-:Y:S01]  /*773c0*/  LOP3.LUT P6, RZ, R48.reuse, 0x40, RZ, 0xc0, !PT ;  /* 0x0000004030ff7812 */ /* 0x040fe200078cc0ff */
[----:B---3--:R0:W-:Y:S01]  /*773d0*/  @P2 STG.E.U8 desc[UR40][R14.64], R3 ;  /* 0x000000030e002986 */ /* 0x0081e2000c101128 */
[----:B------:R-:W-:Y:S02]  /*773e0*/  LOP3.LUT P0, RZ, R48, 0x400, RZ, 0xc0, !PT ;  /* 0x0000040030ff7812 */ /* 0x000fe4000780c0ff */
[----:B------:R-:W-:Y:S02]  /*773f0*/  LOP3.LUT R4, R4, 0xffffefff, RZ, 0xc0, !PT ;  /* 0xffffefff04047812 */ /* 0x000fe400078ec0ff */
[----:B0-----:R-:W-:Y:S01]  /*77400*/  PRMT R3, R11, 0x7772, RZ ;  /* 0x000077720b037816 */ /* 0x001fe200000000ff */
[----:B------:R-:W3:Y:S06]  /*77410*/  LDL.LU.64 R14, [R1+0x648] ;  /* 0x00064800010e7983 */ /* 0x000eec0000300a00 */
[----:B------:R-:W-:-:S02]  /*77420*/  @P6 LOP3.LUT R4, R4, 0x1000, RZ, 0xfc, !PT ;  /* 0x0000100004046812 */ /* 0x000fc400078efcff */
[----:B------:R-:W-:Y:S01]  /*77430*/  LOP3.LUT P6, RZ, R48, 0x8, RZ, 0xc0, !PT ;  /* 0x0000000830ff7812 */ /* 0x000fe200078cc0ff */
[----:B----4-:R0:W-:Y:S02]  /*77440*/  @P1 STG.E.U8 desc[UR40][R12.64], R3 ;  /* 0x000000030c001986 */ /* 0x0101e4000c101128 */
[----:B0-----:R-:W-:Y:S02]  /*77450*/  PRMT R3, R11, 0x7773, RZ ;  /* 0x000077730b037816 */ /* 0x001fe400000000ff */
[----:B------:R-:W4:Y:S04]  /*77460*/  LDL.LU.64 R12, [R1+0x640] ;  /* 0x00064000010c7983 */ /* 0x000f280000300a00 */
[----:B------:R0:W-:Y:S04]  /*77470*/  @P0 STG.E.U8 desc[UR40][R56.64], R3 ;  /* 0x0000000338000986 */ /* 0x0001e8000c101128 */
[----:B------:R-:W3:Y:S01]  /*77480*/  LDL.LU.64 R10, [R1+0x630] ;  /* 0x00063000010a7983 */ /* 0x000ee20000300a00 */
[----:B0-----:R-:W-:-:S03]  /*77490*/  PRMT R3, R61, 0x7770, RZ ;  /* 0x000077703d037816 */ /* 0x001fc600000000ff */
[----:B------:R-:W3:Y:S04]  /*774a0*/  LDL.LU.64 R56, [R1+0x610] ;  /* 0x0006100001387983 */ /* 0x000ee80000300a00 */
[----:B------:R0:W-:Y:S01]  /*774b0*/  @P6 STG.E.U8 desc[UR40][R58.64], R3 ;  /* 0x000000033a006986 */ /* 0x0001e2000c101128 */
[C---:B------:R-:W-:Y:S02]  /*774c0*/  LOP3.LUT P6, RZ, R4.reuse, 0x1000, RZ, 0xc0, !PT ;  /* 0x0000100004ff7812 */ /* 0x040fe400078cc0ff */
        /* <DEDUP_REMOVED lines=28> */
[----:B------:R-:W-:Y:S02]  /*77690*/  LOP3.LUT P3, RZ, R48, 0x100000, RZ, 0xc0, !PT ;  /* 0x0010000030ff7812 */ /* 0x000fe4000786c0ff */
[----:B0-----:R-:W-:-:S05]  /*776a0*/  PRMT R3, R9, 0x7771, RZ ;  /* 0x0000777109037816 */ /* 0x001fca00000000ff */
        /* <DEDUP_REMOVED lines=19> */
[----:B------:R-:W3:Y:S01]  /*777e0*/  LDL.LU.64 R56, [R1+0x5a8] ;  /* 0x0005a80001387983 */ /* 0x000ee20000300a00 */
[----:B------:R-:W-:-:S03]  /*777f0*/  PRMT R3, R49, 0x7773, RZ ;  /* 0x0000777331037816 */ /* 0x000fc600000000ff */
[----:B------:R-:W3:Y:S01]  /*77800*/  LDL.LU R16, [R1+0xf4] ;  /* 0x0000f40001107983 */ /* 0x000ee20000300800 */
[----:B------:R-:W-:-:S03]  /*77810*/  LOP3.LUT P3, RZ, R48, 0x1000000, RZ, 0xc0, !PT ;  /* 0x0100000030ff7812 */ /* 0x000fc6000786c0ff */
[----:B------:R-:W3:Y:S04]  /*77820*/  LDL.LU R49, [R1+0x2348] ;  /* 0x0023480001317983 */ /* 0x000ee80000300800 */
[----:B------:R-:W3:Y:S01]  /*77830*/  LDL.LU.64 R50, [R1+0x5a0] ;  /* 0x0005a00001327983 */ /* 0x000ee20000300a00 */
        /* <DEDUP_REMOVED lines=15> */
[----:B------:R-:W2:Y:S01]  /*77930*/  LDL.LU.64 R60, [R1+0x578] ;  /* 0x00057800013c7983 */ /* 0x000ea20000300a00 */
[----:B------:R-:W-:-:S03]  /*77940*/  LOP3.LUT R4, R4, 0xfffffffd, RZ, 0xc0, !PT ;  /* 0xfffffffd04047812 */ /* 0x000fc600078ec0ff */
[----:B------:R-:W2:Y:S01]  /*77950*/  LDL.LU.64 R26, [R1+0x568] ;  /* 0x00056800011a7983 */ /* 0x000ea20000300a00 */
[----:B------:R-:W-:Y:S02]  /*77960*/  @P6 LOP3.LUT R4, R4, 0x2, RZ, 0xfc, !PT ;  /* 0x0000000204046812 */ /* 0x000fe400078efcff */
[----:B------:R-:W-:Y:S01]  /*77970*/  LOP3.LUT P6, RZ, R7, 0x8, RZ, 0xc0, !PT ;  /* 0x0000000807ff7812 */ /* 0x000fe200078cc0ff */
[----:B------:R-:W2:Y:S01]  /*77980*/  LDL.LU R17, [R1+0xe4] ;  /* 0x0000e40001117983 */ /* 0x000ea20000300800 */
[----:B------:R-:W-:-:S03]  /*77990*/  LOP3.LUT R4, R4, 0xfffffffb, RZ, 0xc0, !PT ;  /* 0xfffffffb04047812 */ /* 0x000fc600078ec0ff */
[----:B------:R-:W2:Y:S04]  /*779a0*/  LDL.LU.64 R22, [R1+0x560] ;  /* 0x0005600001167983 */ /* 0x000ea80000300a00 */
[----:B------:R-:W2:Y:S04]  /*779b0*/  LDL.LU.64 R20, [R1+0x558] ;  /* 0x0005580001147983 */ /* 0x000ea80000300a00 */
[----:B------:R-:W-:Y:S01]  /*779c0*/  @P6 LOP3.LUT R4, R4, 0x4, RZ, 0xfc, !PT ;  /* 0x0000000404046812 */ /* 0x000fe200078efcff */
[----:B------:R-:W2:Y:S01]  /*779d0*/  LDL.LU.64 R18, [R1+0x530] ;  /* 0x0005300001127983 */ /* 0x000ea20000300a00 */
[----:B------:R-:W-:-:S02]  /*779e0*/  LOP3.LUT P6, RZ, R7, 0x4, RZ, 0xc0, !PT ;  /* 0x0000000407ff7812 */ /* 0x000fc400078cc0ff */
[----:B------:R-:W-:Y:S01]  /*779f0*/  LOP3.LUT R4, R4, 0xfffffff7, RZ, 0xc0, !PT ;  /* 0xfffffff704047812 */ /* 0x000fe200078ec0ff */
[----:B------:R-:W2:Y:S01]  /*77a00*/  LDL.LU R58, [R1+0xf8] ;  /* 0x0000f800013a7983 */ /* 0x000ea20000300800 */
[C---:B------:R-:W-:Y:S02]  /*77a10*/  LOP3.LUT P2, RZ, R48.reuse, 0x2000000, RZ, 0xc0, !PT ;  /* 0x0200000030ff7812 */ /* 0x040fe4000784c0ff */
[----:B------:R-:W-:Y:S01]  /*77a20*/  LOP3.LUT P1, RZ, R48, 0x4000000, RZ, 0xc0, !PT ;  /* 0x0400000030ff7812 */ /* 0x000fe2000782c0ff */
[----:B------:R-:W2:Y:S01]  /*77a30*/  LDL.LU.64 R14, [R1+0x520] ;  /* 0x00052000010e7983 */ /* 0x000ea20000300a00 */
[----:B---3--:R-:W-:-:S05]  /*77a40*/  PRMT R3, R59, 0x7770, RZ ;  /* 0x000077703b037816 */ /* 0x008fca00000000ff */
[----:B------:R-:W-:Y:S02]  /*77a50*/  @P6 LOP3.LUT R4, R4, 0x8, RZ, 0xfc, !PT ;  /* 0x0000000804046812 */ /* 0x000fe400078efcff */
[C---:B------:R-:W-:Y:S02]  /*77a60*/  LOP3.LUT P6, RZ, R48.reuse, 0x40000000, RZ, 0xc0, !PT ;  /* 0x4000000030ff7812 */ /* 0x040fe400078cc0ff */
[----:B------:R-:W-:Y:S01]  /*77a70*/  LOP3.LUT P0, RZ, R48, 0x10000000, RZ, 0xc0, !PT ;  /* 0x1000000030ff7812 */ /* 0x000fe2000780c0ff */
[----:B------:R0:W-:Y:S01]  /*77a80*/  @P2 STG.E.U8 desc[UR40][R12.64], R3 ;  /* 0x000000030c002986 */ /* 0x0001e2000c101128 */
[----:B------:R-:W-:Y:S02]  /*77a90*/  LOP3.LUT R4, R4, 0xffffffef, RZ, 0xc0, !PT ;  /* 0xffffffef04047812 */ /* 0x000fe400078ec0ff */
[----:B0-----:R-:W-:Y:S01]  /*77aa0*/  PRMT R3, R59, 0x7771, RZ ;  /* 0x000077713b037816 */ /* 0x001fe200000000ff */
[----:B------:R-:W3:Y:S06]  /*77ab0*/  LDL.LU.64 R12, [R1+0x518] ;  /* 0x00051800010c7983 */ /* 0x000eec0000300a00 */
[----:B------:R-:W-:-:S02]  /*77ac0*/  @P6 LOP3.LUT R4, R4, 0x10, RZ, 0xfc, !PT ;  /* 0x0000001004046812 */ /* 0x000fc400078efcff */
[----:B------:R-:W-:Y:S01]  /*77ad0*/  LOP3.LUT P6, RZ, R48, 0x20000000, RZ, 0xc0, !PT ;  /* 0x2000000030ff7812 */ /* 0x000fe200078cc0ff */
[----:B----4-:R0:W-:Y:S02]  /*77ae0*/  @P1 STG.E.U8 desc[UR40][R10.64], R3 ;  /* 0x000000030a001986 */ /* 0x0101e4000c101128 */
[C---:B0-----:R-:W-:Y:S02]  /*77af0*/  PRMT R3, R59.reuse, 0x7772, RZ ;  /* 0x000077723b037816 */ /* 0x041fe400000000ff */
[----:B------:R-:W4:Y:S04]  /*77b00*/  LDL.LU.64 R10, [R1+0x510] ;  /* 0x00051000010a7983 */ /* 0x000f280000300a00 */
[----:B------:R0:W-:Y:S02]  /*77b10*/  @P0 STG.E.U8 desc[UR40][R8.64], R3 ;  /* 0x0000000308000986 */ /* 0x0001e4000c101128 */
[----:B0-----:R-:W-:-:S02]  /*77b20*/  PRMT R3, R59, 0x7773, RZ ;  /* 0x000077733b037816 */ /* 0x001fc400000000ff */
[----:B------:R-:W3:Y:S04]  /*77b30*/  LDL.LU.64 R8, [R1+0x4f0] ;  /* 0x0004f00001087983 */ /* 0x000ee80000300a00 */
[----:B------:R0:W-:Y:S01]  /*77b40*/  @P6 STG.E.U8 desc[UR40][R56.64], R3 ;  /* 0x0000000338006986 */ /* 0x0001e2000c101128 */
[----:B------:R-:W-:-:S03]  /*77b50*/  LOP3.LUT P6, RZ, R4, 0x10, RZ, 0xc0, !PT ;  /* 0x0000001004ff7812 */ /* 0x000fc600078cc0ff */
[----:B------:R-:W3:Y:S01]  /*77b60*/  LDL.LU R59, [R1+0xe8] ;  /* 0x0000e800013b7983 */ /* 0x000ee20000300800 */
[----:B0-----:R-:W-:-:S03]  /*77b70*/  PRMT R3, R16, 0x7770, RZ ;  /* 0x0000777010037816 */ /* 0x001fc600000000ff */
[----:B------:R-:W3:Y:S06]  /*77b80*/  LDL.LU.64 R56, [R1+0x4e0] ;  /* 0x0004e00001387983 */ /* 0x000eec0000300a00 */
[----:B------:R0:W-:Y:S01]  /*77b90*/  @P6 STG.E.U8 desc[UR40][R50.64], R3 ;  /* 0x0000000332006986 */ /* 0x0001e2000c101128 */
[----:B------:R-:W-:-:S03]  /*77ba0*/  LOP3.LUT P6, RZ, R4, 0x8, RZ, 0xc0, !PT ;  /* 0x0000000804ff7812 */ /* 0x000fc600078cc0ff */
[----:B0-----:R-:W3:Y:S01]  /*77bb0*/  LDL.LU.64 R50, [R1+0x4d8] ;  /* 0x0004d80001327983 */ /* 0x001ee20000300a00 */
        /* <DEDUP_REMOVED lines=43> */
[----:B------:R-:W3:Y:S04]  /*77e70*/  LDL.LU.64 R10, [R1+0x470] ;  /* 0x00047000010a7983 */ /* 0x000ee80000300a00 */
[----:B------:R-:W3:Y:S01]  /*77e80*/  LDL.LU R9, [R1+0xfc] ;  /* 0x0000fc0001097983 */ /* 0x000ee20000300800 */
[----:B------:R-:W-:-:S03]  /*77e90*/  LOP3.LUT P3, RZ, R49, 0x40000000, RZ, 0xc0, !PT ;  /* 0x4000000031ff7812 */ /* 0x000fc6000786c0ff */
[----:B------:R-:W4:Y:S01]  /*77ea0*/  LDL.LU.64 R56, [R1+0x460] ;  /* 0x0004600001387983 */ /* 0x000f220000300a00 */
[----:B------:R-:W-:-:S03]  /*77eb0*/  PRMT R3, R59, 0x7772, RZ ;  /* 0x000077723b037816 */ /* 0x000fc600000000ff */
[----:B------:R-:W4:Y:S01]  /*77ec0*/  LDL.LU R61, [R1+0xec] ;  /* 0x0000ec00013d7983 */ /* 0x000f220000300800 */
[C---:B------:R-:W-:Y:S02]  /*77ed0*/  LOP3.LUT P2, RZ, R49.reuse, 0x20000000, RZ, 0xc0, !PT ;  /* 0x2000000031ff7812 */ /* 0x040fe4000784c0ff */
        /* <DEDUP_REMOVED lines=15> */
[----:B------:R-:W-:-:S03]  /*77fd0*/  PRMT R3, R59, 0x7773, RZ ;  /* 0x000077733b037816 */ /* 0x000fc600000000ff */
[----:B------:R-:W2:Y:S04]  /*77fe0*/  LDL.LU.64 R58, [R1+0x450] ;  /* 0x00045000013a7983 */ /* 0x000ea80000300a00 */
[----:B---3--:R0:W-:Y:S04]  /*77ff0*/  @P2 STG.E.U8 desc[UR40][R50.64], R3 ;  /* 0x0000000332002986 */ /* 0x0081e8000c101128 */
[----:B0-----:R-:W3:Y:S01]  /*78000*/  LDL.LU.64 R50, [R1+0x430] ;  /* 0x0004300001327983 */ /* 0x001ee20000300a00 */
[----:B------:R-:W-:Y:S02]  /*78010*/  LOP3.LUT R5, R5, 0xfdffffff, RZ, 0xc0, !PT ;  /* 0xfdffffff05057812 */ /* 0x000fe400078ec0ff */
[----:B------:R-:W-:Y:S01]  /*78020*/  LOP3.LUT P1, RZ, R49, 0x10000000, RZ, 0xc0, !PT ;  /* 0x1000000031ff7812 */ /* 0x000fe2000782c0ff */
[----:B------:R-:W3:Y:S01]  /*78030*/  LDL.LU R14, [R1+0xd0] ;  /* 0x0000d000010e7983 */ /* 0x000ee20000300800 */
[----:B------:R-:W-:-:S02]  /*78040*/  @P6 LOP3.LUT R5, R5, 0x2000000, RZ, 0xfc, !PT ;  /* 0x0200000005056812 */ /* 0x000fc400078efcff */
[----:B------:R-:W-:Y:S01]  /*78050*/  LOP3.LUT P6, RZ, R49, 0x800000, RZ, 0xc0, !PT ;  /* 0x0080000031ff7812 */ /* 0x000fe200078cc0ff */
[----:B------:R-:W3:Y:S01]  /*78060*/  LDL.LU.64 R26, [R1+0x418] ;  /* 0x00041800011a7983 */ /* 0x000ee20000300a00 */
[----:B------:R-:W-:Y:S02]  /*78070*/  LOP3.LUT R5, R5, 0xfbffffff, RZ, 0xc0, !PT ;  /* 0xfbffffff05057812 */ /* 0x000fe400078ec0ff */
[----:B------:R-:W-:Y:S01]  /*78080*/  LOP3.LUT P0, RZ, R49, 0x8000000, RZ, 0xc0, !PT ;  /* 0x0800000031ff7812 */ /* 0x000fe2000780c0ff */
[----:B------:R-:W3:Y:S01]  /*78090*/  LDL.LU.64 R22, [R1+0x410] ;  /* 0x0004100001167983 */ /* 0x000ee20000300a00 */
[----:B------:R-:W-:-:S03]  /*780a0*/  PRMT R3, R9, 0x7770, RZ ;  /* 0x0000777009037816 */ /* 0x000fc600000000ff */
[----:B------:R-:W3:Y:S04]  /*780b0*/  LDL.LU.64 R20, [R1+0x408] ;  /* 0x0004080001147983 */ /* 0x000ee80000300a00 */
[----:B------:R-:W-:Y:S01]  /*780c0*/  @P6 LOP3.LUT R5, R5, 0x4000000, RZ, 0xfc, !PT ;  /* 0x0400000005056812 */ /* 0x000fe200078efcff */
[----:B----4-:R0:W-:Y:S01]  /*780d0*/  @P1 STG.E.U8 desc[UR40][R16.64], R3 ;  /* 0x0000000310001986 */ /* 0x0101e2000c101128 */
[----:B------:R-:W-:Y:S02]  /*780e0*/  LOP3.LUT P6, RZ, R49, 0x1000000, RZ, 0xc0, !PT ;  /* 0x0100000031ff7812 */ /* 0x000fe400078cc0ff */
[----:B------:R-:W-:Y:S01]  /*780f0*/  LOP3.LUT R5, R5, 0xf7ffffff, RZ, 0xc0, !PT ;  /* 0xf7ffffff05057812 */ /* 0x000fe200078ec0ff */
[----:B------:R-:W4:Y:S01]  /*78100*/  LDL.LU.64 R18, [R1+0x3e8] ;  /* 0x0003e80001127983 */ /* 0x000f220000300a00 */
[----:B0-----:R-:W-:-:S03]  /*78110*/  PRMT R3, R9, 0x7771, RZ ;  /* 0x0000777109037816 */ /* 0x001fc600000000ff */
[----:B------:R-:W4:Y:S06]  /*78120*/  LDL.LU.64 R16, [R1+0x3d8] ;  /* 0x0003d80001107983 */ /* 0x000f2c0000300a00 */
[----:B------:R-:W-:Y:S02]  /*78130*/  @P6 LOP3.LUT R5, R5, 0x8000000, RZ, 0xfc, !PT ;  /* 0x0800000005056812 */ /* 0x000fe400078efcff */
[----:B------:R-:W-:Y:S02]  /*78140*/  LOP3.LUT P6, RZ, R49, 0x2000000, RZ, 0xc0, !PT ;  /* 0x0200000031ff7812 */ /* 0x000fe400078cc0ff */
[----:B------:R-:W-:Y:S01]  /*78150*/  LOP3.LUT R5, R5, 0xefffffff, RZ, 0xc0, !PT ;  /* 0xefffffff05057812 */ /* 0x000fe200078ec0ff */
[----:B------:R0:W-:Y:S10]  /*78160*/  @P0 STG.E.U8 desc[UR40][R12.64], R3 ;  /* 0x000000030c000986 */ /* 0x0001f4000c101128 */
[----:B------:R-:W-:-:S02]  /*78170*/  @P6 LOP3.LUT R5, R5, 0x10000000, RZ, 0xfc, !PT ;  /* 0x1000000005056812 */ /* 0x000fc400078efcff */
[----:B------:R-:W-:Y:S01]  /*78180*/  LOP3.LUT P6, RZ, R49, 0x4000000, RZ, 0xc0, !PT ;  /* 0x0400000031ff7812 */ /* 0x000fe200078cc0ff */
[----:B0-----:R-:W4:Y:S01]  /*78190*/  LDL.LU.64 R12, [R1+0x3d0] ;  /* 0x0003d000010c7983 */ /* 0x001f220000300a00 */
[----:B------:R-:W-:-:S11]  /*781a0*/  PRMT R3, R9, 0x7772, RZ ;  /* 0x0000777209037816 */ /* 0x000fd600000000ff */
[----:B------:R0:W-:Y:S01]  /*781b0*/  @P6 STG.E.U8 desc[UR40][R10.64], R3 ;  /* 0x000000030a006986 */ /* 0x0001e2000c101128 */
[----:B------:R-:W-:Y:S02]  /*781c0*/  LOP3.LUT P6, RZ, R5, 0x10000000, RZ, 0xc0, !PT ;  /* 0x1000000005ff7812 */ /* 0x000fe400078cc0ff */
[----:B0-----:R-:W-:Y:S01]  /*781d0*/  PRMT R3, R9, 0x7773, RZ ;  /* 0x0000777309037816 */ /* 0x001fe200000000ff */
[----:B------:R-:W4:Y:S10]  /*781e0*/  LDL.LU.64 R10, [R1+0x3c8] ;  /* 0x0003c800010a7983 */ /* 0x000f340000300a00 */
[----:B------:R0:W-:Y:S01]  /*781f0*/  @P6 STG.E.U8 desc[UR40][R56.64], R3 ;  /* 0x0000000338006986 */ /* 0x0001e2000c101128 */
[----:B------:R-:W-:-:S03]  /*78200*/  LOP3.LUT P6, RZ, R5, 0x8000000, RZ, 0xc0, !PT ;  /* 0x0800000005ff7812 */ /* 0x000fc600078cc0ff */
[----:B------:R-:W4:Y:S01]  /*78210*/  LDL.LU.64 R8, [R1+0x3a8] ;  /* 0x0003a80001087983 */ /* 0x000f220000300a00 */
[----:B0-----:R-:W-:-:S03]  /*78220*/  PRMT R3, R61, 0x7770, RZ ;  /* 0x000077703d037816 */ /* 0x001fc600000000ff */
[----:B------:R-:W4:Y:S04]  /*78230*/  LDL.LU.64 R56, [R1+0x398] ;  /* 0x0003980001387983 */ /* 0x000f280000300a00 */
[----:B------:R-:W4:Y:S04]  /*78240*/  LDL.LU R15, [R1+0xd4] ;  /* 0x0000d400010f7983 */ /* 0x000f280000300800 */
[----:B--2---:R0:W-:Y:S01]  /*78250*/  @P6 STG.E.U8 desc[UR40][R54.64], R3 ;  /* 0x0000000336006986 */ /* 0x0041e2000c101128 */
[----:B------:R-:W-:Y:S02]  /*78260*/  LOP3.LUT P6, RZ, R5, 0x4000000, RZ, 0xc0, !PT ;  /* 0x0400000005ff7812 */ /* 0x000fe400078cc0ff */
[----:B0-----:R-:W-:Y:S01]  /*78270*/  PRMT R3, R61, 0x7771, RZ ;  /* 0x000077713d037816 */ /* 0x001fe200000000ff */
[----:B------:R-:W2:Y:S10]  /*78280*/  LDL.LU.64 R54, [R1+0x390] ;  /* 0x0003900001367983 */ /* 0x000eb40000300a00 */
[----:B------:R0:W-:Y:S01]  /*78290*/  @P6 STG.E.U8 desc[UR40][R58.64], R3 ;  /* 0x000000033a006986 */ /* 0x0001e2000c101128 */
[----:B------:R-:W-:-:S02]  /*782a0*/  LOP3.LUT P6, RZ, R5, 0x2000000, RZ, 0xc0, !PT ;  /* 0x0200000005ff7812 */ /* 0x000fc400078cc0ff */
[----:B0-----:R-:W-:Y:S01]  /*782b0*/  PRMT R3, R61, 0x7772, RZ ;  /* 0x000077723d037816 */ /* 0x001fe200000000ff */
[----:B------:R-:W2:Y:S10]  /*782c0*/  LDL.LU.64 R58, [R1+0x2340] ;  /* 0x00234000013a7983 */ /* 0x000eb40000300a00 */
[----:B---3--:R0:W-:Y:S04]  /*782d0*/  @P6 STG.E.U8 desc[UR40][R50.64], R3 ;  /* 0x0000000332006986 */ /* 0x0081e8000c101128 */
[----:B0-----:R-:W3:Y:S01]  /*782e0*/  LDL.LU.64 R50, [R1+0x2338] ;  /* 0x0023380001327983 */ /* 0x001ee20000300a00 */
[----:B------:R-:W-:-:S02]  /*782f0*/  LOP3.LUT P6, RZ, R5, 0x1000000, RZ, 0xc0, !PT ;  /* 0x0100000005ff7812 */ /* 0x000fc400078cc0ff */
        /* <DEDUP_REMOVED lines=12> */
[----:B----4-:R0:W-:Y:S01]  /*783c0*/  @P6 STG.E.U8 desc[UR40][R18.64], R3 ;  /* 0x0000000312006986 */ /* 0x0101e2000c101128 */
[----:B------:R-:W-:Y:S02]  /*783d0*/  LOP3.LUT P3, RZ, R49, 0x8000, RZ, 0xc0, !PT ;  /* 0x0000800031ff7812 */ /* 0x000fe4000786c0ff */
[----:B0-----:R-:W-:-:S05]  /*783e0*/  PRMT R3, R14, 0x7773, RZ ;  /* 0x000077730e037816 */ /* 0x001fca00000000ff */
[----:B------:R3:W-:Y:S01]  /*783f0*/  @P5 STG.E.U8 desc[UR40][R16.64], R3 ;  /* 0x0000000310005986 */ /* 0x0007e2000c101128 */
[C---:B------:R-:W-:Y:S02]  /*78400*/  LOP3.LUT P2, RZ, R49.reuse, 0x4000, RZ, 0xc0, !PT ;  /* 0x0000400031ff7812 */ /* 0x040fe4000784c0ff */
[C---:B------:R-:W-:Y:S02]  /*78410*/  LOP3.LUT P1, RZ, R49.reuse, 0x2000, RZ, 0xc0, !PT ;  /* 0x0000200031ff7812 */ /* 0x040fe4000782c0ff */
[----:B------:R-:W-:Y:S02]  /*78420*/  LOP3.LUT P0, RZ, R49, 0x1000, RZ, 0xc0, !PT ;  /* 0x0000100031ff7812 */ /* 0x000fe4000780c0ff */
[----:B---3--:R-:W-:-:S05]  /*78430*/  PRMT R3, R50, 0x7770, RZ ;  /* 0x0000777032037816 */ /* 0x008fca00000000ff */
[----:B------:R0:W-:Y:S02]  /*78440*/  @P4 STG.E.U8 desc[UR40][R12.64], R3 ;  /* 0x000000030c004986 */ /* 0x0001e4000c101128 */
[----:B0-----:R-:W-:-:S05]  /*78450*/  PRMT R3, R50, 0x7771, RZ ;  /* 0x0000777132037816 */ /* 0x001fca00000000ff */
[----:B------:R0:W-:Y:S02]  /*78460*/  @P3 STG.E.U8 desc[UR40][R10.64], R3 ;  /* 0x000000030a003986 */ /* 0x0001e4000c101128 */
[----:B0-----:R-:W-:-:S05]  /*78470*/  PRMT R3, R50, 0x7772, RZ ;  /* 0x0000777232037816 */ /* 0x001fca00000000ff */
[----:B------:R0:W-:Y:S02]  /*78480*/  @P2 STG.E.U8 desc[UR40][R8.64], R3 ;  /* 0x0000000308002986 */ /* 0x0001e4000c101128 */
[----:B0-----:R-:W-:Y:S02]  /*78490*/  PRMT R3, R50, 0x7773, RZ ;  /* 0x0000777332037816 */ /* 0x001fe400000000ff */
[----:B------:R-:W3:Y:S04]  /*784a0*/  LDL.LU R50, [R1+0x2334] ;  /* 0x0023340001327983 */ /* 0x000ee80000300800 */
[----:B------:R0:W-:Y:S02]  /*784b0*/  @P1 STG.E.U8 desc[UR40][R56.64], R3 ;  /* 0x0000000338001986 */ /* 0x0001e4000c101128 */
[----:B0-----:R-:W-:-:S05]  /*784c0*/  PRMT R3, R15, 0x7770, RZ ;  /* 0x000077700f037816 */ /* 0x001fca00000000ff */
[----:B--2---:R0:W-:Y:S04]  /*784d0*/  @P0 STG.E.U8 desc[UR40][R54.64], R3 ;  /* 0x0000000336000986 */ /* 0x0041e8000c101128 */
[----:B0-----:R-:W2:Y:S04]  /*784e0*/  LDL.LU.64 R54, [R1+0x388] ;  /* 0x0003880001367983 */ /* 0x001ea80000300a00 */
[----:B------:R-:W4:Y:S04]  /*784f0*/  LDL.LU.64 R16, [R1+0x368] ;  /* 0x0003680001107983 */ /* 0x000f280000300a00 */
[----:B------:R-:W3:Y:S04]  /*78500*/  LDL.LU.64 R12, [R1+0x358] ;  /* 0x00035800010c7983 */ /* 0x000ee80000300a00 */
[----:B------:R-:W3:Y:S04]  /*78510*/  LDL.LU.64 R10, [R1+0x350] ;  /* 0x00035000010a7983 */ /* 0x000ee80000300a00 */
[----:B------:R-:W4:Y:S04]  /*78520*/  LDL.LU.64 R8, [R1+0x348] ;  /* 0x0003480001087983 */ /* 0x000f280000300a00 */
[----:B------:R-:W4:Y:S01]  /*78530*/  LDL.LU.64 R56, [R1+0x328] ;  /* 0x0003280001387983 */ /* 0x000f220000300a00 */
[----:B------:R-:W-:-:S02]  /*78540*/  LOP3.LUT P3, RZ, R49, 0x800, RZ, 0xc0, !PT ;  /* 0x0000080031ff7812 */ /* 0x000fc4000786c0ff */
[----:B------:R-:W-:Y:S02]  /*78550*/  PRMT R3, R15, 0x7771, RZ ;  /* 0x000077710f037816 */ /* 0x000fe400000000ff */
[----:B------:R-:W-:Y:S02]  /*78560*/  LOP3.LUT R5, R5, 0xffffdfff, RZ, 0xc0, !PT ;  /* 0xffffdfff05057812 */ /* 0x000fe400078ec0ff */
[C---:B------:R-:W-:Y:S02]  /*78570*/  LOP3.LUT P2, RZ, R49.reuse, 0x400, RZ, 0xc0, !PT ;  /* 0x0000040031ff7812 */ /* 0x040fe4000784c0ff */
[C---:B------:R-:W-:Y:S02]  /*78580*/  LOP3.LUT P1, RZ, R49.reuse, 0x200, RZ, 0xc0, !PT ;  /* 0x0000020031ff7812 */ /* 0x040fe4000782c0ff */
[----:B------:R-:W-:-:S03]  /*78590*/  LOP3.LUT P0, RZ, R49, 0x100, RZ, 0xc0, !PT ;  /* 0x0000010031ff7812 */ /* 0x000fc6000780c0ff */
[----:B--2---:R0:W-:Y:S04]  /*785a0*/  @P3 STG.E.U8 desc[UR40][R54.64], R3 ;  /* 0x0000000336003986 */ /* 0x0041e8000c101128 */
[----:B0-----:R-:W2:Y:S01]  /*785b0*/  LDL.LU.64 R54, [R1+0x310] ;  /* 0x0003100001367983 */ /* 0x001ea20000300a00 */
[----:B---3--:R-:W-:-:S03]  /*785c0*/  LOP3.LUT P6, RZ, R50, 0x80000000, RZ, 0xc0, !PT ;  /* 0x8000000032ff7812 */ /* 0x008fc600078cc0ff */
[----:B------:R-:W3:Y:S10]  /*785d0*/  LDL.LU R14, [R1+0xd8] ;  /* 0x0000d800010e7983 */ /* 0x000ef40000300800 */
        /* <DEDUP_REMOVED lines=23> */
[----:B------:R-:W3:Y:S04]  /*78750*/  LDL.LU.64 R48, [R1+0x308] ;  /* 0x0003080001307983 */ /* 0x000ee80000300a00 */
[----:B------:R-:W3:Y:S04]  /*78760*/  LDL.LU.64 R60, [R1+0x300] ;  /* 0x00030000013c7983 */ /* 0x000ee80000300a00 */
[----:B------:R-:W3:Y:S01]  /*78770*/  LDL.LU.64 R26, [R1+0x2e0] ;  /* 0x0002e000011a7983 */ /* 0x000ee20000300a00 */
[----:B------:R-:W-:-:S03]  /*78780*/  PRMT R3, R15, 0x7772, RZ ;  /* 0x000077720f037816 */ /* 0x000fc600000000ff */
[----:B------:R-:W3:Y:S04]  /*78790*/  LDL.LU.64 R22, [R1+0x2d0] ;  /* 0x0002d00001167983 */ /* 0x000ee80000300a00 */
[----:B----4-:R0:W-:Y:S02]  /*787a0*/  @P2 STG.E.U8 desc[UR40][R16.64], R3 ;  /* 0x0000000310002986 */ /* 0x0101e4000c101128 */
[----:B0-----:R-:W-:Y:S02]  /*787b0*/  PRMT R3, R15, 0x7773, RZ ;  /* 0x000077730f037816 */ /* 0x001fe400000000ff */
[----:B------:R-:W4:Y:S04]  /*787c0*/  LDL.LU R15, [R1+0xc8] ;  /* 0x0000c800010f7983 */ /* 0x000f280000300800 */
[----:B------:R0:W-:Y:S04]  /*787d0*/  @P1 STG.E.U8 desc[UR40][R12.64], R3 ;  /* 0x000000030c001986 */ /* 0x0001e8000c101128 */
[----:B------:R-:W4:Y:S04]  /*787e0*/  LDL.LU.64 R20, [R1+0x2c8] ;  /* 0x0002c80001147983 */ /* 0x000f280000300a00 */
[----:B------:R-:W4:Y:S01]  /*787f0*/  LDL.LU.64 R18, [R1+0x2c0] ;  /* 0x0002c00001127983 */ /* 0x000f220000300a00 */
[----:B0-----:R-:W-:-:S03]  /*78800*/  PRMT R3, R51, 0x7770, RZ ;  /* 0x0000777033037816 */ /* 0x001fc600000000ff */
[----:B------:R-:W4:Y:S04]  /*78810*/  LDL.LU.64 R16, [R1+0x2a0] ;  /* 0x0002a00001107983 */ /* 0x000f280000300a00 */
[----:B------:R0:W-:Y:S04]  /*78820*/  @P0 STG.E.U8 desc[UR40][R10.64], R3 ;  /* 0x000000030a000986 */ /* 0x0001e8000c101128 */
[----:B------:R-:W4:Y:S01]  /*78830*/  LDL.LU.64 R12, [R1+0x290] ;  /* 0x00029000010c7983 */ /* 0x000f220000300a00 */
        /* <DEDUP_REMOVED lines=9> */
[----:B------:R-:W-:-:S03]  /*788d0*/  PRMT R3, R51, 0x7773, RZ ;  /* 0x0000777333037816 */ /* 0x000fc600000000ff */
[----:B------:R-:W4:Y:S06]  /*788e0*/  LDL.LU R51, [R1+0x2330] ;  /* 0x0023300001337983 */ /* 0x000f2c0000300800 */
[----:B--2---:R0:W-:Y:S04]  /*788f0*/  @P6 STG.E.U8 desc[UR40][R54.64], R3 ;  /* 0x0000000336006986 */ /* 0x0041e8000c101128 */
[----:B0-----:R-:W2:Y:S01]  /*78900*/  LDL.LU.64 R54, [R1+0x248] ;  /* 0x0002480001367983 */ /* 0x001ea20000300a00 */
[----:B------:R-:W-:-:S02]  /*78910*/  LOP3.LUT P6, RZ, R5, 0x40000, RZ, 0xc0, !PT ;  /* 0x0004000005ff7812 */ /* 0x000fc400078cc0ff */
[----:B---3--:R-:W-:Y:S02]  /*78920*/  PRMT R3, R14, 0x7770, RZ ;  /* 0x000077700e037816 */ /* 0x008fe400000000ff */
[C---:B------:R-:W-:Y:S02]  /*78930*/  LOP3.LUT P5, RZ, R50.reuse, 0x40000000, RZ, 0xc0, !PT ;  /* 0x4000000032ff7812 */ /* 0x040fe400078ac0ff */
[C---:B------:R-:W-:Y:S02]  /*78940*/  LOP3.LUT P4, RZ, R50.reuse, 0x20000000, RZ, 0xc0, !PT ;  /* 0x2000000032ff7812 */ /* 0x040fe4000788c0ff */
[C---:B------:R-:W-:Y:S02]  /*78950*/  LOP3.LUT P3, RZ, R50.reuse, 0x10000000, RZ, 0xc0, !PT ;  /* 0x1000000032ff7812 */ /* 0x040fe4000786c0ff */
[C---:B------:R-:W-:Y:S02]  /*78960*/  LOP3.LUT P2, RZ, R50.reuse, 0x8000000, RZ, 0xc0, !PT ;  /* 0x0800000032ff7812 */ /* 0x040fe4000784c0ff */
[----:B------:R-:W-:-:S02]  /*78970*/  LOP3.LUT P1, RZ, R50, 0x4000000, RZ, 0xc0, !PT ;  /* 0x0400000032ff7812 */ /* 0x000fc4000782c0ff */
[----:B------:R-:W-:Y:S01]  /*78980*/  LOP3.LUT P0, RZ, R50, 0x2000000, RZ, 0xc0, !PT ;  /* 0x0200000032ff7812 */ /* 0x000fe2000780c0ff */
        /* <DEDUP_REMOVED lines=11> */
[----:B----4-:R-:W-:-:S11]  /*78a40*/  PRMT R3, R15, 0x7770, RZ ;  /* 0x000077700f037816 */ /* 0x010fd600000000ff */
[----:B------:R0:W-:Y:S01]  /*78a50*/  @P6 STG.E.U8 desc[UR40][R20.64], R3 ;  /* 0x0000000314006986 */ /* 0x0001e2000c101128 */
[----:B------:R-:W-:Y:S02]  /*78a60*/  LOP3.LUT P6, RZ, R5, 0x2000, RZ, 0xc0, !PT ;  /* 0x0000200005ff7812 */ /* 0x000fe400078cc0ff */
[----:B0-----:R-:W-:-:S11]  /*78a70*/  PRMT R3, R15, 0x7771, RZ ;  /* 0x000077710f037816 */ /* 0x001fd600000000ff */
[----:B------:R0:W-:Y:S02]  /*78a80*/  @P6 STG.E.U8 desc[UR40][R18.64], R3 ;  /* 0x0000000312006986 */ /* 0x0001e4000c101128 */
[----:B0-----:R-:W-:-:S05]  /*78a90*/  PRMT R3, R15, 0x7772, RZ ;  /* 0x000077720f037816 */ /* 0x001fca00000000ff */
        /* <DEDUP_REMOVED lines=9> */
[----:B0-----:R-:W-:Y:S02]  /*78b30*/  PRMT R3, R51, 0x7773, RZ ;  /* 0x0000777333037816 */ /* 0x001fe400000000ff */
[----:B------:R-:W3:Y:S04]  /*78b40*/  LDL.LU R51, [R1+0x232c] ;  /* 0x00232c0001337983 */ /* 0x000ee80000300800 */
[----:B--2---:R0:W-:Y:S04]  /*78b50*/  @P0 STG.E.U8 desc[UR40][R54.64], R3 ;  /* 0x0000000336000986 */ /* 0x0041e8000c101128 */
[----:B0-----:R-:W2:Y:S04]  /*78b60*/  LDL.LU.64 R54, [R1+0x240] ;  /* 0x0002400001367983 */ /* 0x001ea80000300a00 */
[----:B------:R-:W4:Y:S04]  /*78b70*/  LDL.LU.64 R16, [R1+0x238] ;  /* 0x0002380001107983 */ /* 0x000f280000300a00 */
[----:B------:R-:W2:Y:S04]  /*78b80*/  LDL.LU.64 R14, [R1+0x228] ;  /* 0x00022800010e7983 */ /* 0x000ea80000300a00 */
        /* <DEDUP_REMOVED lines=8> */
[----:B------:R-:W-:-:S04]  /*78c10*/  @P6 LOP3.LUT R5, R5, 0x20, RZ, 0xfc, !PT ;  /* 0x0000002005056812 */ /* 0x000fc800078efcff */
[----:B------:R-:W-:Y:S02]  /*78c20*/  LOP3.LUT R5, R5, 0xffffffbf, RZ, 0xc0, !PT ;  /* 0xffffffbf05057812 */ /* 0x000fe400078ec0ff */
[C---:B------:R-:W-:Y:S02]  /*78c30*/  LOP3.LUT P2, RZ, R50.reuse, 0x800000, RZ, 0xc0, !PT ;  /* 0x0080000032ff7812 */ /* 0x040fe4000784c0ff */
[----:B------:R-:W-:Y:S02]  /*78c40*/  LOP3.LUT P1, RZ, R50, 0x400000, RZ, 0xc0, !PT ;  /* 0x0040000032ff7812 */ /* 0x000fe4000782c0ff */
[----:B--2---:R-:W-:-:S05]  /*78c50*/  PRMT R3, R13, 0x7770, RZ ;  /* 0x000077700d037816 */ /* 0x004fca00000000ff */
[----:B------:R0:W-:Y:S04]  /*78c60*/  @P3 STG.E.U8 desc[UR40][R54.64], R3 ;  /* 0x0000000336003986 */ /* 0x0001e8000c101128 */
[----:B0-----:R-:W2:Y:S01]  /*78c70*/  LDL.LU.64 R54, [R1+0x1f0] ;  /* 0x0001f00001367983 */ /* 0x001ea20000300a00 */
[----:B---3--:R-:W-:-:S03]  /*78c80*/  LOP3.LUT P6, RZ, R51, 0x40000000, RZ, 0xc0, !PT ;  /* 0x4000000033ff7812 */ /* 0x008fc600078cc0ff */
[----:B------:R-:W3:Y:S04]  /*78c90*/  LDL.LU.64 R60, [R1+0x1d0] ;  /* 0x0001d000013c7983 */ /* 0x000ee80000300a00 */
[----:B------:R-:W3:Y:S04]  /*78ca0*/  LDL.LU.64 R26, [R1+0x1c8] ;  /* 0x0001c800011a7983 */ /* 0x000ee80000300a00 */
[----:B------:R-:W3:Y:S02]  /*78cb0*/  LDL.LU.64 R22, [R1+0x1c0] ;  /* 0x0001c00001167983 */ /* 0x000ee40000300a00 */
[----:B------:R-:W-:-:S02]  /*78cc0*/  @P6 LOP3.LUT R5, R5, 0x40, RZ, 0xfc, !PT ;  /* 0x0000004005056812 */ /* 0x000fc400078efcff */
[----:B------:R-:W-:Y:S01]  /*78cd0*/  LOP3.LUT P6, RZ, R50, 0x8000, RZ, 0xc0, !PT ;  /* 0x0000800032ff7812 */ /* 0x000fe200078cc0ff */
[----:B------:R-:W3:Y:S01]  /*78ce0*/  LDL.LU.64 R20, [R1+0x1b0] ;  /* 0x0001b00001147983 */ /* 0x000ee20000300a00 */
[----:B------:R-:W-:Y:S02]  /*78cf0*/  LOP3.LUT R5, R5, 0xffffff7f, RZ, 0xc0, !PT ;  /* 0xffffff7f05057812 */ /* 0x000fe400078ec0ff */
[----:B------:R-:W-:Y:S01]  /*78d00*/  PRMT R3, R13, 0x7771, RZ ;  /* 0x000077710d037816 */ /* 0x000fe200000000ff */
[----:B------:R-:W3:Y:S08]  /*78d10*/  LDL.LU.64 R18, [R1+0x1a8] ;  /* 0x0001a80001127983 */ /* 0x000ef00000300a00 */
        /* <DEDUP_REMOVED lines=11> */
[----:B------:R-:W-:Y:S01]  /*78dd0*/  LOP3.LUT R5, R5, 0xfffff7ff, RZ, 0xc0, !PT ;  /* 0xfffff7ff05057812 */ /* 0x000fe200078ec0ff */
[----:B----4-:R0:W-:Y:S01]  /*78de0*/  @P2 STG.E.U8 desc[UR40][R16.64], R3 ;  /* 0x0000000310002986 */ /* 0x0101e2000c101128 */
[----:B------:R-:W-:-:S09]  /*78df0*/  LOP3.LUT P0, RZ, R50, 0x200000, RZ, 0xc0, !PT ;  /* 0x0020000032ff7812 */ /* 0x000fd2000780c0ff */
[----:B------:R-:W-:Y:S02]  /*78e00*/  @P6 LOP3.LUT R5, R5, 0x800, RZ, 0xfc, !PT ;  /* 0x0000080005056812 */ /* 0x000fe400078efcff */
[----:B------:R-:W-:Y:S01]  /*78e10*/  LOP3.LUT P6, RZ, R50, 0x80000, RZ, 0xc0, !PT ;  /* 0x0008000032ff7812 */ /* 0x000fe200078cc0ff */
[----:B0-----:R-:W4:Y:S01]  /*78e20*/  LDL.LU.64 R16, [R1+0x1b8] ;  /* 0x0001b80001107983 */ /* 0x001f220000300a00 */
[----:B------:R-:W-:Y:S02]  /*78e30*/  LOP3.LUT R5, R5, 0xffffefff, RZ, 0xc0, !PT ;  /* 0xffffefff05057812 */ /* 0x000fe400078ec0ff */
[----:B------:R-:W-:-:S05]  /*78e40*/  PRMT R3, R13, 0x7772, RZ ;  /* 0x000077720d037816 */ /* 0x000fca00000000ff */
[----:B------:R0:W-:Y:S04]  /*78e50*/  @P1 STG.E.U8 desc[UR40][R14.64], R3 ;  /* 0x000000030e001986 */ /* 0x0001e8000c101128 */
[----:B------:R-:W-:Y:S02]  /*78e60*/  @P6 LOP3.LUT R5, R5, 0x1000, RZ, 0xfc, !PT ;  /* 0x0000100005056812 */ /* 0x000fe400078efcff */
[----:B------:R-:W-:Y:S02]  /*78e70*/  LOP3.LUT P6, RZ, R50, 0x100000, RZ, 0xc0, !PT ;  /* 0x0010000032ff7812 */ /* 0x000fe400078cc0ff */
[----:B0-----:R-:W-:Y:S01]  /*78e80*/  PRMT R3, R13, 0x7773, RZ ;  /* 0x000077730d037816 */ /* 0x001fe200000000ff */
[----:B------:R-:W4:Y:S04]  /*78e90*/  LDL.LU.64 R14, [R1+0x1e8] ;  /* 0x0001e800010e7983 */ /* 0x000f280000300a00 */
[----:B------:R0:W-:Y:S04]  /*78ea0*/  @P0 STG.E.U8 desc[UR40][R10.64], R3 ;  /* 0x000000030a000986 */ /* 0x0001e8000c101128 */
[----:B------:R-:W4:Y:S01]  /*78eb0*/  LDL.LU.64 R12, [R1+0x1e0] ;  /* 0x0001e000010c7983 */ /* 0x000f220000300a00 */
[----:B0-----:R-:W-:-:S03]  /*78ec0*/  PRMT R3, R48, 0x7770, RZ ;  /* 0x0000777030037816 */ /* 0x001fc600000000ff */
[----:B------:R-:W4:Y:S04]  /*78ed0*/  LDL.LU.64 R10, [R1+0x1d8] ;  /* 0x0001d800010a7983 */ /* 0x000f280000300a00 */
        /* <DEDUP_REMOVED lines=22> */
[C---:B------:R-:W-:Y:S02]  /*79040*/  LOP3.LUT P6, RZ, R5.reuse, 0x40, RZ, 0xc0, !PT ;  /* 0x0000004005ff7812 */ /* 0x040fe400078cc0ff */
[----:B0-----:R-:W-:Y:S02]  /*79050*/  PRMT R3, R52, 0x7773, RZ ;  /* 0x0000777334037816 */ /* 0x001fe400000000ff */
[----:B------:R-:W-:Y:S01]  /*79060*/  LOP3.LUT P5, RZ, R50, 0x2000, RZ, 0xc0, !PT ;  /* 0x0000200032ff7812 */ /* 0x000fe200078ac0ff */
[----:B------:R-:W3:Y:S08]  /*79070*/  LDL.LU R52, [R1+0x2328] ;  /* 0x0023280001347983 */ /* 0x000ef00000300800 */
[----:B------:R0:W-:Y:S01]  /*79080*/  @P6 STG.E.U8 desc[UR40][R18.64], R3 ;  /* 0x0000000312006986 */ /* 0x0001e2000c101128 */
[----:B------:R-:W-:-:S02]  /*79090*/  LOP3.LUT P6, RZ, R5, 0x20, RZ, 0xc0, !PT ;  /* 0x0000002005ff7812 */ /* 0x000fc400078cc0ff */
[----:B------:R-:W-:Y:S02]  /*790a0*/  LOP3.LUT P4, RZ, R50, 0x1000, RZ, 0xc0, !PT ;  /* 0x0000100032ff7812 */ /* 0x000fe4000788c0ff */
[----:B0-----:R-:W-:-:S09]  /*790b0*/  PRMT R3, R59, 0x7770, RZ ;  /* 0x000077703b037816 */ /* 0x001fd200000000ff */
        /* <DEDUP_REMOVED lines=21> */
[----:B------:R-:W3:Y:S04]  /*79210*/  LDL.LU R11, [R1+0xb8] ;  /* 0x0000b800010b7983 */ /* 0x000ee80000300800 */
[----:B------:R-:W3:Y:S04]  /*79220*/  LDL.LU.64 R56, [R1+0x268] ;  /* 0x0002680001387983 */ /* 0x000ee80000300a00 */
[----:B------:R-:W4:Y:S01]  /*79230*/  LDL.LU R14, [R1+0xa8] ;  /* 0x0000a800010e7983 */ /* 0x000f220000300800 */
[----:B------:R-:W-:-:S02]  /*79240*/  PRMT R3, R58, 0x7773, RZ ;  /* 0x000077733a037816 */ /* 0x000fc400000000ff */
[C---:B------:R-:W-:Y:S01]  /*79250*/  LOP3.LUT P3, RZ, R51.reuse, 0x10000000, RZ, 0xc0, !PT ;  /* 0x1000000033ff7812 */ /* 0x040fe2000786c0ff */
[----:B------:R-:W4:Y:S01]  /*79260*/  LDL.LU.64 R58, [R1+0x298] ;  /* 0x00029800013a7983 */ /* 0x000f220000300a00 */
        /* <DEDUP_REMOVED lines=13> */
[----:B------:R-:W-:Y:S01]  /*79340*/  LOP3.LUT P6, RZ, R51, 0x4000000, RZ, 0xc0, !PT ;  /* 0x0400000033ff7812 */ /* 0x000fe200078cc0ff */
[----:B--2---:R0:W-:Y:S04]  /*79350*/  @P3 STG.E.U8 desc[UR40][R54.64], R3 ;  /* 0x0000000336003986 */ /* 0x0041e8000c101128 */
[----:B0-----:R-:W2:Y:S04]  /*79360*/  LDL.LU.64 R54, [R1+0x2b8] ;  /* 0x0002b80001367983 */ /* 0x001ea80000300a00 */
[----:B------:R-:W2:Y:S01]  /*79370*/  LDL.LU.64 R26, [R1+0x2b0] ;  /* 0x0002b000011a7983 */ /* 0x000ea20000300a00 */
[----:B------:R-:W-:-:S03]  /*79380*/  LOP3.LUT R5, R5, 0xfffffffd, RZ, 0xc0, !PT ;  /* 0xfffffffd05057812 */ /* 0x000fc600078ec0ff */
[----:B------:R-:W2:Y:S01]  /*79390*/  LDL.LU.64 R48, [R1+0x2a8] ;  /* 0x0002a80001307983 */ /* 0x000ea20000300a00 */
[----:B---3--:R-:W-:Y:S02]  /*793a0*/  PRMT R3, R11, 0x7770, RZ ;  /* 0x000077700b037816 */ /* 0x008fe400000000ff */
[----:B------:R-:W-:Y:S02]  /*793b0*/  @P6 LOP3.LUT R5, R5, 0x2, RZ, 0xfc, !PT ;  /* 0x0000000205056812 */ /* 0x000fe400078efcff */
[----:B------:R-:W-:Y:S01]  /*793c0*/  LOP3.LUT P6, RZ, R50, 0x8, RZ, 0xc0, !PT ;  /* 0x0000000832ff7812 */ /* 0x000fe200078cc0ff */
[----:B----4-:R0:W-:Y:S01]  /*793d0*/  @P2 STG.E.U8 desc[UR40][R8.64], R3 ;  /* 0x0000000308002986 */ /* 0x0101e2000c101128 */
[----:B------:R-:W-:-:S03]  /*793e0*/  LOP3.LUT R5, R5, 0xfffffffb, RZ, 0xc0, !PT ;  /* 0xfffffffb05057812 */ /* 0x000fc600078ec0ff */
[----:B0-----:R-:W3:Y:S04]  /*793f0*/  LDL.LU R8, [R1+0xbc] ;  /* 0x0000bc0001087983 */ /* 0x001ee80000300800 */
[----:B------:R-:W4:Y:S04]  /*79400*/  LDL.LU.64 R60, [R1+0x2d8] ;  /* 0x0002d800013c7983 */ /* 0x000f280000300a00 */
[----:B------:R-:W-:Y:S02]  /*79410*/  @P6 LOP3.LUT R5, R5, 0x4, RZ, 0xfc, !PT ;  /* 0x0000000405056812 */ /* 0x000fe400078efcff */
[----:B------:R-:W-:Y:S01]  /*79420*/  LOP3.LUT P6, RZ, R50, 0x10, RZ, 0xc0, !PT ;  /* 0x0000001032ff7812 */ /* 0x000fe200078cc0ff */
[----:B------:R-:W3:Y:S01]  /*79430*/  LDL.LU.64 R22, [R1+0x2f8] ;  /* 0x0002f80001167983 */ /* 0x000ee20000300a00 */
[----:B------:R-:W-:-:S02]  /*79440*/  LOP3.LUT R5, R5, 0xfffffff7, RZ, 0xc0, !PT ;  /* 0xfffffff705057812 */ /* 0x000fc400078ec0ff */
[C---:B------:R-:W-:Y:S01]  /*79450*/  LOP3.LUT P1, RZ, R50.reuse, 0x80, RZ, 0xc0, !PT ;  /* 0x0000008032ff7812 */ /* 0x040fe2000782c0ff */
[----:B------:R-:W3:Y:S01]  /*79460*/  LDL.LU.64 R20, [R1+0x2f0] ;  /* 0x0002f00001147983 */ /* 0x000ee20000300a00 */
[C---:B------:R-:W-:Y:S02]  /*79470*/  LOP3.LUT P0, RZ, R50.reuse, 0x40, RZ, 0xc0, !PT ;  /* 0x0000004032ff7812 */ /* 0x040fe4000780c0ff */
[----:B------:R-:W-:Y:S01]  /*79480*/  PRMT R3, R11, 0x7771, RZ ;  /* 0x000077710b037816 */ /* 0x000fe200000000ff */
[----:B------:R-:W3:Y:S04]  /*79490*/  LDL.LU R9, [R1+0xac] ;  /* 0x0000ac0001097983 */ /* 0x000ee80000300800 */
[----:B------:R-:W-:Y:S01]  /*794a0*/  @P6 LOP3.LUT R5, R5, 0x8, RZ, 0xfc, !PT ;  /* 0x0000000805056812 */ /* 0x000fe200078efcff */
[----:B------:R-:W3:Y:S01]  /*794b0*/  LDL.LU.64 R18, [R1+0x2e8] ;  /* 0x0002e80001127983 */ /* 0x000ee20000300a00 */
[----:B------:R-:W-:-:S02]  /*794c0*/  LOP3.LUT P6, RZ, R50, 0x20, RZ, 0xc0, !PT ;  /* 0x0000002032ff7812 */ /* 0x000fc400078cc0ff */
[----:B------:R-:W-:Y:S01]  /*794d0*/  LOP3.LUT R5, R5, 0xffffffef, RZ, 0xc0, !PT ;  /* 0xffffffef05057812 */ /* 0x000fe200078ec0ff */
[----:B------:R0:W-:Y:S10]  /*794e0*/  @P1 STG.E.U8 desc[UR40][R16.64], R3 ;  /* 0x0000000310001986 */ /* 0x0001f4000c101128 */
[----:B------:R-:W-:-:S02]  /*794f0*/  @P6 LOP3.LUT R5, R5, 0x10, RZ, 0xfc, !PT ;  /* 0x0000001005056812 */ /* 0x000fc400078efcff */
[----:B------:R-:W-:Y:S01]  /*79500*/  LOP3.LUT P6, RZ, R51, 0x8000000, RZ, 0xc0, !PT ;  /* 0x0800000033ff7812 */ /* 0x000fe200078cc0ff */
[----:B0-----:R-:W4:Y:S01]  /*79510*/  LDL.LU.64 R16, [R1+0x320] ;  /* 0x0003200001107983 */ /* 0x001f220000300a00 */
[----:B------:R-:W-:-:S05]  /*79520*/  PRMT R3, R11, 0x7772, RZ ;  /* 0x000077720b037816 */ /* 0x000fca00000000ff */
[----:B------:R0:W-:Y:S02]  /*79530*/  @P0 STG.E.U8 desc[UR40][R12.64], R3 ;  /* 0x000000030c000986 */ /* 0x0001e4000c101128 */
[----:B0-----:R-:W-:Y:S02]  /*79540*/  PRMT R3, R11, 0x7773, RZ ;  /* 0x000077730b037816 */ /* 0x001fe400000000ff */
[----:B------:R-:W4:Y:S04]  /*79550*/  LDL.LU.64 R12, [R1+0x340] ;  /* 0x00034000010c7983 */ /* 0x000f280000300a00 */
[----:B------:R0:W-:Y:S01]  /*79560*/  @P6 STG.E.U8 desc[UR40][R56.64], R3 ;  /* 0x0000000338006986 */ /* 0x0001e2000c101128 */
[----:B------:R-:W-:-:S03]  /*79570*/  LOP3.LUT P6, RZ, R5, 0x10, RZ, 0xc0, !PT ;  /* 0x0000001005ff7812 */ /* 0x000fc600078cc0ff */
[----:B------:R-:W4:Y:S04]  /*79580*/  LDL.LU.64 R10, [R1+0x338] ;  /* 0x00033800010a7983 */ /* 0x000f280000300a00 */
[----:B------:R-:W4:Y:S01]  /*79590*/  LDL.LU R15, [R1+0x90] ;  /* 0x00009000010f7983 */ /* 0x000f220000300800 */
[----:B0-----:R-:W-:-:S03]  /*795a0*/  PRMT R3, R14, 0x7770, RZ ;  /* 0x000077700e037816 */ /* 0x001fc600000000ff */
[----:B------:R-:W4:Y:S04]  /*795b0*/  LDL.LU.64 R56, [R1+0x330] ;  /* 0x0003300001387983 */ /* 0x000f280000300a00 */
        /* <DEDUP_REMOVED lines=9> */
[C---:B------:R-:W-:Y:S02]  /*79650*/  LOP3.LUT P6, RZ, R5.reuse, 0x2, RZ, 0xc0, !PT ;  /* 0x0000000205ff7812 */ /* 0x040fe400078cc0ff */
[----:B0-----:R-:W-:Y:S01]  /*79660*/  PRMT R3, R14, 0x7773, RZ ;  /* 0x000077730e037816 */ /* 0x001fe200000000ff */
[----:B------:R-:W2:Y:S10]  /*79670*/  LDL.LU.64 R26, [R1+0x2320] ;  /* 0x00232000011a7983 */ /* 0x000eb40000300a00 */
[----:B------:R3:W-:Y:S01]  /*79680*/  @P6 STG.E.U8 desc[UR40][R48.64], R3 ;  /* 0x0000000330006986 */ /* 0x0007e2000c101128 */
[----:B------:R-:W-:-:S02]  /*79690*/  LOP3.LUT P6, RZ, R5, 0x1, RZ, 0xc0, !PT ;  /* 0x0000000105ff7812 */ /* 0x000fc400078cc0ff */
[----:B---3--:R-:W-:-:S11]  /*796a0*/  PRMT R3, R8, 0x7770, RZ ;  /* 0x0000777008037816 */ /* 0x008fd600000000ff */
        /* <DEDUP_REMOVED lines=32> */
[----:B------:R-:W3:Y:S01]  /*798b0*/  LDL.LU.64 R8, [R1+0x3b8] ;  /* 0x0003b80001087983 */ /* 0x000ee20000300a00 */
[----:B------:R-:W-:-:S03]  /*798c0*/  LOP3.LUT P3, RZ, R52, 0x4000000, RZ, 0xc0, !PT ;  /* 0x0400000034ff7812 */ /* 0x000fc6000786c0ff */
[----:B------:R-:W4:Y:S01]  /*798d0*/  LDL.LU.64 R58, [R1+0x3b0] ;  /* 0x0003b000013a7983 */ /* 0x000f220000300a00 */
[----:B------:R-:W-:-:S03]  /*798e0*/  PRMT R3, R15, 0x7772, RZ ;  /* 0x000077720f037816 */ /* 0x000fc600000000ff */
[----:B------:R-:W4:Y:S01]  /*798f0*/  LDL.LU R48, [R1+0x94] ;  /* 0x0000940001307983 */ /* 0x000f220000300800 */
        /* <DEDUP_REMOVED lines=16> */
[----:B0-----:R-:W2:Y:S01]  /*79a00*/  LDL.LU.64 R54, [R1+0x3e0] ;  /* 0x0003e00001367983 */ /* 0x001ea20000300a00 */
[----:B------:R-:W-:-:S05]  /*79a10*/  PRMT R3, R15, 0x7773, RZ ;  /* 0x000077730f037816 */ /* 0x000fca00000000ff */
[----:B---3--:R0:W-:Y:S04]  /*79a20*/  @P2 STG.E.U8 desc[UR40][R56.64], R3 ;  /* 0x0000000338002986 */ /* 0x0081e8000c101128 */
[----:B0-----:R-:W3:Y:S04]  /*79a30*/  LDL.LU.64 R56, [R1+0x400] ;  /* 0x0004000001387983 */ /* 0x001ee80000300a00 */
        /* <DEDUP_REMOVED lines=25> */
[----:B0-----:R-:W-:-:S05]  /*79bd0*/  PRMT R3, R53, 0x7772, RZ ;  /* 0x0000777235037816 */ /* 0x001fca00000000ff */
[----:B------:R0:W-:Y:S01]  /*79be0*/  @P6 STG.E.U8 desc[UR40][R8.64], R3 ;  /* 0x0000000308006986 */ /* 0x0001e2000c101128 */
[C---:B------:R-:W-:Y:S02]  /*79bf0*/  LOP3.LUT P6, RZ, R6.reuse, 0x10000000, RZ, 0xc0, !PT ;  /* 0x1000000006ff7812 */ /* 0x040fe400078cc0ff */
[----:B0-----:R-:W-:Y:S02]  /*79c00*/  PRMT R3, R53, 0x7773, RZ ;  /* 0x0000777335037816 */ /* 0x001fe400000000ff */
[----:B------:R-:W4:Y:S04]  /*79c10*/  LDL.LU R53, [R1+0x2318] ;  /* 0x0023180001357983 */ /* 0x000f280000300800 */
[----:B------:R-:W4:Y:S05]  /*79c20*/  LDL.LU.64 R10, [R1+0x488] ;  /* 0x00048800010a7983 */ /* 0x000f2a0000300a00 */
[----:B------:R0:W-:Y:S01]  /*79c30*/  @P6 STG.E.U8 desc[UR40][R58.64], R3 ;  /* 0x000000033a006986 */ /* 0x0001e2000c101128 */
[----:B------:R-:W-:-:S03]  /*79c40*/  LOP3.LUT P6, RZ, R6, 0x8000000, RZ, 0xc0, !PT ;  /* 0x0800000006ff7812 */ /* 0x000fc600078cc0ff */
[----:B------:R-:W4:Y:S04]  /*79c50*/  LDL.LU.64 R8, [R1+0x480] ;  /* 0x0004800001087983 */ /* 0x000f280000300a00 */
[----:B0-----:R-:W4:Y:S01]  /*79c60*/  LDL.LU.64 R58, [R1+0x478] ;  /* 0x00047800013a7983 */ /* 0x001f220000300a00 */
[----:B------:R-:W-:-:S03]  /*79c70*/  PRMT R3, R48, 0x7770, RZ ;  /* 0x0000777030037816 */ /* 0x000fc600000000ff */
[----:B------:R-:W4:Y:S04]  /*79c80*/  LDL.LU R15, [R1+0x88] ;  /* 0x00008800010f7983 */ /* 0x000f280000300800 */
[----:B--2---:R0:W-:Y:S04]  /*79c90*/  @P6 STG.E.U8 desc[UR40][R54.64], R3 ;  /* 0x0000000336006986 */ /* 0x0041e8000c101128 */
[----:B0-----:R-:W2:Y:S01]  /*79ca0*/  LDL.LU.64 R54, [R1+0x4a8] ;  /* 0x0004a80001367983 */ /* 0x001ea20000300a00 */
[----:B------:R-:W-:Y:S02]  /*79cb0*/  LOP3.LUT P6, RZ, R6, 0x4000000, RZ, 0xc0, !PT ;  /* 0x0400000006ff7812 */ /* 0x000fe400078cc0ff */
[----:B------:R-:W-:-:S11]  /*79cc0*/  PRMT R3, R48, 0x7771, RZ ;  /* 0x0000777130037816 */ /* 0x000fd600000000ff */
[----:B---3--:R0:W-:Y:S01]  /*79cd0*/  @P6 STG.E.U8 desc[UR40][R56.64], R3 ;  /* 0x0000000338006986 */ /* 0x0081e2000c101128 */
[----:B------:R-:W-:Y:S02]  /*79ce0*/  LOP3.LUT P6, RZ, R6, 0x2000000, RZ, 0xc0, !PT ;  /* 0x0200000006ff7812 */ /* 0x000fe400078cc0ff */
        /* <DEDUP_REMOVED lines=14> */
[----:B------:R-:W-:Y:S02]  /*79dd0*/  LOP3.LUT P4, RZ, R52, 0x10000, RZ, 0xc0, !PT ;  /* 0x0001000034ff7812 */ /* 0x000fe4000788c0ff */
[----:B0-----:R-:W-:-:S07]  /*79de0*/  PRMT R3, R14, 0x7772, RZ ;  /* 0x000077720e037816 */ /* 0x001fce00000000ff */
[----:B------:R0:W-:Y:S01]  /*79df0*/  @P6 STG.E.U8 desc[UR40][R18.64], R3 ;  /* 0x0000000312006986 */ /* 0x0001e2000c101128 */
[----:B------:R-:W-:Y:S02]  /*79e00*/  LOP3.LUT P3, RZ, R52, 0x8000, RZ, 0xc0, !PT ;  /* 0x0000800034ff7812 */ /* 0x000fe4000786c0ff */
[----:B0-----:R-:W-:-:S05]  /*79e10*/  PRMT R3, R14, 0x7773, RZ ;  /* 0x000077730e037816 */ /* 0x001fca00000000ff */
[----:B------:R4:W-:Y:S01]  /*79e20*/  @P5 STG.E.U8 desc[UR40][R16.64], R3 ;  /* 0x0000000310005986 */ /* 0x0009e2000c101128 */
[----:B------:R-:W-:Y:S02]  /*79e30*/  LOP3.LUT P2, RZ, R52, 0x4000, RZ, 0xc0, !PT ;  /* 0x0000400034ff7812 */ /* 0x000fe4000784c0ff */
[----:B----4-:R-:W-:-:S05]  /*79e40*/  PRMT R3, R53, 0x7770, RZ ;  /* 0x0000777035037816 */ /* 0x010fca00000000ff */
[----:B------:R0:W-:Y:S01]  /*79e50*/  @P4 STG.E.U8 desc[UR40][R12.64], R3 ;  /* 0x000000030c004986 */ /* 0x0001e2000c101128 */
[----:B------:R-:W-:Y:S02]  /*79e60*/  LOP3.LUT P1, RZ, R51, 0x80000, RZ, 0xc0, !PT ;  /* 0x0008000033ff7812 */ /* 0x000fe4000782c0ff */
[----:B0-----:R-:W-:-:S05]  /*79e70*/  PRMT R3, R53, 0x7771, RZ ;  /* 0x0000777135037816 */ /* 0x001fca00000000ff */
[----:B------:R0:W-:Y:S01]  /*79e80*/  @P3 STG.E.U8 desc[UR40][R10.64], R3 ;  /* 0x000000030a003986 */ /* 0x0001e2000c101128 */
[----:B------:R-:W-:Y:S02]  /*79e90*/  LOP3.LUT P0, RZ, R52, 0x2000, RZ, 0xc0, !PT ;  /* 0x0000200034ff7812 */ /* 0x000fe4000780c0ff */
[----:B0-----:R-:W-:-:S05]  /*79ea0*/  PRMT R3, R53, 0x7772, RZ ;  /* 0x0000777235037816 */ /* 0x001fca00000000ff */
[----:B------:R0:W-:Y:S02]  /*79eb0*/  @P2 STG.E.U8 desc[UR40][R8.64], R3 ;  /* 0x0000000308002986 */ /* 0x0001e4000c101128 */
[----:B0-----:R-:W-:Y:S02]  /*79ec0*/  PRMT R3, R53, 0x7773, RZ ;  /* 0x0000777335037816 */ /* 0x001fe400000000ff */
[----:B------:R-:W4:Y:S04]  /*79ed0*/  LDL.LU R53, [R1+0x2308] ;  /* 0x0023080001357983 */ /* 0x000f280000300800 */
        /* <DEDUP_REMOVED lines=27> */
[----:B------:R-:W4:Y:S04]  /*7a090*/  LDL.LU.64 R4, [R1+0x528] ;  /* 0x0005280001047983 */ /* 0x000f280000300a00 */
[----:B------:R-:W4:Y:S01]  /*7a0a0*/  LDL.LU R23, [R1+0x8c] ;  /* 0x00008c0001177983 */ /* 0x000f220000300800 */
[----:B------:R-:W-:-:S03]  /*7a0b0*/  LOP3.LUT R6, R6, 0xfffdffff, RZ, 0xc0, !PT ;  /* 0xfffdffff06067812 */ /* 0x000fc600078ec0ff */
[----:B------:R-:W4:Y:S01]  /*7a0c0*/  LDL.LU.64 R48, [R1+0x550] ;  /* 0x0005500001307983 */ /* 0x000f220000300a00 */
[----:B------:R-:W-:Y:S02]  /*7a0d0*/  @P6 LOP3.LUT R6, R6, 0x20000, RZ, 0xfc, !PT ;  /* 0x0002000006066812 */ /* 0x000fe400078efcff */
[----:B------:R-:W-:Y:S01]  /*7a0e0*/  LOP3.LUT P6, RZ, R52, 0x80, RZ, 0xc0, !PT ;  /* 0x0000008034ff7812 */ /* 0x000fe200078cc0ff */
[----:B------:R-:W4:Y:S01]  /*7a0f0*/  LDL.LU.64 R60, [R1+0x548] ;  /* 0x00054800013c7983 */ /* 0x000f220000300a00 */
[----:B------:R-:W-:-:S03]  /*7a100*/  LOP3.LUT R6, R6, 0xfffbffff, RZ, 0xc0, !PT ;  /* 0xfffbffff06067812 */ /* 0x000fc600078ec0ff */
[----:B------:R-:W4:Y:S01]  /*7a110*/  LDL.LU.64 R20, [R1+0x540] ;  /* 0x0005400001147983 */ /* 0x000f220000300a00 */
[----:B------:R-:W-:Y:S02]  /*7a120*/  LOP3.LUT P2, RZ, R52, 0x800, RZ, 0xc0, !PT ;  /* 0x0000080034ff7812 */ /* 0x000fe4000784c0ff */
[C---:B------:R-:W-:Y:S01]  /*7a130*/  LOP3.LUT P1, RZ, R51.reuse, 0x40000, RZ, 0xc0, !PT ;  /* 0x0004000033ff7812 */ /* 0x040fe2000782c0ff */
[----:B------:R-:W4:Y:S04]  /*7a140*/  LDL.LU.64 R18, [R1+0x570] ;  /* 0x0005700001127983 */ /* 0x000f280000300a00 */
[----:B------:R-:W-:Y:S02]  /*7a150*/  @P6 LOP3.LUT R6, R6, 0x40000, RZ, 0xfc, !PT ;  /* 0x0004000006066812 */ /* 0x000fe400078efcff */
        /* <DEDUP_REMOVED lines=12> */
[----:B------:R0:W-:Y:S04]  /*7a220*/  @P1 STG.E.U8 desc[UR40][R12.64], R3 ;  /* 0x000000030c001986 */ /* 0x0001e8000c101128 */
[----:B------:R-:W3:Y:S01]  /*7a230*/  LDL.LU.64 R14, [R1+0x588] ;  /* 0x00058800010e7983 */ /* 0x000ee20000300a00 */
[----:B0-----:R-:W-:-:S03]  /*7a240*/  PRMT R3, R22, 0x7770, RZ ;  /* 0x0000777016037816 */ /* 0x001fc600000000ff */
[----:B------:R-:W3:Y:S04]  /*7a250*/  LDL.LU.64 R12, [R1+0x580] ;  /* 0x00058000010c7983 */ /* 0x000ee80000300a00 */
[----:B------:R0:W-:Y:S02]  /*7a260*/  @P0 STG.E.U8 desc[UR40][R10.64], R3 ;  /* 0x000000030a000986 */ /* 0x0001e4000c101128 */
[----:B0-----:R-:W-:Y:S02]  /*7a270*/  PRMT R3, R22, 0x7771, RZ ;  /* 0x0000777116037816 */ /* 0x001fe400000000ff */
[----:B------:R-:W3:Y:S04]  /*7a280*/  LDL.LU.64 R10, [R1+0x5b0] ;  /* 0x0005b000010a7983 */ /* 0x000ee80000300a00 */
[----:B------:R0:W-:Y:S01]  /*7a290*/  @P6 STG.E.U8 desc[UR40][R8.64], R3 ;  /* 0x0000000308006986 */ /* 0x0001e2000c101128 */
[----:B------:R-:W-:-:S02]  /*7a2a0*/  LOP3.LUT P6, RZ, R6, 0x100000, RZ, 0xc0, !PT ;  /* 0x0010000006ff7812 */ /* 0x000fc400078cc0ff */
[----:B0-----:R-:W-:Y:S01]  /*7a2b0*/  PRMT R3, R22, 0x7772, RZ ;  /* 0x0000777216037816 */ /* 0x001fe200000000ff */
[----:B------:R-:W3:Y:S10]  /*7a2c0*/  LDL.LU.64 R8, [R1+0x5d0] ;  /* 0x0005d00001087983 */ /* 0x000ef40000300a00 */
[----:B------:R0:W-:Y:S01]  /*7a2d0*/  @P6 STG.E.U8 desc[UR40][R58.64], R3 ;  /* 0x000000033a006986 */ /* 0x0001e2000c101128 */
[----:B------:R-:W-:-:S03]  /*7a2e0*/  LOP3.LUT P6, RZ, R6, 0x80000, RZ, 0xc0, !PT ;  /* 0x0008000006ff7812 */ /* 0x000fc600078cc0ff */
[----:B0-----:R-:W3:Y:S01]  /*7a2f0*/  LDL.LU.64 R58, [R1+0x5c8] ;  /* 0x0005c800013a7983 */ /* 0x001ee20000300a00 */
[----:B------:R-:W-:-:S09]  /*7a300*/  PRMT R3, R22, 0x7773, RZ ;  /* 0x0000777316037816 */ /* 0x000fd200000000ff */
[----:B--2---:R0:W-:Y:S04]  /*7a310*/  @P6 STG.E.U8 desc[UR40][R54.64], R3 ;  /* 0x0000000336006986 */ /* 0x0041e8000c101128 */
[----:B0-----:R-:W2:Y:S01]  /*7a320*/  LDL.LU.64 R54, [R1+0x5c0] ;  /* 0x0005c00001367983 */ /* 0x001ea20000300a00 */
[----:B------:R-:W-:Y:S02]  /*7a330*/  LOP3.LUT P6, RZ, R6, 0x40000, RZ, 0xc0, !PT ;  /* 0x0004000006ff7812 */ /* 0x000fe400078cc0ff */
[----:B----4-:R-:W-:-:S11]  /*7a340*/  PRMT R3, R23, 0x7770, RZ ;  /* 0x0000777017037816 */ /* 0x010fd600000000ff */
        /* <DEDUP_REMOVED lines=17> */
[----:B---3--:R0:W-:Y:S01]  /*7a460*/  @P6 STG.E.U8 desc[UR40][R16.64], R3 ;  /* 0x0000000310006986 */ /* 0x0081e2000c101128 */
        /* <DEDUP_REMOVED lines=25> */
[----:B------:R-:W-:Y:S02]  /*7a600*/  LOP3.LUT R6, R6, 0xffffffdf, RZ, 0xc0, !PT ;  /* 0xffffffdf06067812 */ /* 0x000fe400078ec0ff */
[----:B------:R-:W-:-:S09]  /*7a610*/  LOP3.LUT P3, RZ, R53, 0x40000000, RZ, 0xc0, !PT ;  /* 0x4000000035ff7812 */ /* 0x000fd2000786c0ff */
        /* <DEDUP_REMOVED lines=22> */
[----:B------:R-:W-:Y:S02]  /*7a780*/  LOP3.LUT P0, RZ, R51, 0x2000, RZ, 0xc0, !PT ;  /* 0x0000200033ff7812 */ /* 0x000fe4000780c0ff */
[----:B------:R-:W-:-:S09]  /*7a790*/  LOP3.LUT R6, R6, 0xffffefff, RZ, 0xc0, !PT ;  /* 0xffffefff06067812 */ /* 0x000fd200078ec0ff */
[----:B------:R-:W-:Y:S02]  /*7a7a0*/  @P6 LOP3.LUT R6, R6, 0x1000, RZ, 0xfc, !PT ;  /* 0x0000100006066812 */ /* 0x000fe400078efcff */
[----:B------:R-:W-:Y:S02]  /*7a7b0*/  LOP3.LUT P6, RZ, R53, 0x8000000, RZ, 0xc0, !PT ;  /* 0x0800000035ff7812 */ /* 0x000fe400078cc0ff */
[----:B--2---:R-:W-:-:S05]  /*7a7c0*/  PRMT R3, R13, 0x7770, RZ ;  /* 0x000077700d037816 */ /* 0x004fca00000000ff */
[----:B------:R0:W-:Y:S04]  /*7a7d0*/  @P3 STG.E.U8 desc[UR40][R54.64], R3 ;  /* 0x0000000336003986 */ /* 0x0001e8000c101128 */
[----:B0-----:R-:W2:Y:S01]  /*7a7e0*/  LDL.LU.64 R54, [R1+0x660] ;  /* 0x0006600001367983 */ /* 0x001ea20000300a00 */
[----:B------:R-:W-:-:S03]  /*7a7f0*/  PRMT R3, R13, 0x7771, RZ ;  /* 0x000077710d037816 */ /* 0x000fc600000000ff */
[----:B------:R-:W2:Y:S04]  /*7a800*/  LDL.LU.64 R20, [R1+0x658] ;  /* 0x0006580001147983 */ /* 0x000ea80000300a00 */
[----:B---3--:R0:W-:Y:S04]  /*7a810*/  @P2 STG.E.U8 desc[UR40][R8.64], R3 ;  /* 0x0000000308002986 */ /* 0x0081e8000c101128 */
[----:B0-----:R-:W3:Y:S04]  /*7a820*/  LDL.LU.64 R8, [R1+0x678] ;  /* 0x0006780001087983 */ /* 0x001ee80000300a00 */
[----:B------:R-:W3:Y:S04]  /*7a830*/  LDL.LU R61, [R1+0x78] ;  /* 0x00007800013d7983 */ /* 0x000ee80000300800 */
[----:B------:R-:W3:Y:S04]  /*7a840*/  LDL.LU.64 R4, [R1+0x6a8] ;  /* 0x0006a80001047983 */ /* 0x000ee80000300a00 */
[----:B------:R-:W3:Y:S04]  /*7a850*/  LDL.LU.64 R48, [R1+0x6a0] ;  /* 0x0006a00001307983 */ /* 0x000ee80000300a00 */
[----:B------:R-:W3:Y:S01]  /*7a860*/  LDL.LU.64 R22, [R1+0x698] ;  /* 0x0006980001167983 */ /* 0x000ee20000300a00 */
[----:B------:R-:W-:-:S03]  /*7a870*/  PRMT R3, R13, 0x7772, RZ ;  /* 0x000077720d037816 */ /* 0x000fc600000000ff */
[----:B------:R-:W3:Y:S04]  /*7a880*/  LDL.LU R12, [R1+0x68] ;  /* 0x00006800010c7983 */ /* 0x000ee80000300800 */
[----:B------:R-:W3:Y:S04]  /*7a890*/  LDL.LU.64 R18, [R1+0x6b8] ;  /* 0x0006b80001127983 */ /* 0x000ee80000300a00 */
[----:B----4-:R0:W-:Y:S04]  /*7a8a0*/  @P1 STG.E.U8 desc[UR40][R14.64], R3 ;  /* 0x000000030e001986 */ /* 0x0101e8000c101128 */
[----:B------:R-:W4:Y:S01]  /*7a8b0*/  LDL.LU.64 R16, [R1+0x6e8] ;  /* 0x0006e80001107983 */ /* 0x000f220000300a00 */
[----:B0-----:R-:W-:-:S03]  /*7a8c0*/  PRMT R3, R13, 0x7773, RZ ;  /* 0x000077730d037816 */ /* 0x001fc600000000ff */
[----:B------:R-:W4:Y:S04]  /*7a8d0*/  LDL.LU.64 R14, [R1+0x6e0] ;  /* 0x0006e000010e7983 */ /* 0x000f280000300a00 */
[----:B------:R0:W-:Y:S02]  /*7a8e0*/  @P0 STG.E.U8 desc[UR40][R10.64], R3 ;  /* 0x000000030a000986 */ /* 0x0001e4000c101128 */
[----:B0-----:R-:W-:Y:S02]  /*7a8f0*/  PRMT R3, R60, 0x7770, RZ ;  /* 0x000077703c037816 */ /* 0x001fe400000000ff */
[----:B------:R-:W4:Y:S04]  /*7a900*/  LDL.LU.64 R10, [R1+0x6d8] ;  /* 0x0006d800010a7983 */ /* 0x000f280000300a00 */
[----:B------:R0:W-:Y:S01]  /*7a910*/  @P6 STG.E.U8 desc[UR40][R58.64], R3 ;  /* 0x000000033a006986 */ /* 0x0001e2000c101128 */
[----:B------:R-:W-:-:S03]  /*7a920*/  LOP3.LUT P6, RZ, R6, 0x1000, RZ, 0xc0, !PT ;  /* 0x0000100006ff7812 */ /* 0x000fc600078cc0ff */
[----:B------:R-:W4:Y:S01]  /*7a930*/  LDL.LU R13, [R1+0x7c] ;  /* 0x00007c00010d7983 */ /* 0x000f220000300800 */
[----:B0-----:R-:W-:-:S03]  /*7a940*/  PRMT R3, R60, 0x7771, RZ ;  /* 0x000077713c037816 */ /* 0x001fc600000000ff */
[----:B------:R-:W4:Y:S06]  /*7a950*/  LDL.LU.64 R58, [R1+0x6f8] ;  /* 0x0006f800013a7983 */ /* 0x000f2c0000300a00 */
[----:B------:R0:W-:Y:S04]  /*7a960*/  @P6 STG.E.U8 desc[UR40][R56.64], R3 ;  /* 0x0000000338006986 */ /* 0x0001e8000c101128 */
[----:B0-----:R-:W4:Y:S01]  /*7a970*/  LDL.LU.64 R56, [R1+0x720] ;  /* 0x0007200001387983 */ /* 0x001f220000300a00 */
[----:B------:R-:W-:-:S02]  /*7a980*/  LOP3.LUT P6, RZ, R6, 0x800, RZ, 0xc0, !PT ;  /* 0x0000080006ff7812 */ /* 0x000fc400078cc0ff */
[----:B------:R-:W-:Y:S02]  /*7a990*/  PRMT R3, R60, 0x7772, RZ ;  /* 0x000077723c037816 */ /* 0x000fe400000000ff */
[C---:B------:R-:W-:Y:S02]  /*7a9a0*/  LOP3.LUT P5, RZ, R53.reuse, 0x100000, RZ, 0xc0, !PT ;  /* 0x0010000035ff7812 */ /* 0x040fe400078ac0ff */
[----:B------:R-:W-:Y:S02]  /*7a9b0*/  LOP3.LUT P4, RZ, R53, 0x80000, RZ, 0xc0, !PT ;  /* 0x0008000035ff7812 */ /* 0x000fe4000788c0ff */
[----:B------:R-:W-:Y:S02]  /*7a9c0*/  LOP3.LUT P3, RZ, R51, 0x400, RZ, 0xc0, !PT ;  /* 0x0000040033ff7812 */ /* 0x000fe4000786c0ff */
[C---:B------:R-:W-:Y:S02]  /*7a9d0*/  LOP3.LUT P2, RZ, R53.reuse, 0x40000, RZ, 0xc0, !PT ;  /* 0x0004000035ff7812 */ /* 0x040fe4000784c0ff */
[----:B------:R-:W-:Y:S01]  /*7a9e0*/  LOP3.LUT P1, RZ, R53, 0x20000, RZ, 0xc0, !PT ;  /* 0x0002000035ff7812 */ /* 0x000fe2000782c0ff */
[----:B--2---:R0:W-:Y:S01]  /*7a9f0*/  @P6 STG.E.U8 desc[UR40][R54.64], R3 ;  /* 0x0000000336006986 */ /* 0x0041e2000c101128 */
[----:B------:R-:W-:-:S02]  /*7aa00*/  LOP3.LUT P6, RZ, R6, 0x400, RZ, 0xc0, !PT ;  /* 0x0000040006ff7812 */ /* 0x000fc400078cc0ff */
[----:B0-----:R-:W-:Y:S01]  /*7aa10*/  PRMT R3, R60, 0x7773, RZ ;  /* 0x000077733c037816 */ /* 0x001fe200000000ff */
[----:B------:R-:W2:Y:S10]  /*7aa20*/  LDL.LU.64 R54, [R1+0x718] ;  /* 0x0007180001367983 */ /* 0x000eb40000300a00 */
[----:B------:R3:W-:Y:S01]  /*7aa30*/  @P6 STG.E.U8 desc[UR40][R20.64], R3 ;  /* 0x0000000314006986 */ /* 0x0007e2000c101128 */
[----:B------:R-:W-:-:S02]  /*7aa40*/  LOP3.LUT P6, RZ, R6, 0x200, RZ, 0xc0, !PT ;  /* 0x0000020006ff7812 */ /* 0x000fc400078cc0ff */
[----:B---3--:R-:W-:Y:S01]  /*7aa50*/  PRMT R3, R61, 0x7770, RZ ;  /* 0x000077703d037816 */ /* 0x008fe200000000ff */
[----:B------:R-:W3:Y:S10]  /*7aa60*/  LDL.LU.64 R20, [R1+0x2300] ;  /* 0x0023000001147983 */ /* 0x000ef40000300a00 */
[----:B------:R0:W-:Y:S01]  /*7aa70*/  @P6 STG.E.U8 desc[UR40][R8.64], R3 ;  /* 0x0000000308006986 */ /* 0x0001e2000c101128 */
[----:B------:R-:W-:-:S02]  /*7aa80*/  LOP3.LUT P6, RZ, R6, 0x100, RZ, 0xc0, !PT ;  /* 0x0000010006ff7812 */ /* 0x000fc400078cc0ff */
        /* <DEDUP_REMOVED lines=11> */
[----:B------:R0:W-:Y:S02]  /*7ab40*/  @P6 STG.E.U8 desc[UR40][R18.64], R3 ;  /* 0x0000000312006986 */ /* 0x0001e4000c101128 */
[----:B0-----:R-:W-:-:S05]  /*7ab50*/  PRMT R3, R12, 0x7771, RZ ;  /* 0x000077710c037816 */ /* 0x001fca00000000ff */
[----:B----4-:R0:W-:Y:S02]  /*7ab60*/  @P5 STG.E.U8 desc[UR40][R16.64], R3 ;  /* 0x0000000310005986 */ /* 0x0101e4000c101128 */
        /* <DEDUP_REMOVED lines=8> */
[----:B0-----:R-:W4:Y:S01]  /*7abf0*/  LDL.LU.64 R56, [R1+0x730] ;  /* 0x0007300001387983 */ /* 0x001f220000300a00 */
[----:B------:R-:W-:Y:S02]  /*7ac00*/  LOP3.LUT P0, RZ, R53, 0x10000, RZ, 0xc0, !PT ;  /* 0x0001000035ff7812 */ /* 0x000fe4000780c0ff */
[----:B------:R-:W-:Y:S01]  /*7ac10*/  PRMT R3, R13, 0x7772, RZ ;  /* 0x000077720d037816 */ /* 0x000fe200000000ff */
[----:B------:R-:W3:Y:S01]  /*7ac20*/  LDL.LU.64 R10, [R1+0x750] ;  /* 0x00075000010a7983 */ /* 0x000ee20000300a00 */
[----:B------:R-:W-:-:S09]  /*7ac30*/  LOP3.LUT P3, RZ, R51, 0x200, RZ, 0xc0, !PT ;  /* 0x0000020033ff7812 */ /* 0x000fd2000786c0ff */
[----:B--2---:R0:W-:Y:S04]  /*7ac40*/  @P0 STG.E.U8 desc[UR40][R54.64], R3 ;  /* 0x0000000336000986 */ /* 0x0041e8000c101128 */
[----:B0-----:R-:W2:Y:S04]  /*7ac50*/  LDL.LU.64 R54, [R1+0x770] ;  /* 0x0007700001367983 */ /* 0x001ea80000300a00 */
[----:B------:R-:W2:Y:S04]  /*7ac60*/  LDL.LU.64 R22, [R1+0x768] ;  /* 0x0007680001167983 */ /* 0x000ea80000300a00 */
[----:B------:R-:W2:Y:S04]  /*7ac70*/  LDL.LU R19, [R1+0x6c] ;  /* 0x00006c0001137983 */ /* 0x000ea80000300800 */
[----:B------:R-:W3:Y:S04]  /*7ac80*/  LDL.LU.64 R16, [R1+0x760] ;  /* 0x0007600001107983 */ /* 0x000ee80000300a00 */
[----:B------:R-:W3:Y:S01]  /*7ac90*/  LDL.LU.64 R58, [R1+0x790] ;  /* 0x00079000013a7983 */ /* 0x000ee20000300a00 */
[----:B------:R-:W-:-:S02]  /*7aca0*/  PRMT R3, R13, 0x7773, RZ ;  /* 0x000077730d037816 */ /* 0x000fc400000000ff */
[----:B------:R-:W-:-:S03]  /*7acb0*/  LOP3.LUT P6, RZ, R51, 0x40, RZ, 0xc0, !PT ;  /* 0x0000004033ff7812 */ /* 0x000fc600078cc0ff */
[----:B----4-:R0:W-:Y:S04]  /*7acc0*/  @P3 STG.E.U8 desc[UR40][R56.64], R3 ;  /* 0x0000000338003986 */ /* 0x0101e8000c101128 */
[----:B0-----:R-:W4:Y:S04]  /*7acd0*/  LDL.LU.64 R56, [R1+0x7b0] ;  /* 0x0007b00001387983 */ /* 0x001f280000300a00 */
[----:B------:R-:W4:Y:S01]  /*7ace0*/  LDL.LU.64 R12, [R1+0x7a8] ;  /* 0x0007a800010c7983 */ /* 0x000f220000300a00 */
[----:B------:R-:W-:Y:S02]  /*7acf0*/  LOP3.LUT R7, R7, 0xdfffffff, RZ, 0xc0, !PT ;  /* 0xdfffffff07077812 */ /* 0x000fe400078ec0ff */
[----:B------:R-:W-:Y:S01]  /*7ad00*/  LOP3.LUT R6, R6, 0xfffffffe, RZ, 0xc0, !PT ;  /* 0xfffffffe06067812 */ /* 0x000fe200078ec0ff */
[----:B------:R-:W4:Y:S01]  /*7ad10*/  LDL.LU.64 R14, [R1+0x7a0] ;  /* 0x0007a000010e7983 */ /* 0x000f220000300a00 */
[----:B------:R-:W-:-:S02]  /*7ad20*/  @P6 LOP3.LUT R7, R7, 0x20000000, RZ, 0xfc, !PT ;  /* 0x2000000007076812 */ /* 0x000fc400078efcff */
        /* <DEDUP_REMOVED lines=16> */
[C---:B------:R-:W-:Y:S02]  /*7ae30*/  LOP3.LUT P2, RZ, R53.reuse, 0x8000, RZ, 0xc0, !PT ;  /* 0x0000800035ff7812 */ /* 0x040fe4000784c0ff */
[----:B------:R-:W-:-:S07]  /*7ae40*/  LOP3.LUT P1, RZ, R53, 0x4000, RZ, 0xc0, !PT ;  /* 0x0000400035ff7812 */ /* 0x000fce000782c0ff */
[----:B------:R-:W-:Y:S02]  /*7ae50*/  @P6 LOP3.LUT R6, R6, 0x8, RZ, 0xfc, !PT ;  /* 0x0000000806066812 */ /* 0x000fe400078efcff */
[C---:B------:R-:W-:Y:S02]  /*7ae60*/  LOP3.LUT P6, RZ, R53.reuse, 0x1000, RZ, 0xc0, !PT ;  /* 0x0000100035ff7812 */ /* 0x040fe400078cc0ff */
[----:B------:R-:W-:Y:S02]  /*7ae70*/  LOP3.LUT P0, RZ, R53, 0x2000, RZ, 0xc0, !PT ;  /* 0x0000200035ff7812 */ /* 0x000fe4000780c0ff */
[----:B------:R-:W-:Y:S02]  /*7ae80*/  LOP3.LUT R6, R6, 0xffffffef, RZ, 0xc0, !PT ;  /* 0xffffffef06067812 */ /* 0x000fe400078ec0ff */
[----:B--2---:R-:W-:-:S05]  /*7ae90*/  PRMT R3, R19, 0x7770, RZ ;  /* 0x0000777013037816 */ /* 0x004fca00000000ff */
[----:B---3--:R0:W-:Y:S02]  /*7aea0*/  @P2 STG.E.U8 desc[UR40][R10.64], R3 ;  /* 0x000000030a002986 */ /* 0x0081e4000c101128 */
[----:B------:R-:W-:Y:S02]  /*7aeb0*/  @P6 LOP3.LUT R6, R6, 0x10, RZ, 0xfc, !PT ;  /* 0x0000001006066812 */ /* 0x000fe400078efcff */
[----:B------:R-:W-:Y:S02]  /*7aec0*/  LOP3.LUT P6, RZ, R51, 0x100, RZ, 0xc0, !PT ;  /* 0x0000010033ff7812 */ /* 0x000fe400078cc0ff */
[C---:B0-----:R-:W-:Y:S01]  /*7aed0*/  PRMT R3, R19.reuse, 0x7771, RZ ;  /* 0x0000777113037816 */ /* 0x041fe200000000ff */
[----:B------:R-:W2:Y:S04]  /*7aee0*/  LDL.LU.64 R10, [R1+0x7d8] ;  /* 0x0007d800010a7983 */ /* 0x000ea80000300a00 */
[----:B------:R0:W-:Y:S02]  /*7aef0*/  @P1 STG.E.U8 desc[UR40][R54.64], R3 ;  /* 0x0000000336001986 */ /* 0x0001e4000c101128 */
[----:B0-----:R-:W-:-:S02]  /*7af00*/  PRMT R3, R19, 0x7772, RZ ;  /* 0x0000777213037816 */ /* 0x001fc400000000ff */
[----:B------:R-:W3:Y:S04]  /*7af10*/  LDL.LU.64 R54, [R1+0x7f8] ;  /* 0x0007f80001367983 */ /* 0x000ee80000300a00 */
[----:B------:R0:W-:Y:S04]  /*7af20*/  @P0 STG.E.U8 desc[UR40][R22.64], R3 ;  /* 0x0000000316000986 */ /* 0x0001e8000c101128 */
[----:B------:R-:W2:Y:S04]  /*7af30*/  LDL.LU.64 R4, [R1+0x7f0] ;  /* 0x0007f00001047983 */ /* 0x000ea80000300a00 */
[----:B------:R-:W2:Y:S01]  /*7af40*/  LDL.LU.64 R48, [R1+0x7e8] ;  /* 0x0007e80001307983 */ /* 0x000ea20000300a00 */
[----:B0-----:R-:W-:-:S03]  /*7af50*/  PRMT R3, R19, 0x7773, RZ ;  /* 0x0000777313037816 */ /* 0x001fc600000000ff */
[----:B------:R-:W2:Y:S04]  /*7af60*/  LDL.LU.64 R60, [R1+0x818] ;  /* 0x00081800013c7983 */ /* 0x000ea80000300a00 */
[----:B------:R0:W-:Y:S01]  /*7af70*/  @P6 STG.E.U8 desc[UR40][R16.64], R3 ;  /* 0x0000000310006986 */ /* 0x0001e2000c101128 */
[----:B------:R-:W-:-:S03]  /*7af80*/  LOP3.LUT P6, RZ, R6, 0x10, RZ, 0xc0, !PT ;  /* 0x0000001006ff7812 */ /* 0x000fc600078cc0ff */
[----:B------:R-:W2:Y:S04]  /*7af90*/  LDL.LU.64 R22, [R1+0x838] ;  /* 0x0008380001167983 */ /* 0x000ea80000300a00 */
[----:B------:R-:W2:Y:S01]  /*7afa0*/  LDL.LU.64 R18, [R1+0x830] ;  /* 0x0008300001127983 */ /* 0x000ea20000300a00 */
[----:B0-----:R-:W-:-:S03]  /*7afb0*/  PRMT R3, R8, 0x7770, RZ ;  /* 0x0000777008037816 */ /* 0x001fc600000000ff */
[----:B------:R-:W2:Y:S04]  /*7afc0*/  LDL.LU.64 R16, [R1+0x828] ;  /* 0x0008280001107983 */ /* 0x000ea80000300a00 */
[----:B------:R0:W-:Y:S01]  /*7afd0*/  @P6 STG.E.U8 desc[UR40][R58.64], R3 ;  /* 0x000000033a006986 */ /* 0x0001e2000c101128 */
[----:B------:R-:W-:Y:S02]  /*7afe0*/  LOP3.LUT P6, RZ, R6, 0x8, RZ, 0xc0, !PT ;  /* 0x0000000806ff7812 */ /* 0x000fe400078cc0ff */
[----:B0-----:R-:W-:Y:S01]  /*7aff0*/  PRMT R3, R8, 0x7771, RZ ;  /* 0x0000777108037816 */ /* 0x001fe200000000ff */
[----:B------:R-:W2:Y:S10]  /*7b000*/  LDL.LU.64 R58, [R1+0x858] ;  /* 0x00085800013a7983 */ /* 0x000eb40000300a00 */
[----:B----4-:R0:W-:Y:S01]  /*7b010*/  @P6 STG.E.U8 desc[UR40][R56.64], R3 ;  /* 0x0000000338006986 */ /* 0x0101e2000c101128 */
[----:B------:R-:W-:-:S02]  /*7b020*/  LOP3.LUT P6, RZ, R6, 0x4, RZ, 0xc0, !PT ;  /* 0x0000000406ff7812 */ /* 0x000fc400078cc0ff */
[----:B0-----:R-:W-:Y:S01]  /*7b030*/  PRMT R3, R8, 0x7772, RZ ;  /* 0x0000777208037816 */ /* 0x001fe200000000ff */
[----:B------:R-:W4:Y:S10]  /*7b040*/  LDL.LU.64 R56, [R1+0x878] ;  /* 0x0008780001387983 */ /* 0x000f340000300a00 */
[----:B------:R0:W-:Y:S04]  /*7b050*/  @P6 STG.E.U8 desc[UR40][R12.64], R3 ;  /* 0x000000030c006986 */ /* 0x0001e8000c101128 */
[----:B0-----:R-:W2:Y:S01]  /*7b060*/  LDL.LU.64 R12, [R1+0x22f0] ;  /* 0x0022f000010c7983 */ /* 0x001ea20000300a00 */
[----:B------:R-:W-:-:S02]  /*7b070*/  LOP3.LUT P6, RZ, R6, 0x2, RZ, 0xc0, !PT ;  /* 0x0000000206ff7812 */ /* 0x000fc400078cc0ff */
[----:B------:R-:W-:-:S11]  /*7b080*/  PRMT R8, R8, 0x7773, RZ ;  /* 0x0000777308087816 */ /* 0x000fd600000000ff */
[----:B------:R0:W-:Y:S01]  /*7b090*/  @P6 STG.E.U8 desc[UR40][R14.64], R8 ;  /* 0x000000080e006986 */ /* 0x0001e2000c101128 */
[----:B------:R-:W-:Y:S02]  /*7b0a0*/  LOP3.LUT P6, RZ, R6, 0x1, RZ, 0xc0, !PT ;  /* 0x0000000106ff7812 */ /* 0x000fe400078cc0ff */
[C---:B------:R-:W-:Y:S02]  /*7b0b0*/  LOP3.LUT P5, RZ, R53.reuse, 0x40, RZ, 0xc0, !PT ;  /* 0x0000004035ff7812 */ /* 0x040fe400078ac0ff */
[C---:B------:R-:W-:Y:S02]  /*7b0c0*/  LOP3.LUT P4, RZ, R53.reuse, 0x20, RZ, 0xc0, !PT ;  /* 0x0000002035ff7812 */ /* 0x040fe4000788c0ff */
[----:B------:R-:W-:Y:S02]  /*7b0d0*/  LOP3.LUT P3, RZ, R53, 0x10, RZ, 0xc0, !PT ;  /* 0x0000001035ff7812 */ /* 0x000fe4000786c0ff */
[----:B------:R-:W-:Y:S02]  /*7b0e0*/  LOP3.LUT P2, RZ, R51, 0x20, RZ, 0xc0, !PT ;  /* 0x0000002033ff7812 */ /* 0x000fe4000784c0ff */
[C---:B------:R-:W-:Y:S01]  /*7b0f0*/  LOP3.LUT P1, RZ, R53.reuse, 0x8, RZ, 0xc0, !PT ;  /* 0x0000000835ff7812 */ /* 0x040fe2000782c0ff */
[----:B0-----:R-:W4:Y:S01]  /*7b100*/  LDL.LU.64 R14, [R1+0x22e8] ;  /* 0x0022e800010e7983 */ /* 0x001f220000300a00 */
[----:B------:R-:W-:-:S02]  /*7b110*/  LOP3.LUT P0, RZ, R53, 0x4, RZ, 0xc0, !PT ;  /* 0x0000000435ff7812 */ /* 0x000fc4000780c0ff */
[----:B--2---:R-:W-:-:S05]  /*7b120*/  PRMT R3, R12, 0x7770, RZ ;  /* 0x000077700c037816 */ /* 0x004fca00000000ff */
[----:B------:R0:W-:Y:S01]  /*7b130*/  @P6 STG.E.U8 desc[UR40][R10.64], R3 ;  /* 0x000000030a006986 */ /* 0x0001e2000c101128 */
[C---:B------:R-:W-:Y:S02]  /*7b140*/  LOP3.LUT P6, RZ, R7.reuse, 0x80000000, RZ, 0xc0, !PT ;  /* 0x8000000007ff7812 */ /* 0x040fe400078cc0ff */
[----:B0-----:R-:W-:Y:S01]  /*7b150*/  PRMT R3, R12, 0x7771, RZ ;  /* 0x000077710c037816 */ /* 0x001fe200000000ff */
[----:B------:R-:W2:Y:S10]  /*7b160*/  LDL.LU.64 R10, [R1+0x22e0] ;  /* 0x0022e000010a7983 */ /* 0x000eb40000300a00 */
[----:B---3--:R0:W-:Y:S01]  /*7b170*/  @P6 STG.E.U8 desc[UR40][R54.64], R3 ;  /* 0x0000000336006986 */ /* 0x0081e2000c101128 */
[----:B------:R-:W-:-:S02]  /*7b180*/  LOP3.LUT P6, RZ, R7, 0x40000000, RZ, 0xc0, !PT ;  /* 0x4000000007ff7812 */ /* 0x000fc400078cc0ff */
[----:B0-----:R-:W-:Y:S01]  /*7b190*/  PRMT R3, R12, 0x7772, RZ ;  /* 0x000077720c037816 */ /* 0x001fe200000000ff */
[----:B------:R-:W3:Y:S10]  /*7b1a0*/  LDL.LU.64 R54, [R1+0x22d8] ;  /* 0x0022d80001367983 */ /* 0x000ef40000300a00 */
[----:B------:R0:W-:Y:S01]  /*7b1b0*/  @P6 STG.E.U8 desc[UR40][R4.64], R3 ;  /* 0x0000000304006986 */ /* 0x0001e2000c101128 */
[----:B------:R-:W-:-:S02]  /*7b1c0*/  LOP3.LUT P6, RZ, R7, 0x20000000, RZ, 0xc0, !PT ;  /* 0x2000000007ff7812 */ /* 0x000fc400078cc0ff */
[----:B------:R-:W-:Y:S02]  /*7b1d0*/  PRMT R12, R12, 0x7773, RZ ;  /* 0x000077730c0c7816 */ /* 0x000fe400000000ff */
[----:B0-----:R-:W-:-:S09]  /*7b1e0*/  PRMT R3, R9, 0x7770, RZ ;  /* 0x0000777009037816 */ /* 0x001fd200000000ff */
[----:B------:R-:W-:Y:S04]  /*7b1f0*/  @P6 STG.E.U8 desc[UR40][R48.64], R12 ;  /* 0x0000000c30006986 */ /* 0x000fe8000c101128 */
[----:B------:R0:W-:Y:S02]  /*7b200*/  @P5 STG.E.U8 desc[UR40][R60.64], R3 ;  /* 0x000000033c005986 */ /* 0x0001e4000c101128 */
[----:B0-----:R-:W-:-:S05]  /*7b210*/  PRMT R3, R9, 0x7771, RZ ;  /* 0x0000777109037816 */ /* 0x001fca00000000ff */
[----:B------:R0:W-:Y:S02]  /*7b220*/  @P4 STG.E.U8 desc[UR40][R22.64], R3 ;  /* 0x0000000316004986 */ /* 0x0001e4000c101128 */
[C---:B0-----:R-:W-:Y:S02]  /*7b230*/  PRMT R3, R9.reuse, 0x7772, RZ ;  /* 0x0000777209037816 */ /* 0x041fe400000000ff */
[----:B------:R-:W-:-:S03]  /*7b240*/  PRMT R9, R9, 0x7773, RZ ;  /* 0x0000777309097816 */ /* 0x000fc600000000ff */
[----:B------:R0:W-:Y:S04]  /*7b250*/  @P3 STG.E.U8 desc[UR40][R18.64], R3 ;  /* 0x0000000312003986 */ /* 0x0001e8000c101128 */
[----:B------:R-:W-:Y:S01]  /*7b260*/  @P2 STG.E.U8 desc[UR40][R16.64], R9 ;  /* 0x0000000910002986 */ /* 0x000fe2000c101128 */
[----:B0-----:R-:W-:-:S05]  /*7b270*/  PRMT R3, R13, 0x7770, RZ ;  /* 0x000077700d037816 */ /* 0x001fca00000000ff */
[----:B------:R0:W-:Y:S02]  /*7b280*/  @P1 STG.E.U8 desc[UR40][R58.64], R3 ;  /* 0x000000033a001986 */ /* 0x0001e4000c101128 */
[----:B0-----:R-:W-:-:S05]  /*7b290*/  PRMT R3, R13, 0x7771, RZ ;  /* 0x000077710d037816 */ /* 0x001fca00000000ff */
[----:B----4-:R0:W-:Y:S04]  /*7b2a0*/  @P0 STG.E.U8 desc[UR40][R56.64], R3 ;  /* 0x0000000338000986 */ /* 0x0101e8000c101128 */
[----:B0-----:R-:W4:Y:S04]  /*7b2b0*/  LDL.LU.64 R56, [R1+0x870] ;  /* 0x0008700001387983 */ /* 0x001f280000300a00 */
[----:B------:R-:W2:Y:S04]  /*7b2c0*/  LDL.LU.64 R16, [R1+0x868] ;  /* 0x0008680001107983 */ /* 0x000ea80000300a00 */
[----:B------:R-:W2:Y:S04]  /*7b2d0*/  LDL.LU.64 R48, [R1+0x898] ;  /* 0x0008980001307983 */ /* 0x000ea80000300a00 */
[----:B------:R-:W2:Y:S04]  /*7b2e0*/  LDL.LU.64 R60, [R1+0x8b8] ;  /* 0x0008b800013c7983 */ /* 0x000ea80000300a00 */
[----:B------:R-:W2:Y:S01]  /*7b2f0*/  LDL.LU.64 R18, [R1+0x8b0] ;  /* 0x0008b00001127983 */ /* 0x000ea20000300a00 */
[----:B------:R-:W-:-:S03]  /*7b300*/  LOP3.LUT P3, RZ, R53, 0x2, RZ, 0xc0, !PT ;  /* 0x0000000235ff7812 */ /* 0x000fc6000786c0ff */
[----:B------:R-:W2:Y:S01]  /*7b310*/  LDL.LU.64 R58, [R1+0x8a8] ;  /* 0x0008a800013a7983 */ /* 0x000ea20000300a00 */
[----:B------:R-:W-:Y:S02]  /*7b320*/  PRMT R3, R13, 0x7772, RZ ;  /* 0x000077720d037816 */ /* 0x000fe400000000ff */
[----:B------:R-:W-:Y:S02]  /*7b330*/  LOP3.LUT P2, RZ, R51, 0x10, RZ, 0xc0, !PT ;  /* 0x0000001033ff7812 */ /* 0x000fe4000784c0ff */
[----:B------:R-:W-:Y:S02]  /*7b340*/  PRMT R13, R13, 0x7773, RZ ;  /* 0x000077730d0d7816 */ /* 0x000fe400000000ff */
[----:B------:R-:W-:Y:S02]  /*7b350*/  LOP3.LUT R7, R7, 0xffdfffff, RZ, 0xc0, !PT ;  /* 0xffdfffff07077812 */ /* 0x000fe400078ec0ff */
[----:B------:R-:W-:Y:S02]  /*7b360*/  LOP3.LUT P1, RZ, R53, 0x1, RZ, 0xc0, !PT ;  /* 0x0000000135ff7812 */ /* 0x000fe4000782c0ff */
[----:B------:R-:W-:Y:S01]  /*7b370*/  LOP3.LUT P5, RZ, R51, 0x2, RZ, 0xc0, !PT ;  /* 0x0000000233ff7812 */ /* 0x000fe200078ac0ff */
[----:B----4-:R0:W-:Y:S04]  /*7b380*/  @P3 STG.E.U8 desc[UR40][R56.64], R3 ;  /* 0x0000000338003986 */ /* 0x0101e8000c101128 */
[----:B0-----:R-:W4:Y:S04]  /*7b390*/  LDL.LU.64 R56, [R1+0x8e0] ;  /* 0x0008e00001387983 */ /* 0x001f280000300a00 */
[----:B------:R-:W4:Y:S04]  /*7b3a0*/  LDL.LU.64 R22, [R1+0x900] ;  /* 0x0009000001167983 */ /* 0x000f280000300a00 */
[----:B--2---:R0:W-:Y:S04]  /*7b3b0*/  @P2 STG.E.U8 desc[UR40][R16.64], R13 ;  /* 0x0000000d10002986 */ /* 0x0041e8000c101128 */
[----:B0-----:R-:W2:Y:S01]  /*7b3c0*/  LDL.LU.64 R16, [R1+0x8f8] ;  /* 0x0008f80001107983 */ /* 0x001ea20000300a00 */
[----:B---3--:R-:W-:-:S02]  /*7b3d0*/  LOP3.LUT P6, RZ, R54, 0x1000000, RZ, 0xc0, !PT ;  /* 0x0100000036ff7812 */ /* 0x008fc400078cc0ff */
[----:B------:R-:W-:Y:S01]  /*7b3e0*/  LOP3.LUT P0, RZ, R54, 0x80000000, RZ, 0xc0, !PT ;  /* 0x8000000036ff7812 */ /* 0x000fe2000780c0ff */
[----:B------:R-:W3:Y:S10]  /*7b3f0*/  LDL.LU.64 R12, [R1+0x920] ;  /* 0x00092000010c7983 */ /* 0x000ef40000300a00 */
        /* <DEDUP_REMOVED lines=21> */
[----:B------:R-:W-:-:S05]  /*7b550*/  PRMT R3, R10, 0x7770, RZ ;  /* 0x000077700a037816 */ /* 0x000fca00000000ff */
[----:B------:R0:W-:Y:S04]  /*7b560*/  @P1 STG.E.U8 desc[UR40][R48.64], R3 ;  /* 0x0000000330001986 */ /* 0x0001e8000c101128 */
[----:B------:R-:W-:Y:S02]  /*7b570*/  @P6 LOP3.LUT R7, R7, 0x10000000, RZ, 0xfc, !PT ;  /* 0x1000000007076812 */ /* 0x000fe400078efcff */
[----:B------:R-:W-:Y:S02]  /*7b580*/  LOP3.LUT P6, RZ, R54, 0x40000000, RZ, 0xc0, !PT ;  /* 0x4000000036ff7812 */ /* 0x000fe400078cc0ff */
[----:B0-----:R-:W-:Y:S02]  /*7b590*/  PRMT R3, R10, 0x7771, RZ ;  /* 0x000077710a037816 */ /* 0x001fe400000000ff */
[----:B------:R-:W-:-:S02]  /*7b5a0*/  LOP3.LUT P1, RZ, R51, 0x1, RZ, 0xc0, !PT ;  /* 0x0000000133ff7812 */ /* 0x000fc4000782c0ff */
[----:B------:R-:W3:Y:S04]  /*7b5b0*/  LDL.LU.64 R50, [R1+0x8f0] ;  /* 0x0008f00001327983 */ /* 0x000ee80000300a00 */
[----:B------:R0:W-:Y:S04]  /*7b5c0*/  @P0 STG.E.U8 desc[UR40][R60.64], R3 ;  /* 0x000000033c000986 */ /* 0x0001e8000c101128 */
[----:B------:R-:W3:Y:S04]  /*7b5d0*/  LDL.LU.64 R52, [R1+0x940] ;  /* 0x0009400001347983 */ /* 0x000ee80000300a00 */
[----:B------:R-:W3:Y:S01]  /*7b5e0*/  LDL.LU.64 R8, [R1+0x938] ;  /* 0x0009380001087983 */ /* 0x000ee20000300a00 */
[----:B0-----:R-:W-:-:S03]  /*7b5f0*/  PRMT R3, R10, 0x7772, RZ ;  /* 0x000077720a037816 */ /* 0x001fc600000000ff */
[----:B------:R-:W3:Y:S04]  /*7b600*/  LDL.LU.64 R4, [R1+0x930] ;  /* 0x0009300001047983 */ /* 0x000ee80000300a00 */
[----:B------:R0:W-:Y:S01]  /*7b610*/  @P6 STG.E.U8 desc[UR40][R18.64], R3 ;  /* 0x0000000312006986 */ /* 0x0001e2000c101128 */
[----:B------:R-:W-:Y:S02]  /*7b620*/  LOP3.LUT P6, RZ, R7, 0x10000000, RZ, 0xc0, !PT ;  /* 0x1000000007ff7812 */ /* 0x000fe400078cc0ff */
[----:B------:R-:W-:Y:S01]  /*7b630*/  PRMT R10, R10, 0x7773, RZ ;  /* 0x000077730a0a7816 */ /* 0x000fe200000000ff */
[----:B------:R-:W3:Y:S04]  /*7b640*/  LDL.LU.64 R48, [R1+0x960] ;  /* 0x0009600001307983 */ /* 0x000ee80000300a00 */
[----:B------:R-:W3:Y:S01]  /*7b650*/  LDL.LU.64 R60, [R1+0x980] ;  /* 0x00098000013c7983 */ /* 0x000ee20000300a00 */
[----:B0-----:R-:W-:-:S03]  /*7b660*/  PRMT R3, R14, 0x7770, RZ ;  /* 0x000077700e037816 */ /* 0x001fc600000000ff */
[----:B------:R-:W3:Y:S04]  /*7b670*/  LDL.LU.64 R18, [R1+0x978] ;  /* 0x0009780001127983 */ /* 0x000ee80000300a00 */
[----:B------:R0:W-:Y:S01]  /*7b680*/  @P6 STG.E.U8 desc[UR40][R58.64], R10 ;  /* 0x0000000a3a006986 */ /* 0x0001e2000c101128 */
[----:B------:R-:W-:-:S03]  /*7b690*/  LOP3.LUT P6, RZ, R7, 0x8000000, RZ, 0xc0, !PT ;  /* 0x0800000007ff7812 */ /* 0x000fc600078cc0ff */
[----:B0-----:R-:W3:Y:S10]  /*7b6a0*/  LDL.LU.64 R58, [R1+0x970] ;  /* 0x00097000013a7983 */ /* 0x001ef40000300a00 */
[----:B----4-:R0:W-:Y:S01]  /*7b6b0*/  @P6 STG.E.U8 desc[UR40][R56.64], R3 ;  /* 0x0000000338006986 */ /* 0x0101e2000c101128 */
[----:B------:R-:W-:-:S02]  /*7b6c0*/  LOP3.LUT P6, RZ, R7, 0x4000000, RZ, 0xc0, !PT ;  /* 0x0400000007ff7812 */ /* 0x000fc400078cc0ff */
[----:B0-----:R-:W-:Y:S01]  /*7b6d0*/  PRMT R3, R14, 0x7771, RZ ;  /* 0x000077710e037816 */ /* 0x001fe200000000ff */
[----:B------:R-:W4:Y:S10]  /*7b6e0*/  LDL.LU.64 R56, [R1+0x9a0] ;  /* 0x0009a00001387983 */ /* 0x000f340000300a00 */
[----:B------:R0:W-:Y:S01]  /*7b6f0*/  @P6 STG.E.U8 desc[UR40][R22.64], R3 ;  /* 0x0000000316006986 */ /* 0x0001e2000c101128 */
[----:B------:R-:W-:-:S02]  /*7b700*/  LOP3.LUT P6, RZ, R7, 0x2000000, RZ, 0xc0, !PT ;  /* 0x0200000007ff7812 */ /* 0x000fc400078cc0ff */
[----:B0-----:R-:W-:Y:S01]  /*7b710*/  PRMT R3, R14, 0x7772, RZ ;  /* 0x000077720e037816 */ /* 0x001fe200000000ff */
[----:B------:R-:W4:Y:S10]  /*7b720*/  LDL.LU.64 R22, [R1+0x22d0] ;  /* 0x0022d00001167983 */ /* 0x000f340000300a00 */
[----:B--2---:R0:W-:Y:S04]  /*7b730*/  @P6 STG.E.U8 desc[UR40][R16.64], R3 ;  /* 0x0000000310006986 */ /* 0x0041e8000c101128 */
[----:B0-----:R-:W2:Y:S01]  /*7b740*/  LDL.LU.64 R16, [R1+0x22c8] ;  /* 0x0022c80001107983 */ /* 0x001ea20000300a00 */
[----:B------:R-:W-:-:S02]  /*7b750*/  LOP3.LUT P6, RZ, R7, 0x1000000, RZ, 0xc0, !PT ;  /* 0x0100000007ff7812 */ /* 0x000fc400078cc0ff */
[----:B------:R-:W-:Y:S02]  /*7b760*/  PRMT R14, R14, 0x7773, RZ ;  /* 0x000077730e0e7816 */ /* 0x000fe400000000ff */
[----:B------:R-:W-:Y:S02]  /*7b770*/  PRMT R3, R11, 0x7770, RZ ;  /* 0x000077700b037816 */ /* 0x000fe400000000ff */
[C---:B------:R-:W-:Y:S02]  /*7b780*/  LOP3.LUT P4, RZ, R54.reuse, 0x800000, RZ, 0xc0, !PT ;  /* 0x0080000036ff7812 */ /* 0x040fe4000788c0ff */
[C---:B------:R-:W-:Y:S02]  /*7b790*/  LOP3.LUT P3, RZ, R54.reuse, 0x400000, RZ, 0xc0, !PT ;  /* 0x0040000036ff7812 */ /* 0x040fe4000786c0ff */
[C---:B------:R-:W-:Y:S02]  /*7b7a0*/  LOP3.LUT P2, RZ, R54.reuse, 0x200000, RZ, 0xc0, !PT ;  /* 0x0020000036ff7812 */ /* 0x040fe4000784c0ff */
[----:B------:R-:W-:Y:S01]  /*7b7b0*/  LOP3.LUT P0, RZ, R54, 0x100000, RZ, 0xc0, !PT ;  /* 0x0010000036ff7812 */ /* 0x000fe2000780c0ff */
[----:B---3--:R-:W-:Y:S01]  /*7b7c0*/  @P6 STG.E.U8 desc[UR40][R50.64], R14 ;  /* 0x0000000e32006986 */ /* 0x008fe2000c101128 */
[----:B------:R-:W-:-:S13]  /*7b7d0*/  LOP3.LUT P6, RZ, R7, 0x800000, RZ, 0xc0, !PT ;  /* 0x0080000007ff7812 */ /* 0x000fda00078cc0ff */
[----:B------:R0:W-:Y:S01]  /*7b7e0*/  @P6 STG.E.U8 desc[UR40][R12.64], R3 ;  /* 0x000000030c006986 */ /* 0x0001e2000c101128 */
[----:B------:R-:W-:Y:S02]  /*7b7f0*/  LOP3.LUT P6, RZ, R7, 0x400000, RZ, 0xc0, !PT ;  /* 0x0040000007ff7812 */ /* 0x000fe400078cc0ff */
[----:B0-----:R-:W-:-:S11]  /*7b800*/  PRMT R3, R11, 0x7771, RZ ;  /* 0x000077710b037816 */ /* 0x001fd600000000ff */
[----:B------:R0:W-:Y:S01]  /*7b810*/  @P6 STG.E.U8 desc[UR40][R52.64], R3 ;  /* 0x0000000334006986 */ /* 0x0001e2000c101128 */
[----:B------:R-:W-:Y:S02]  /*7b820*/  LOP3.LUT P6, RZ, R7, 0x200000, RZ, 0xc0, !PT ;  /* 0x0020000007ff7812 */ /* 0x000fe400078cc0ff */
[C---:B0-----:R-:W-:Y:S02]  /*7b830*/  PRMT R3, R11.reuse, 0x7772, RZ ;  /* 0x000077720b037816 */ /* 0x041fe400000000ff */
[----:B------:R-:W-:-:S09]  /*7b840*/  PRMT R11, R11, 0x7773, RZ ;  /* 0x000077730b0b7816 */ /* 0x000fd200000000ff */
[----:B------:R0:W-:Y:S04]  /*7b850*/  @P6 STG.E.U8 desc[UR40][R8.64], R3 ;  /* 0x0000000308006986 */ /* 0x0001e8000c101128 */
[----:B------:R-:W-:Y:S01]  /*7b860*/  @P5 STG.E.U8 desc[UR40][R4.64], R11 ;  /* 0x0000000b04005986 */ /* 0x000fe2000c101128 */
[----:B0-----:R-:W-:-:S05]  /*7b870*/  PRMT R3, R15, 0x7770, RZ ;  /* 0x000077700f037816 */ /* 0x001fca00000000ff */
[----:B------:R0:W-:Y:S02]  /*7b880*/  @P4 STG.E.U8 desc[UR40][R48.64], R3 ;  /* 0x0000000330004986 */ /* 0x0001e4000c101128 */
[----:B0-----:R-:W-:-:S05]  /*7b890*/  PRMT R3, R15, 0x7771, RZ ;  /* 0x000077710f037816 */ /* 0x001fca00000000ff */
[----:B------:R0:W-:Y:S02]  /*7b8a0*/  @P3 STG.E.U8 desc[UR40][R60.64], R3 ;  /* 0x000000033c003986 */ /* 0x0001e4000c101128 */
[C---:B0-----:R-:W-:Y:S02]  /*7b8b0*/  PRMT R3, R15.reuse, 0x7772, RZ ;  /* 0x000077720f037816 */ /* 0x041fe400000000ff */
[----:B------:R-:W-:-:S03]  /*7b8c0*/  PRMT R15, R15, 0x7773, RZ ;  /* 0x000077730f0f7816 */ /* 0x000fc600000000ff */
[----:B------:R-:W-:Y:S04]  /*7b8d0*/  @P2 STG.E.U8 desc[UR40][R18.64], R3 ;  /* 0x0000000312002986 */ /* 0x000fe8000c101128 */
[----:B------:R0:W-:Y:S04]  /*7b8e0*/  @P1 STG.E.U8 desc[UR40][R58.64], R15 ;  /* 0x0000000f3a001986 */ /* 0x0001e8000c101128 */
[----:B0-----:R-:W3:Y:S01]  /*7b8f0*/  LDL.LU.64 R58, [R1+0x9c0] ;  /* 0x0009c000013a7983 */ /* 0x001ee20000300a00 */
[----:B--2---:R-:W-:-:S05]  /*7b900*/  PRMT R3, R16, 0x7770, RZ ;  /* 0x0000777010037816 */ /* 0x004fca00000000ff */
[----:B----4-:R0:W-:Y:S04]  /*7b910*/  @P0 STG.E.U8 desc[UR40][R56.64], R3 ;  /* 0x0000000338000986 */ /* 0x0101e8000c101128 */
[----:B0-----:R-:W2:Y:S04]  /*7b920*/  LDL.LU.64 R56, [R1+0x9b8] ;  /* 0x0009b80001387983 */ /* 0x001ea80000300a00 */
[----:B------:R-:W4:Y:S04]  /*7b930*/  LDL.LU.64 R52, [R1+0x9b0] ;  /* 0x0009b00001347983 */ /* 0x000f280000300a00 */
[----:B------:R-:W4:Y:S04]  /*7b940*/  LDL.LU.64 R8, [R1+0x9e0] ;  /* 0x0009e00001087983 */ /* 0x000f280000300a00 */
[----:B------:R-:W4:Y:S04]  /*7b950*/  LDL.LU.64 R4, [R1+0xa00] ;  /* 0x000a000001047983 */ /* 0x000f280000300a00 */
[----:B------:R-:W4:Y:S04]  /*7b960*/  LDL.LU.64 R48, [R1+0x9f8] ;  /* 0x0009f80001307983 */ /* 0x000f280000300a00 */
[----:B------:R-:W4:Y:S04]  /*7b970*/  LDL.LU.64 R60, [R1+0x9f0] ;  /* 0x0009f000013c7983 */ /* 0x000f280000300a00 */
[----:B------:R-:W4:Y:S01]  /*7b980*/  LDL.LU.64 R18, [R1+0xa20] ;  /* 0x000a200001127983 */ /* 0x000f220000300a00 */
        /* <DEDUP_REMOVED lines=21> */
[----:B------:R-:W-:Y:S02]  /*7bae0*/  LOP3.LUT R7, R7, 0xfff7ffff, RZ, 0xc0, !PT ;  /* 0xfff7ffff07077812 */ /* 0x000fe400078ec0ff */
[----:B------:R-:W-:-:S07]  /*7baf0*/  PRMT R3, R16, 0x7771, RZ ;  /* 0x0000777110037816 */ /* 0x000fce00000000ff */
[----:B------:R-:W-:Y:S02]  /*7bb00*/  @P6 LOP3.LUT R7, R7, 0x80000, RZ, 0xfc, !PT ;  /* 0x0008000007076812 */ /* 0x000fe400078efcff */
[C---:B------:R-:W-:Y:S02]  /*7bb10*/  LOP3.LUT P6, RZ, R54.reuse, 0x8000, RZ, 0xc0, !PT ;  /* 0x0000800036ff7812 */ /* 0x040fe400078cc0ff */
[----:B------:R-:W-:Y:S02]  /*7bb20*/  LOP3.LUT P1, RZ, R55, 0x80000000, RZ, 0xc0, !PT ;  /* 0x8000000037ff7812 */ /* 0x000fe4000782c0ff */
[----:B------:R-:W-:Y:S02]  /*7bb30*/  LOP3.LUT P0, RZ, R54, 0x20000, RZ, 0xc0, !PT ;  /* 0x0002000036ff7812 */ /* 0x000fe4000780c0ff */
[----:B------:R-:W-:-:S07]  /*7bb40*/  LOP3.LUT R7, R7, 0xffefffff, RZ, 0xc0, !PT ;  /* 0xffefffff07077812 */ /* 0x000fce00078ec0ff */
[----:B------:R-:W-:Y:S02]  /*7bb50*/  @P6 LOP3.LUT R7, R7, 0x100000, RZ, 0xfc, !PT ;  /* 0x0010000007076812 */ /* 0x000fe400078efcff */
[----:B------:R-:W-:Y:S01]  /*7bb60*/  LOP3.LUT P6, RZ, R54, 0x10000, RZ, 0xc0, !PT ;  /* 0x0001000036ff7812 */ /* 0x000fe200078cc0ff */
[----:B---3--:R0:W-:Y:S02]  /*7bb70*/  @P3 STG.E.U8 desc[UR40][R58.64], R3 ;  /* 0x000000033a003986 */ /* 0x0081e4000c101128 */
[C---:B0-----:R-:W-:Y:S02]  /*7bb80*/  PRMT R3, R16.reuse, 0x7772, RZ ;  /* 0x0000777210037816 */ /* 0x041fe400000000ff */
[----:B------:R-:W-:-:S03]  /*7bb90*/  PRMT R16, R16, 0x7773, RZ ;  /* 0x0000777310107816 */ /* 0x000fc600000000ff */
[----:B--2---:R0:W-:Y:S04]  /*7bba0*/  @P2 STG.E.U8 desc[UR40][R56.64], R3 ;  /* 0x0000000338002986 */ /* 0x0041e8000c101128 */
[----:B0-----:R-:W2:Y:S01]  /*7bbb0*/  LDL.LU.64 R56, [R1+0xa40] ;  /* 0x000a400001387983 */ /* 0x001ea20000300a00 */
[----:B------:R-:W-:-:S03]  /*7bbc0*/  PRMT R3, R20, 0x7770, RZ ;  /* 0x0000777014037816 */ /* 0x000fc600000000ff */
[----:B----4-:R-:W-:Y:S04]  /*7bbd0*/  @P1 STG.E.U8 desc[UR40][R52.64], R16 ;  /* 0x0000001034001986 */ /* 0x010fe8000c101128 */
[----:B------:R-:W3:Y:S04]  /*7bbe0*/  LDL.LU.64 R58, [R1+0xa38] ;  /* 0x000a3800013a7983 */ /* 0x000ee80000300a00 */
[----:B------:R0:W-:Y:S04]  /*7bbf0*/  @P0 STG.E.U8 desc[UR40][R8.64], R3 ;  /* 0x0000000308000986 */ /* 0x0001e8000c101128 */
[----:B------:R-:W4:Y:S04]  /*7bc00*/  LDL.LU.64 R14, [R1+0xa30] ;  /* 0x000a3000010e7983 */ /* 0x000f280000300a00 */
[----:B------:R-:W4:Y:S01]  /*7bc10*/  LDL.LU.64 R10, [R1+0xa60] ;  /* 0x000a6000010a7983 */ /* 0x000f220000300a00 */
[----:B0-----:R-:W-:-:S03]  /*7bc20*/  PRMT R3, R20, 0x7771, RZ ;  /* 0x0000777114037816 */ /* 0x001fc600000000ff */
[----:B------:R-:W4:Y:S04]  /*7bc30*/  LDL.LU.64 R50, [R1+0xa80] ;  /* 0x000a800001327983 */ /* 0x000f280000300a00 */
[----:B------:R0:W-:Y:S01]  /*7bc40*/  @P6 STG.E.U8 desc[UR40][R4.64], R3 ;  /* 0x0000000304006986 */ /* 0x0001e2000c101128 */
[----:B------:R-:W-:-:S03]  /*7bc50*/  LOP3.LUT P6, RZ, R7, 0x100000, RZ, 0xc0, !PT ;  /* 0x0010000007ff7812 */ /* 0x000fc600078cc0ff */
[----:B------:R-:W4:Y:S04]  /*7bc60*/  LDL.LU.64 R12, [R1+0xa78] ;  /* 0x000a7800010c7983 */ /* 0x000f280000300a00 */
[----:B------:R-:W4:Y:S01]  /*7bc70*/  LDL.LU.64 R52, [R1+0xa70] ;  /* 0x000a700001347983 */ /* 0x000f220000300a00 */
[----:B0-----:R-:W-:-:S03]  /*7bc80*/  PRMT R3, R20, 0x7772, RZ ;  /* 0x0000777214037816 */ /* 0x001fc600000000ff */
[----:B------:R-:W4:Y:S04]  /*7bc90*/  LDL.LU.64 R8, [R1+0xaa8] ;  /* 0x000aa80001087983 */ /* 0x000f280000300a00 */
[----:B------:R0:W-:Y:S01]  /*7bca0*/  @P6 STG.E.U8 desc[UR40][R48.64], R3 ;  /* 0x0000000330006986 */ /* 0x0001e2000c101128 */
[----:B------:R-:W-:Y:S02]  /*7bcb0*/  LOP3.LUT P6, RZ, R7, 0x80000, RZ, 0xc0, !PT ;  /* 0x0008000007ff7812 */ /* 0x000fe400078cc0ff */
[----:B------:R-:W-:Y:S01]  /*7bcc0*/  PRMT R20, R20, 0x7773, RZ ;  /* 0x0000777314147816 */ /* 0x000fe200000000ff */
[----:B------:R-:W4:Y:S01]  /*7bcd0*/  LDL.LU.64 R4, [R1+0xae0] ;  /* 0x000ae00001047983 */ /* 0x000f220000300a00 */
[----:B0-----:R-:W-:-:S03]  /*7bce0*/  PRMT R3, R17, 0x7770, RZ ;  /* 0x0000777011037816 */ /* 0x001fc600000000ff */
[----:B------:R-:W4:Y:S06]  /*7bcf0*/  LDL.LU.64 R48, [R1+0xad8] ;  /* 0x000ad80001307983 */ /* 0x000f2c0000300a00 */
[----:B------:R0:W-:Y:S01]  /*7bd00*/  @P6 STG.E.U8 desc[UR40][R60.64], R20 ;  /* 0x000000143c006986 */ /* 0x0001e2000c101128 */
[----:B------:R-:W-:-:S03]  /*7bd10*/  LOP3.LUT P6, RZ, R7, 0x40000, RZ, 0xc0, !PT ;  /* 0x0004000007ff7812 */ /* 0x000fc600078cc0ff */
[----:B0-----:R-:W4:Y:S10]  /*7bd20*/  LDL.LU.64 R60, [R1+0xad0] ;  /* 0x000ad000013c7983 */ /* 0x001f340000300a00 */
[----:B------:R0:W-:Y:S04]  /*7bd30*/  @P6 STG.E.U8 desc[UR40][R18.64], R3 ;  /* 0x0000000312006986 */ /* 0x0001e8000c101128 */
[----:B0-----:R-:W4:Y:S01]  /*7bd40*/  LDL.LU.64 R18, [R1+0x22c0] ;  /* 0x0022c00001127983 */ /* 0x001f220000300a00 */
[----:B------:R-:W-:-:S02]  /*7bd50*/  LOP3.LUT P6, RZ, R7, 0x20000, RZ, 0xc0, !PT ;  /* 0x0002000007ff7812 */ /* 0x000fc400078cc0ff */
[----:B------:R-:W-:Y:S02]  /*7bd60*/  PRMT R3, R17, 0x7771, RZ ;  /* 0x0000777111037816 */ /* 0x000fe400000000ff */
[C---:B------:R-:W-:Y:S02]  /*7bd70*/  LOP3.LUT P5, RZ, R54.reuse, 0x200, RZ, 0xc0, !PT ;  /* 0x0000020036ff7812 */ /* 0x040fe400078ac0ff */
[----:B------:R-:W-:Y:S02]  /*7bd80*/  LOP3.LUT P4, RZ, R55, 0x10000000, RZ, 0xc0, !PT ;  /* 0x1000000037ff7812 */ /* 0x000fe4000788c0ff */
[C---:B------:R-:W-:Y:S02]  /*7bd90*/  LOP3.LUT P3, RZ, R54.reuse, 0x100, RZ, 0xc0, !PT ;  /* 0x0000010036ff7812 */ /* 0x040fe4000786c0ff */
[C---:B------:R-:W-:Y:S02]  /*7bda0*/  LOP3.LUT P2, RZ, R54.reuse, 0x80, RZ, 0xc0, !PT ;  /* 0x0000008036ff7812 */ /* 0x040fe4000784c0ff */
[----:B------:R-:W-:-:S02]  /*7bdb0*/  LOP3.LUT P1, RZ, R54, 0x40, RZ, 0xc0, !PT ;  /* 0x0000004036ff7812 */ /* 0x000fc4000782c0ff */
[----:B------:R-:W-:Y:S01]  /*7bdc0*/  LOP3.LUT P0, RZ, R55, 0x8000000, RZ, 0xc0, !PT ;  /* 0x0800000037ff7812 */ /* 0x000fe2000780c0ff */
[----:B--2---:R0:W-:Y:S01]  /*7bdd0*/  @P6 STG.E.U8 desc[UR40][R56.64], R3 ;  /* 0x0000000338006986 */ /* 0x0041e2000c101128 */
[----:B------:R-:W-:Y:S02]  /*7bde0*/  LOP3.LUT P6, RZ, R7, 0x10000, RZ, 0xc0, !PT ;  /* 0x0001000007ff7812 */ /* 0x000fe400078cc0ff */
[----:B0-----:R-:W-:Y:S01]  /*7bdf0*/  PRMT R3, R17, 0x7772, RZ ;  /* 0x0000777211037816 */ /* 0x001fe200000000ff */
[----:B------:R-:W2:Y:S10]  /*7be00*/  LDL.LU.64 R56, [R1+0x22b8] ;  /* 0x0022b80001387983 */ /* 0x000eb40000300a00 */
[----:B---3--:R0:W-:Y:S01]  /*7be10*/  @P6 STG.E.U8 desc[UR40][R58.64], R3 ;  /* 0x000000033a006986 */ /* 0x0081e2000c101128 */
[----:B------:R-:W-:-:S02]  /*7be20*/  LOP3.LUT P6, RZ, R7, 0x8000, RZ, 0xc0, !PT ;  /* 0x0000800007ff7812 */ /* 0x000fc400078cc0ff */
[----:B------:R-:W-:Y:S02]  /*7be30*/  PRMT R17, R17, 0x7773, RZ ;  /* 0x0000777311117816 */ /* 0x000fe400000000ff */
[----:B0-----:R-:W-:Y:S01]  /*7be40*/  PRMT R3, R21, 0x7770, RZ ;  /* 0x0000777015037816 */ /* 0x001fe200000000ff */
[----:B------:R-:W3:Y:S08]  /*7be50*/  LDL.LU.64 R58, [R1+0x22b0] ;  /* 0x0022b000013a7983 */ /* 0x000ef00000300a00 */
[----:B----4-:R-:W-:Y:S01]  /*7be60*/  @P6 STG.E.U8 desc[UR40][R14.64], R17 ;  /* 0x000000110e006986 */ /* 0x010fe2000c101128 */
[----:B------:R-:W-:-:S13]  /*7be70*/  LOP3.LUT P6, RZ, R7, 0x4000, RZ, 0xc0, !PT ;  /* 0x0000400007ff7812 */ /* 0x000fda00078cc0ff */
[----:B------:R0:W-:Y:S01]  /*7be80*/  @P6 STG.E.U8 desc[UR40][R10.64], R3 ;  /* 0x000000030a006986 */ /* 0x0001e2000c101128 */
[----:B------:R-:W-:Y:S02]  /*7be90*/  LOP3.LUT P6, RZ, R7, 0x2000, RZ, 0xc0, !PT ;  /* 0x0000200007ff7812 */ /* 0x000fe400078cc0ff */
[----:B0-----:R-:W-:-:S11]  /*7bea0*/  PRMT R3, R21, 0x7771, RZ ;  /* 0x0000777115037816 */ /* 0x001fd600000000ff */
[----:B------:R0:W-:Y:S02]  /*7beb0*/  @P6 STG.E.U8 desc[UR40][R50.64], R3 ;  /* 0x0000000332006986 */ /* 0x0001e4000c101128 */
[C---:B0-----:R-:W-:Y:S02]  /*7bec0*/  PRMT R3, R21.reuse, 0x7772, RZ ;  /* 0x0000777215037816 */ /* 0x041fe400000000ff */
[----:B------:R-:W4:Y:S01]  /*7bed0*/  LDL.LU.64 R50, [R1+0xaf0] ;  /* 0x000af00001327983 */ /* 0x000f220000300a00 */
[----:B------:R-:W-:-:S03]  /*7bee0*/  PRMT R21, R21, 0x7773, RZ ;  /* 0x0000777315157816 */ /* 0x000fc600000000ff */
[----:B------:R0:W-:Y:S04]  /*7bef0*/  @P5 STG.E.U8 desc[UR40][R12.64], R3 ;  /* 0x000000030c005986 */ /* 0x0001e8000c101128 */
[----:B------:R-:W-:Y:S01]  /*7bf00*/  @P4 STG.E.U8 desc[UR40][R52.64], R21 ;  /* 0x0000001534004986 */ /* 0x000fe2000c101128 */
[----:B0-----:R-:W-:-:S03]  /*7bf10*/  PRMT R3, R18, 0x7770, RZ ;  /* 0x0000777012037816 */ /* 0x001fc600000000ff */
[----:B------:R-:W2:Y:S04]  /*7bf20*/  LDL.LU.64 R12, [R1+0xb20] ;  /* 0x000b2000010c7983 */ /* 0x000ea80000300a00 */
[----:B------:R0:W-:Y:S02]  /*7bf30*/  @P3 STG.E.U8 desc[UR40][R8.64], R3 ;  /* 0x0000000308003986 */ /* 0x0001e4000c101128 */
[----:B0-----:R-:W-:-:S05]  /*7bf40*/  PRMT R3, R18, 0x7771, RZ ;  /* 0x0000777112037816 */ /* 0x001fca00000000ff */
[----:B------:R0:W-:Y:S02]  /*7bf50*/  @P2 STG.E.U8 desc[UR40][R4.64], R3 ;  /* 0x0000000304002986 */ /* 0x0001e4000c101128 */
[----:B0-----:R-:W-:-:S05]  /*7bf60*/  PRMT R3, R18, 0x7772, RZ ;  /* 0x0000777212037816 */ /* 0x001fca00000000ff */
[----:B------:R0:W-:Y:S04]  /*7bf70*/  @P1 STG.E.U8 desc[UR40][R48.64], R3 ;  /* 0x0000000330001986 */ /* 0x0001e8000c101128 */
[----:B0-----:R-:W3:Y:S01]  /*7bf80*/  LDL.LU.64 R48, [R1+0xb18] ;  /* 0x000b180001307983 */ /* 0x001ee20000300a00 */
[----:B------:R-:W-:-:S03]  /*7bf90*/  PRMT R18, R18, 0x7773, RZ ;  /* 0x0000777312127816 */ /* 0x000fc600000000ff */
[----:B------:R-:W3:Y:S04]  /*7bfa0*/  LDL.LU.64 R52, [R1+0xb10] ;  /* 0x000b100001347983 */ /* 0x000ee80000300a00 */
[----:B------:R0:W-:Y:S04]  /*7bfb0*/  @P0 STG.E.U8 desc[UR40][R60.64], R18 ;  /* 0x000000123c000986 */ /* 0x0001e8000c101128 */
[----:B0-----:R-:W3:Y:S04]  /*7bfc0*/  LDL.LU.64 R60, [R1+0xb30] ;  /* 0x000b3000013c7983 */ /* 0x001ee80000300a00 */
[----:B------:R-:W3:Y:S04]  /*7bfd0*/  LDL.LU.64 R8, [R1+0xb60] ;  /* 0x000b600001087983 */ /* 0x000ee80000300a00 */
[----:B------:R-:W3:Y:S01]  /*7bfe0*/  LDL.LU.64 R4, [R1+0xb58] ;  /* 0x000b580001047983 */ /* 0x000ee20000300a00 */
[----:B------:R-:W-:-:S03]  /*7bff0*/  LOP3.LUT P5, RZ, R54, 0x20, RZ, 0xc0, !PT ;  /* 0x0000002036ff7812 */ /* 0x000fc600078ac0ff */
[----:B------:R-:W3:Y:S04]  /*7c000*/  LDL.LU.64 R20, [R1+0xb50] ;  /* 0x000b500001147983 */ /* 0x000ee80000300a00 */
[----:B------:R-:W3:Y:S01]  /*7c010*/  LDL.LU.64 R16, [R1+0xb70] ;  /* 0x000b700001107983 */ /* 0x000ee20000300a00 */
[----:B------:R-:W-:Y:S02]  /*7c020*/  LOP3.LUT P4, RZ, R54, 0x10, RZ, 0xc0, !PT ;  /* 0x0000001036ff7812 */ /* 0x000fe4000788c0ff */
[----:B------:R-:W-:Y:S01]  /*7c030*/  PRMT R3, R22, 0x7770, RZ ;  /* 0x0000777016037816 */ /* 0x000fe200000000ff */
[----:B------:R-:W3:Y:S01]  /*7c040*/  LDL.LU.64 R14, [R1+0xba0] ;  /* 0x000ba000010e7983 */ /* 0x000ee20000300a00 */
[----:B------:R-:W-:Y:S02]  /*7c050*/  LOP3.LUT P0, RZ, R55, 0x2000000, RZ, 0xc0, !PT ;  /* 0x0200000037ff7812 */ /* 0x000fe4000780c0ff */
[----:B------:R-:W-:-:S02]  /*7c060*/  LOP3.LUT P3, RZ, R54, 0x8, RZ, 0xc0, !PT ;  /* 0x0000000836ff7812 */ /* 0x000fc4000786c0ff */
[----:B------:R-:W-:-:S09]  /*7c070*/  LOP3.LUT R7, R7, 0xfffffbff, RZ, 0xc0, !PT ;  /* 0xfffffbff07077812 */ /* 0x000fd200078ec0ff */
[----:B------:R-:W-:Y:S02]  /*7c080*/  @P0 LOP3.LUT R7, R7, 0x400, RZ, 0xfc, !PT ;  /* 0x0000040007070812 */ /* 0x000fe400078efcff */
[----:B------:R-:W-:Y:S02]  /*7c090*/  LOP3.LUT P0, RZ, R54, 0x1, RZ, 0xc0, !PT ;  /* 0x0000000136ff7812 */ /* 0x000fe4000780c0ff */
[----:B------:R-:W-:-:S11]  /*7c0a0*/  LOP3.LUT R7, R7, 0xfffff7ff, RZ, 0xc0, !PT ;  /* 0xfffff7ff07077812 */ /* 0x000fd600078ec0ff */
[----:B------:R-:W-:Y:S02]  /*7c0b0*/  @P0 LOP3.LUT R7, R7, 0x800, RZ, 0xfc, !PT ;  /* 0x0000080007070812 */ /* 0x000fe400078efcff */
[----:B------:R-:W-:Y:S02]  /*7c0c0*/  LOP3.LUT P0, RZ, R54, 0x2, RZ, 0xc0, !PT ;  /* 0x0000000236ff7812 */ /* 0x000fe4000780c0ff */
[----:B------:R-:W-:Y:S02]  /*7c0d0*/  LOP3.LUT R7, R7, 0xffffefff, RZ, 0xc0, !PT ;  /* 0xffffefff07077812 */ /* 0x000fe400078ec0ff */
[----:B------:R-:W-:-:S09]  /*7c0e0*/  LOP3.LUT P2, RZ, R55, 0x4000000, RZ, 0xc0, !PT ;  /* 0x0400000037ff7812 */ /* 0x000fd2000784c0ff */
[----:B------:R-:W-:Y:S02]  /*7c0f0*/  @P0 LOP3.LUT R7, R7, 0x1000, RZ, 0xfc, !PT ;  /* 0x0000100007070812 */ /* 0x000fe400078efcff */
[----:B------:R-:W-:Y:S01]  /*7c100*/  LOP3.LUT P0, RZ, R54, 0x4, RZ, 0xc0, !PT ;  /* 0x0000000436ff7812 */ /* 0x000fe2000780c0ff */
[----:B----4-:R0:W-:Y:S02]  /*7c110*/  @P5 STG.E.U8 desc[UR40][R50.64], R3 ;  /* 0x0000000332005986 */ /* 0x0101e4000c101128 */
[----:B0-----:R-:W-:-:S05]  /*7c120*/  PRMT R3, R22, 0x7771, RZ ;  /* 0x0000777116037816 */ /* 0x001fca00000000ff */
[----:B--2---:R0:W-:Y:S02]  /*7c130*/  @P4 STG.E.U8 desc[UR40][R12.64], R3 ;  /* 0x000000030c004986 */ /* 0x0041e4000c101128 */
[C---:B0-----:R-:W-:Y:S02]  /*7c140*/  PRMT R3, R22.reuse, 0x7772, RZ ;  /* 0x0000777216037816 */ /* 0x041fe400000000ff */
[----:B------:R-:W-:-:S03]  /*7c150*/  PRMT R22, R22, 0x7773, RZ ;  /* 0x0000777316167816 */ /* 0x000fc600000000ff */
[----:B---3--:R0:W-:Y:S04]  /*7c160*/  @P3 STG.E.U8 desc[UR40][R48.64], R3 ;  /* 0x0000000330003986 */ /* 0x0081e8000c101128 */
[----:B0-----:R-:W2:Y:S04]  /*7c170*/  LDL.LU.64 R48, [R1+0xb98] ;  /* 0x000b980001307983 */ /* 0x001ea80000300a00 */
[----:B------:R-:W3:Y:S04]  /*7c180*/  LDL.LU.64 R10, [R1+0xb90] ;  /* 0x000b9000010a7983 */ /* 0x000ee80000300a00 */
[----:B------:R-:W4:Y:S01]  /*7c190*/  LDL.LU.64 R50, [R1+0xbb0] ;  /* 0x000bb00001327983 */ /* 0x000f220000300a00 */
[----:B------:R-:W-:-:S03]  /*7c1a0*/  PRMT R3, R19, 0x7770, RZ ;  /* 0x0000777013037816 */ /* 0x000fc600000000ff */
[----:B------:R-:W3:Y:S04]  /*7c1b0*/  LDL.LU.64 R12, [R1+0xbe8] ;  /* 0x000be800010c7983 */ /* 0x000ee80000300a00 */
[----:B------:R-:W-:Y:S04]  /*7c1c0*/  @P2 STG.E.U8 desc[UR40][R52.64], R22 ;  /* 0x0000001634002986 */ /* 0x000fe8000c101128 */
[----:B------:R0:W-:Y:S04]  /*7c1d0*/  @P0 STG.E.U8 desc[UR40][R60.64], R3 ;  /* 0x000000033c000986 */ /* 0x0001e8000c101128 */
[----:B0-----:R-:W4:Y:S01]  /*7c1e0*/  LDL.LU.64 R60, [R1+0xbe0] ;  /* 0x000be000013c7983 */ /* 0x001f220000300a00 */
        /* <DEDUP_REMOVED lines=12> */
[----:B------:R-:W-:-:S04]  /*7c2b0*/  @P1 LOP3.LUT R7, R7, 0x200, RZ, 0xfc, !PT ;  /* 0x0000020007071812 */ /* 0x000fc800078efcff */
[----:B------:R-:W-:Y:S02]  /*7c2c0*/  LOP3.LUT P0, RZ, R7, 0x1000, RZ, 0xc0, !PT ;  /* 0x0000100007ff7812 */ /* 0x000fe4000780c0ff */
[----:B------:R-:W-:-:S11]  /*7c2d0*/  PRMT R3, R19, 0x7771, RZ ;  /* 0x0000777113037816 */ /* 0x000fd600000000ff */
[----:B------:R0:W-:Y:S01]  /*7c2e0*/  @P0 STG.E.U8 desc[UR40][R8.64], R3 ;  /* 0x0000000308000986 */ /* 0x0001e2000c101128 */
[----:B------:R-:W-:Y:S02]  /*7c2f0*/  LOP3.LUT P0, RZ, R7, 0x800, RZ, 0xc0, !PT ;  /* 0x0000080007ff7812 */ /* 0x000fe4000780c0ff */
[----:B------:R-:W-:Y:S02]  /*7c300*/  LOP3.LUT P1, RZ, R56, 0x80000000, RZ, 0xc0, !PT ;  /* 0x8000000038ff7812 */ /* 0x000fe4000782c0ff */
[----:B0-----:R-:W-:Y:S01]  /*7c310*/  PRMT R3, R19, 0x7772, RZ ;  /* 0x0000777213037816 */ /* 0x001fe200000000ff */
[----:B------:R-:W4:Y:S08]  /*7c320*/  LDL.LU.64 R8, [R1+0xbf8] ;  /* 0x000bf80001087983 */ /* 0x000f300000300a00 */
[----:B------:R0:W-:Y:S01]  /*7c330*/  @P0 STG.E.U8 desc[UR40][R4.64], R3 ;  /* 0x0000000304000986 */ /* 0x0001e2000c101128 */
[----:B------:R-:W-:-:S02]  /*7c340*/  LOP3.LUT P0, RZ, R7, 0x400, RZ, 0xc0, !PT ;  /* 0x0000040007ff7812 */ /* 0x000fc4000780c0ff */
[----:B------:R-:W-:Y:S02]  /*7c350*/  PRMT R19, R19, 0x7773, RZ ;  /* 0x0000777313137816 */ /* 0x000fe400000000ff */
[----:B0-----:R-:W-:Y:S01]  /*7c360*/  PRMT R3, R23, 0x7770, RZ ;  /* 0x0000777017037816 */ /* 0x001fe200000000ff */
[----:B------:R-:W4:Y:S08]  /*7c370*/  LDL.LU.64 R4, [R1+0xc28] ;  /* 0x000c280001047983 */ /* 0x000f300000300a00 */
[----:B------:R-:W-:Y:S04]  /*7c380*/  @P0 STG.E.U8 desc[UR40][R20.64], R19 ;  /* 0x0000001314000986 */ /* 0x000fe8000c101128 */
[----:B------:R0:W-:Y:S01]  /*7c390*/  @P1 STG.E.U8 desc[UR40][R16.64], R3 ;  /* 0x0000000310001986 */ /* 0x0001e2000c101128 */
[----:B------:R-:W-:-:S02]  /*7c3a0*/  LOP3.LUT P1, RZ, R7, 0x200, RZ, 0xc0, !PT ;  /* 0x0000020007ff7812 */ /* 0x000fc4000782c0ff */
[----:B0-----:R-:W-:-:S11]  /*7c3b0*/  PRMT R3, R23, 0x7771, RZ ;  /* 0x0000777117037816 */ /* 0x001fd600000000ff */
[----:B------:R0:W-:Y:S01]  /*7c3c0*/  @P1 STG.E.U8 desc[UR40][R14.64], R3 ;  /* 0x000000030e001986 */ /* 0x0001e2000c101128 */
[----:B------:R-:W-:Y:S02]  /*7c3d0*/  LOP3.LUT P1, RZ, R7, 0x100, RZ, 0xc0, !PT ;  /* 0x0000010007ff7812 */ /* 0x000fe4000782c0ff */
[C---:B0-----:R-:W-:Y:S02]  /*7c3e0*/  PRMT R3, R23.reuse, 0x7772, RZ ;  /* 0x0000777217037816 */ /* 0x041fe400000000ff */
[----:B------:R-:W-:Y:S02]  /*7c3f0*/  PRMT R23, R23, 0x7773, RZ ;  /* 0x0000777317177816 */ /* 0x000fe400000000ff */
[C---:B------:R-:W-:Y:S02]  /*7c400*/  LOP3.LUT P6, RZ, R56.reuse, 0x8000000, RZ, 0xc0, !PT ;  /* 0x0800000038ff7812 */ /* 0x040fe400078cc0ff */
[----:B------:R-:W-:-:S05]  /*7c410*/  LOP3.LUT P5, RZ, R56, 0x4000000, RZ, 0xc0, !PT ;  /* 0x0400000038ff7812 */ /* 0x000fca00078ac0ff */
[----:B--2---:R0:W-:Y:S01]  /*7c420*/  @P1 STG.E.U8 desc[UR40][R48.64], R3 ;  /* 0x0000000330001986 */ /* 0x0041e2000c101128 */
[----:B------:R-:W-:-:S03]  /*7c430*/  LOP3.LUT P1, RZ, R7, 0x80, RZ, 0xc0, !PT ;  /* 0x0000008007ff7812 */ /* 0x000fc6000782c0ff */
[----:B0-----:R-:W2:Y:S10]  /*7c440*/  LDL.LU.64 R48, [R1+0xc20] ;  /* 0x000c200001307983 */ /* 0x001eb40000300a00 */
[----:B---3--:R-:W-:Y:S01]  /*7c450*/  @P1 STG.E.U8 desc[UR40][R10.64], R23 ;  /* 0x000000170a001986 */ /* 0x008fe2000c101128 */
[----:B------:R-:W-:-:S02]  /*7c460*/  LOP3.LUT P1, RZ, R7, 0x40, RZ, 0xc0, !PT ;  /* 0x0000004007ff7812 */ /* 0x000fc4000782c0ff */
[----:B------:R-:W-:-:S11]  /*7c470*/  PRMT R3, R24, 0x7770, RZ ;  /* 0x0000777018037816 */ /* 0x000fd600000000ff */
[----:B----4-:R0:W-:Y:S02]  /*7c480*/  @P1 STG.E.U8 desc[UR40][R50.64], R3 ;  /* 0x0000000332001986 */ /* 0x0101e4000c101128 */
[----:B0-----:R-:W-:-:S05]  /*7c490*/  PRMT R3, R24, 0x7771, RZ ;  /* 0x0000777118037816 */ /* 0x001fca00000000ff */
[----:B------:R0:W-:Y:S02]  /*7c4a0*/  @P6 STG.E.U8 desc[UR40][R12.64], R3 ;  /* 0x000000030c006986 */ /* 0x0001e4000c101128 */
[----:B0-----:R-:W-:-:S05]  /*7c4b0*/  PRMT R3, R24, 0x7772, RZ ;  /* 0x0000777218037816 */ /* 0x001fca00000000ff */
[----:B------:R0:W-:Y:S04]  /*7c4c0*/  @P5 STG.E.U8 desc[UR40][R60.64], R3 ;  /* 0x000000033c005986 */ /* 0x0001e8000c101128 */
[----:B0-----:R-:W3:Y:S01]  /*7c4d0*/  LDL.LU.64 R60, [R1+0xc18] ;  /* 0x000c1800013c7983 */ /* 0x001ee20000300a00 */
[----:B------:R-:W-:Y:S02]  /*7c4e0*/  LOP3.LUT P4, RZ, R55, 0x800000, RZ, 0xc0, !PT ;  /* 0x0080000037ff7812 */ /* 0x000fe4000788c0ff */
[----:B------:R-:W-:Y:S02]  /*7c4f0*/  PRMT R24, R24, 0x7773, RZ ;  /* 0x0000777318187816 */ /* 0x000fe400000000ff */
[----:B------:R-:W-:-:S09]  /*7c500*/  LOP3.LUT P3, RZ, R56, 0x2000000, RZ, 0xc0, !PT ;  /* 0x0200000038ff7812 */ /* 0x000fd2000786c0ff */
[----:B------:R0:W-:Y:S04]  /*7c510*/  @P4 STG.E.U8 desc[UR40][R52.64], R24 ;  /* 0x0000001834004986 */ /* 0x0001e8000c101128 */
[----:B0-----:R-:W4:Y:S01]  /*7c520*/  LDL.LU.64 R52, [R1+0xc38] ;  /* 0x000c380001347983 */ /* 0x001f220000300a00 */
[----:B------:R-:W-:Y:S02]  /*7c530*/  LOP3.LUT P2, RZ, R56, 0x1000000, RZ, 0xc0, !PT ;  /* 0x0100000038ff7812 */ /* 0x000fe4000784c0ff */
[----:B------:R-:W-:Y:S01]  /*7c540*/  PRMT R3, R28, 0x7770, RZ ;  /* 0x000077701c037816 */ /* 0x000fe200000000ff */
[----:B------:R-:W4:Y:S01]  /*7c550*/  LDL.LU.64 R50, [R1+0xc68] ;  /* 0x000c680001327983 */ /* 0x000f220000300a00 */
[----:B------:R-:W-:-:S03]  /*7c560*/  LOP3.LUT P0, RZ, R56, 0x800000, RZ, 0xc0, !PT ;  /* 0x0080000038ff7812 */ /* 0x000fc6000780c0ff */
[----:B------:R0:W-:Y:S02]  /*7c570*/  @P3 STG.E.U8 desc[UR40][R8.64], R3 ;  /* 0x0000000308003986 */ /* 0x0001e4000c101128 */
[----:B0-----:R-:W-:-:S05]  /*7c580*/  PRMT R3, R28, 0x7771, RZ ;  /* 0x000077711c037816 */ /* 0x001fca00000000ff */
[----:B------:R0:W-:Y:S02]  /*7c590*/  @P2 STG.E.U8 desc[UR40][R4.64], R3 ;  /* 0x0000000304002986 */ /* 0x0001e4000c101128 */
[C---:B0-----:R-:W-:Y:S02]  /*7c5a0*/  PRMT R3, R28.reuse, 0x7772, RZ ;  /* 0x000077721c037816 */ /* 0x041fe400000000ff */
[----:B------:R-:W-:Y:S02]  /*7c5b0*/  LOP3.LUT P1, RZ, R55, 0x400000, RZ, 0xc0, !PT ;  /* 0x0040000037ff7812 */ /* 0x000fe4000782c0ff */
[----:B------:R-:W-:Y:S01]  /*7c5c0*/  PRMT R28, R28, 0x7773, RZ ;  /* 0x000077731c1c7816 */ /* 0x000fe200000000ff */
[----:B--2---:R0:W-:Y:S04]  /*7c5d0*/  @P0 STG.E.U8 desc[UR40][R48.64], R3 ;  /* 0x0000000330000986 */ /* 0x0041e8000c101128 */
[----:B0-----:R-:W2:Y:S04]  /*7c5e0*/  LDL.LU.64 R48, [R1+0xc60] ;  /* 0x000c600001307983 */ /* 0x001ea80000300a00 */
[----:B------:R-:W2:Y:S04]  /*7c5f0*/  LDL.LU.64 R8, [R1+0xc58] ;  /* 0x000c580001087983 */ /* 0x000ea80000300a00 */
[----:B------:R-:W2:Y:S04]  /*7c600*/  LDL.LU.64 R4, [R1+0xc78] ;  /* 0x000c780001047983 */ /* 0x000ea80000300a00 */
[----:B---3--:R0:W-:Y:S04]  /*7c610*/  @P1 STG.E.U8 desc[UR40][R60.64], R28 ;  /* 0x0000001c3c001986 */ /* 0x0081e8000c101128 */
[----:B0-----:R-:W3:Y:S01]  /*7c620*/  LDL.LU.64 R60, [R1+0xca8] ;  /* 0x000ca800013c7983 */ /* 0x001ee20000300a00 */
        /* <DEDUP_REMOVED lines=9> */
[----:B------:R-:W-:-:S09]  /*7c6c0*/  PRMT R3, R25, 0x7770, RZ ;  /* 0x0000777019037816 */ /* 0x000fd200000000ff */
[----:B------:R-:W-:-:S04]  /*7c6d0*/  @P6 LOP3.LUT R7, R7, 0x20, RZ, 0xfc, !PT ;  /* 0x0000002007076812 */ /* 0x000fc800078efcff */
[----:B------:R-:W-:-:S04]  /*7c6e0*/  LOP3.LUT R7, R7, 0xfffffffb, RZ, 0xc0, !PT ;  /* 0xfffffffb07077812 */ /* 0x000fc800078ec0ff */
[----:B------:R-:W-:Y:S02]  /*7c6f0*/  @P3 LOP3.LUT R7, R7, 0x4, RZ, 0xfc, !PT ;  /* 0x0000000407073812 */ /* 0x000fe400078efcff */
[----:B------:R-:W-:Y:S01]  /*7c700*/  LOP3.LUT P3, RZ, R55, 0x100000, RZ, 0xc0, !PT ;  /* 0x0010000037ff7812 */ /* 0x000fe2000786c0ff */
[----:B----4-:R0:W-:Y:S01]  /*7c710*/  @P5 STG.E.U8 desc[UR40][R52.64], R3 ;  /* 0x0000000334005986 */ /* 0x0101e2000c101128 */
[C---:B------:R-:W-:Y:S02]  /*7c720*/  LOP3.LUT P4, RZ, R56.reuse, 0x2000, RZ, 0xc0, !PT ;  /* 0x0000200038ff7812 */ /* 0x040fe4000788c0ff */
[----:B------:R-:W-:Y:S02]  /*7c730*/  LOP3.LUT R7, R7, 0xfffffff7, RZ, 0xc0, !PT ;  /* 0xfffffff707077812 */ /* 0x000fe400078ec0ff */
[----:B------:R-:W-:Y:S01]  /*7c740*/  LOP3.LUT P2, RZ, R56, 0x200000, RZ, 0xc0, !PT ;  /* 0x0020000038ff7812 */ /* 0x000fe2000784c0ff */
[----:B0-----:R-:W4:Y:S06]  /*7c750*/  LDL.LU.64 R52, [R1+0xcc0] ;  /* 0x000cc00001347983 */ /* 0x001f2c0000300a00 */
[----:B------:R-:W-:-:S02]  /*7c760*/  @P3 LOP3.LUT R7, R7, 0x8, RZ, 0xfc, !PT ;  /* 0x0000000807073812 */ /* 0x000fc400078efcff */
[----:B------:R-:W-:Y:S01]  /*7c770*/  PRMT R3, R25, 0x7771, RZ ;  /* 0x0000777119037816 */ /* 0x000fe200000000ff */
[----:B------:R-:W4:Y:S01]  /*7c780*/  LDL.LU.64 R10, [R1+0xcf0] ;  /* 0x000cf000010a7983 */ /* 0x000f220000300a00 */
[----:B------:R-:W-:-:S04]  /*7c790*/  LOP3.LUT R7, R7, 0xfffffffe, RZ, 0xc0, !PT ;  /* 0xfffffffe07077812 */ /* 0x000fc800078ec0ff */
[----:B------:R-:W-:Y:S02]  /*7c7a0*/  @P4 LOP3.LUT R7, R7, 0x1, RZ, 0xfc, !PT ;  /* 0x0000000107074812 */ /* 0x000fe400078efcff */
[----:B------:R-:W-:Y:S01]  /*7c7b0*/  LOP3.LUT P4, RZ, R55, 0x80000, RZ, 0xc0, !PT ;  /* 0x0008000037ff7812 */ /* 0x000fe2000788c0ff */
[----:B------:R0:W-:Y:S01]  /*7c7c0*/  @P2 STG.E.U8 desc[UR40][R50.64], R3 ;  /* 0x0000000332002986 */ /* 0x0001e2000c101128 */
[----:B------:R-:W-:Y:S02]  /*7c7d0*/  LOP3.LUT P6, RZ, R56, 0x100000, RZ, 0xc0, !PT ;  /* 0x0010000038ff7812 */ /* 0x000fe400078cc0ff */
[----:B------:R-:W-:Y:S01]  /*7c7e0*/  LOP3.LUT R7, R7, 0xfffffffd, RZ, 0xc0, !PT ;  /* 0xfffffffd07077812 */ /* 0x000fe200078ec0ff */
[----:B0-----:R-:W4:Y:S01]  /*7c7f0*/  LDL.LU.64 R50, [R1+0xce8] ;  /* 0x000ce80001327983 */ /* 0x001f220000300a00 */
[----:B------:R-:W-:-:S07]  /*7c800*/  PRMT R3, R25, 0x7772, RZ ;  /* 0x0000777219037816 */ /* 0x000fce00000000ff */
[----:B------:R-:W-:Y:S02]  /*7c810*/  @P4 LOP3.LUT R7, R7, 0x2, RZ, 0xfc, !PT ;  /* 0x0000000207074812 */ /* 0x000fe400078efcff */
[----:B------:R-:W-:Y:S02]  /*7c820*/  PRMT R25, R25, 0x7773, RZ ;  /* 0x0000777319197816 */ /* 0x000fe400000000ff */
[----:B------:R-:W-:Y:S01]  /*7c830*/  LOP3.LUT P0, RZ, R56, 0x40000, RZ, 0xc0, !PT ;  /* 0x0004000038ff7812 */ /* 0x000fe2000780c0ff */
[----:B--2---:R0:W-:Y:S01]  /*7c840*/  @P6 STG.E.U8 desc[UR40][R48.64], R3 ;  /* 0x0000000330006986 */ /* 0x0041e2000c101128 */
[----:B------:R-:W-:-:S03]  /*7c850*/  LOP3.LUT P6, RZ, R7, 0x20, RZ, 0xc0, !PT ;  /* 0x0000002007ff7812 */ /* 0x000fc600078cc0ff */
[----:B0-----:R-:W2:Y:S10]  /*7c860*/  LDL.LU.64 R48, [R1+0xce0] ;  /* 0x000ce00001307983 */ /* 0x001eb40000300a00 */
[----:B------:R0:W-:Y:S01]  /*7c870*/  @P6 STG.E.U8 desc[UR40][R8.64], R25 ;  /* 0x0000001908006986 */ /* 0x0001e2000c101128 */
[----:B------:R-:W-:-:S02]  /*7c880*/  LOP3.LUT P6, RZ, R7, 0x10, RZ, 0xc0, !PT ;  /* 0x0000001007ff7812 */ /* 0x000fc400078cc0ff */
[C---:B------:R-:W-:Y:S01]  /*7c890*/  PRMT R3, R29.reuse, 0x7770, RZ ;  /* 0x000077701d037816 */ /* 0x040fe200000000ff */
[----:B0-----:R-:W2:Y:S10]  /*7c8a0*/  LDL.LU.64 R8, [R1+0xd00] ;  /* 0x000d000001087983 */ /* 0x001eb40000300a00 */
[----:B------:R0:W-:Y:S04]  /*7c8b0*/  @P6 STG.E.U8 desc[UR40][R4.64], R3 ;  /* 0x0000000304006986 */ /* 0x0001e8000c101128 */
[----:B0-----:R-:W2:Y:S01]  /*7c8c0*/  LDL.LU.64 R4, [R1+0xd28] ;  /* 0x000d280001047983 */ /* 0x001ea20000300a00 */
[----:B------:R-:W-:-:S05]  /*7c8d0*/  PRMT R3, R29, 0x7771, RZ ;  /* 0x000077711d037816 */ /* 0x000fca00000000ff */
[----:B---3--:R0:W-:Y:S04]  /*7c8e0*/  @P0 STG.E.U8 desc[UR40][R60.64], R3 ;  /* 0x000000033c000986 */ /* 0x0081e8000c101128 */
[----:B0-----:R-:W3:Y:S01]  /*7c8f0*/  LDL.LU.64 R60, [R1+0xd20] ;  /* 0x000d2000013c7983 */ /* 0x001ee20000300a00 */
[----:B------:R-:W-:Y:S02]  /*7c900*/  LOP3.LUT P3, RZ, R56, 0x20000, RZ, 0xc0, !PT ;  /* 0x0002000038ff7812 */ /* 0x000fe4000786c0ff */
[C---:B------:R-:W-:Y:S02]  /*7c910*/  PRMT R3, R29.reuse, 0x7772, RZ ;  /* 0x000077721d037816 */ /* 0x040fe400000000ff */
[----:B------:R-:W-:-:S09]  /*7c920*/  PRMT R29, R29, 0x7773, RZ ;  /* 0x000077731d1d7816 */ /* 0x000fd200000000ff */
[----:B------:R0:W-:Y:S01]  /*7c930*/  @P3 STG.E.U8 desc[UR40][R14.64], R3 ;  /* 0x000000030e003986 */ /* 0x0001e2000c101128 */
[----:B------:R-:W-:-:S13]  /*7c940*/  LOP3.LUT P3, RZ, R7, 0x8, RZ, 0xc0, !PT ;  /* 0x0000000807ff7812 */ /* 0x000fda000786c0ff */
[----:B------:R1:W-:Y:S01]  /*7c950*/  @P3 STG.E.U8 desc[UR40][R12.64], R29 ;  /* 0x0000001d0c003986 */ /* 0x0003e2000c101128 */
[----:B------:R-:W-:Y:S02]  /*7c960*/  LOP3.LUT P3, RZ, R7, 0x4, RZ, 0xc0, !PT ;  /* 0x0000000407ff7812 */ /* 0x000fe4000786c0ff */
[----:B0-----:R-:W-:Y:S02]  /*7c970*/  PRMT R3, R26, 0x7770, RZ ;  /* 0x000077701a037816 */ /* 0x001fe400000000ff */
[C---:B------:R-:W-:Y:S01]  /*7c980*/  LOP3.LUT P1, RZ, R56.reuse, 0x8000, RZ, 0xc0, !PT ;  /* 0x0000800038ff7812 */ /* 0x040fe2000782c0ff */
[----:B-1----:R-:W3:Y:S08]  /*7c990*/  LDL.LU.64 R12, [R1+0xd50] ;  /* 0x000d5000010c7983 */ /* 0x002ef00000300a00 */
[----:B----4-:R0:W-:Y:S01]  /*7c9a0*/  @P3 STG.E.U8 desc[UR40][R52.64], R3 ;  /* 0x0000000334003986 */ /* 0x0101e2000c101128 */
[----:B------:R-:W-:-:S03]  /*7c9b0*/  LOP3.LUT P4, RZ, R56, 0x4000, RZ, 0xc0, !PT ;  /* 0x0000400038ff7812 */ /* 0x000fc6000788c0ff */
[----:B0-----:R-:W4:Y:S01]  /*7c9c0*/  LDL.LU.64 R52, [R1+0xd60] ;  /* 0x000d600001347983 */ /* 0x001f220000300a00 */
[----:B------:R-:W-:-:S05]  /*7c9d0*/  PRMT R3, R26, 0x7771, RZ ;  /* 0x000077711a037816 */ /* 0x000fca00000000ff */
[----:B------:R0:W-:Y:S02]  /*7c9e0*/  @P1 STG.E.U8 desc[UR40][R10.64], R3 ;  /* 0x000000030a001986 */ /* 0x0001e4000c101128 */
[----:B0-----:R-:W-:-:S05]  /*7c9f0*/  PRMT R3, R26, 0x7772, RZ ;  /* 0x000077721a037816 */ /* 0x001fca00000000ff */
[----:B------:R0:W-:Y:S01]  /*7ca00*/  @P4 STG.E.U8 desc[UR40][R50.64], R3 ;  /* 0x0000000332004986 */ /* 0x0001e2000c101128 */
[----:B------:R-:W-:Y:S02]  /*7ca10*/  LOP3.LUT P4, RZ, R7, 0x2, RZ, 0xc0, !PT ;  /* 0x0000000207ff7812 */ /* 0x000fe4000788c0ff */
[----:B------:R-:W-:Y:S02]  /*7ca20*/  PRMT R26, R26, 0x7773, RZ ;  /* 0x000077731a1a7816 */ /* 0x000fe400000000ff */
[C---:B------:R-:W-:Y:S02]  /*7ca30*/  LOP3.LUT P5, RZ, R56.reuse, 0x1000, RZ, 0xc0, !PT ;  /* 0x0000100038ff7812 */ /* 0x040fe400078ac0ff */
[----:B------:R-:W-:Y:S02]  /*7ca40*/  LOP3.LUT P2, RZ, R56, 0x800, RZ, 0xc0, !PT ;  /* 0x0000080038ff7812 */ /* 0x000fe4000784c0ff */
[----:B0-----:R-:W-:-:S05]  /*7ca50*/  PRMT R3, R30, 0x7770, RZ ;  /* 0x000077701e037816 */ /* 0x001fca00000000ff */
[----:B--2---:R0:W-:Y:S01]  /*7ca60*/  @P4 STG.E.U8 desc[UR40][R48.64], R26 ;  /* 0x0000001a30004986 */ /* 0x0041e2000c101128 */
[----:B------:R-:W-:-:S03]  /*7ca70*/  LOP3.LUT P4, RZ, R7, 0x1, RZ, 0xc0, !PT ;  /* 0x0000000107ff7812 */ /* 0x000fc6000788c0ff */
[----:B0-----:R-:W2:Y:S10]  /*7ca80*/  LDL.LU.64 R48, [R1+0xda8] ;  /* 0x000da80001307983 */ /* 0x001eb40000300a00 */
[----:B------:R0:W-:Y:S02]  /*7ca90*/  @P4 STG.E.U8 desc[UR40][R8.64], R3 ;  /* 0x0000000308004986 */ /* 0x0001e4000c101128 */
[----:B0-----:R-:W-:-:S02]  /*7caa0*/  PRMT R3, R30, 0x7771, RZ ;  /* 0x000077711e037816 */ /* 0x001fc400000000ff */
[----:B------:R-:W2:Y:S04]  /*7cab0*/  LDL.LU.64 R8, [R1+0xda0] ;  /* 0x000da00001087983 */ /* 0x000ea80000300a00 */
[----:B------:R0:W-:Y:S02]  /*7cac0*/  @P5 STG.E.U8 desc[UR40][R4.64], R3 ;  /* 0x0000000304005986 */ /* 0x0001e4000c101128 */
[----:B0-----:R-:W-:-:S05]  /*7cad0*/  PRMT R3, R30, 0x7772, RZ ;  /* 0x000077721e037816 */ /* 0x001fca00000000ff */
[----:B---3--:R0:W-:Y:S04]  /*7cae0*/  @P2 STG.E.U8 desc[UR40][R60.64], R3 ;  /* 0x000000033c002986 */ /* 0x0081e8000c101128 */
[----:B0-----:R-:W3:Y:S01]  /*7caf0*/  LDL.LU.64 R60, [R1+0xdd0] ;  /* 0x000dd000013c7983 */ /* 0x001ee20000300a00 */
[----:B------:R-:W-:Y:S02]  /*7cb00*/  LOP3.LUT P6, RZ, R55, 0x40000, RZ, 0xc0, !PT ;  /* 0x0004000037ff7812 */ /* 0x000fe400078cc0ff */
[----:B------:R-:W-:Y:S01]  /*7cb10*/  LOP3.LUT P0, RZ, R56, 0x400, RZ, 0xc0, !PT ;  /* 0x0000040038ff7812 */ /* 0x000fe2000780c0ff */
[----:B------:R-:W3:Y:S01]  /*7cb20*/  LDL.LU.64 R14, [R1+0xde0] ;  /* 0x000de000010e7983 */ /* 0x000ee20000300a00 */
[----:B------:R-:W-:Y:S02]  /*7cb30*/  PRMT R30, R30, 0x7773, RZ ;  /* 0x000077731e1e7816 */ /* 0x000fe400000000ff */
[----:B------:R-:W-:-:S07]  /*7cb40*/  PRMT R5, R27, 0x7770, RZ ;  /* 0x000077701b057816 */ /* 0x000fce00000000ff */
[----:B------:R-:W-:Y:S04]  /*7cb50*/  @P6 STG.E.U8 desc[UR40][R12.64], R30 ;  /* 0x0000001e0c006986 */ /* 0x000fe8000c101128 */
[----:B----4-:R0:W-:Y:S04]  /*7cb60*/  @P0 STG.E.U8 desc[UR40][R52.64], R5 ;  /* 0x0000000534000986 */ /* 0x0101e8000c101128 */
[----:B0-----:R-:W4:Y:S04]  /*7cb70*/  LDL.LU.64 R52, [R1+0xe10] ;  /* 0x000e100001347983 */ /* 0x001f280000300a00 */
[----:B------:R-:W4:Y:S01]  /*7cb80*/  LDL.LU.64 R50, [R1+0xe08] ;  /* 0x000e080001327983 */ /* 0x000f220000300a00 */
[----:B------:R-:W-:-:S02]  /*7cb90*/  LOP3.LUT P3, RZ, R56, 0x200, RZ, 0xc0, !PT ;  /* 0x0000020038ff7812 */ /* 0x000fc4000786c0ff */
[----:B------:R-:W-:Y:S01]  /*7cba0*/  PRMT R7, R27, 0x7771, RZ ;  /* 0x000077711b077816 */ /* 0x000fe200000000ff */
[----:B------:R-:W4:Y:S01]  /*7cbb0*/  LDL.LU.64 R10, [R1+0xe00] ;  /* 0x000e0000010a7983 */ /* 0x000f220000300a00 */
[----:B------:R-:W-:Y:S02]  /*7cbc0*/  LOP3.LUT P1, RZ, R56, 0x100, RZ, 0xc0, !PT ;  /* 0x0000010038ff7812 */ /* 0x000fe4000782c0ff */
[----:B------:R-:W-:-:S07]  /*7cbd0*/  LOP3.LUT P4, RZ, R55, 0x20000, RZ, 0xc0, !PT ;  /* 0x0002000037ff7812 */ /* 0x000fce000788c0ff */
[----:B--2---:R0:W-:Y:S04]  /*7cbe0*/  @P3 STG.E.U8 desc[UR40][R48.64], R7 ;  /* 0x0000000730003986 */ /* 0x0041e8000c101128 */
[----:B0-----:R-:W2:Y:S04]  /*7cbf0*/  LDL.LU.64 R48, [R1+0xe28] ;  /* 0x000e280001307983 */ /* 0x001ea80000300a00 */
[----:B------:R-:W2:Y:S04]  /*7cc00*/  LDL.LU.64 R20, [R1+0xe58] ;  /* 0x000e580001147983 */ /* 0x000ea80000300a00 */
[----:B------:R-:W2:Y:S01]  /*7cc10*/  LDL.LU.64 R12, [R1+0xe50] ;  /* 0x000e5000010c7983 */ /* 0x000ea20000300a00 */
[----:B------:R-:W-:-:S02]  /*7cc20*/  PRMT R7, R27, 0x7772, RZ ;  /* 0x000077721b077816 */ /* 0x000fc400000000ff */
[----:B------:R-:W-:-:S03]  /*7cc30*/  PRMT R27, R27, 0x7773, RZ ;  /* 0x000077731b1b7816 */ /* 0x000fc600000000ff */
[----:B------:R-:W-:Y:S04]  /*7cc40*/  @P1 STG.E.U8 desc[UR40][R8.64], R7 ;  /* 0x0000000708001986 */ /* 0x000fe8000c101128 */
[----:B---3--:R0:W-:Y:S04]  /*7cc50*/  @P4 STG.E.U8 desc[UR40][R60.64], R27 ;  /* 0x0000001b3c004986 */ /* 0x0081e8000c101128 */
[----:B0-----:R-:W3:Y:S01]  /*7cc60*/  LDL.LU.64 R60, [R1+0xe48] ;  /* 0x000e4800013c7983 */ /* 0x001ee20000300a00 */
[----:B------:R-:W-:Y:S02]  /*7cc70*/  LOP3.LUT P2, RZ, R55, 0x10000, RZ, 0xc0, !PT ;  /* 0x0001000037ff7812 */ /* 0x000fe4000784c0ff */
[----:B------:R-:W-:Y:S01]  /*7cc80*/  LOP3.LUT P5, RZ, R56, 0x80, RZ, 0xc0, !PT ;  /* 0x0000008038ff7812 */ /* 0x000fe200078ac0ff */
[----:B------:R-:W3:Y:S01]  /*7cc90*/  LDL.LU.64 R16, [R1+0xe68] ;  /* 0x000e680001107983 */ /* 0x000ee20000300a00 */
[----:B------:R-:W-:-:S02]  /*7cca0*/  P2R R3, PR, RZ, 0x4 ;  /* 0x00000004ff037803 */ /* 0x000fc40000000000 */
[C---:B------:R-:W-:Y:S02]  /*7ccb0*/  LOP3.LUT P2, RZ, R56.reuse, 0x20, RZ, 0xc0, !PT ;  /* 0x0000002038ff7812 */ /* 0x040fe4000784c0ff */
[----:B------:R-:W-:Y:S02]  /*7ccc0*/  PRMT R9, R31, 0x7770, RZ ;  /* 0x000077701f097816 */ /* 0x000fe400000000ff */
[----:B------:R-:W-:Y:S02]  /*7ccd0*/  P2R R4, PR, RZ, 0x4 ;  /* 0x00000004ff047803 */ /* 0x000fe40000000000 */
[----:B------:R-:W-:-:S03]  /*7cce0*/  LOP3.LUT P2, RZ, R56, 0x40, RZ, 0xc0, !PT ;  /* 0x0000004038ff7812 */ /* 0x000fc6000784c0ff */
[----:B------:R0:W-:Y:S04]  /*7ccf0*/  @P5 STG.E.U8 desc[UR40][R14.64], R9 ;  /* 0x000000090e005986 */ /* 0x0001e8000c101128 */
[----:B0-----:R-:W3:Y:S01]  /*7cd00*/  LDL.LU.64 R14, [R1+0xe98] ;  /* 0x000e9800010e7983 */ /* 0x001ee20000300a00 */
[----:B------:R-:W-:-:S05]  /*7cd10*/  PRMT R9, R31, 0x7771, RZ ;  /* 0x000077711f097816 */ /* 0x000fca00000000ff */
[----:B----4-:R0:W-:Y:S01]  /*7cd20*/  @P2 STG.E.U8 desc[UR40][R52.64], R9 ;  /* 0x0000000934002986 */ /* 0x0101e2000c101128 */
[----:B------:R-:W-:Y:S02]  /*7cd30*/  ISETP.NE.AND P2, PT, R4, RZ, PT ;  /* 0x000000ff0400720c */ /* 0x000fe40003f45270 */
[----:B------:R-:W-:Y:S01]  /*7cd40*/  PRMT R4, R31, 0x7772, RZ ;  /* 0x000077721f047816 */ /* 0x000fe200000000ff */
[----:B0-----:R-:W4:Y:S01]  /*7cd50*/  LDL.LU.64 R52, [R1+0xe90] ;  /* 0x000e900001347983 */ /* 0x001f220000300a00 */
[----:B------:R-:W-:-:S09]  /*7cd60*/  LOP3.LUT P0, RZ, R55, 0x8000, RZ, 0xc0, !PT ;  /* 0x0000800037ff7812 */ /* 0x000fd2000780c0ff */
[----:B------:R0:W-:Y:S01]  /*7cd70*/  @P2 STG.E.U8 desc[UR40][R50.64], R4 ;  /* 0x0000000432002986 */ /* 0x0001e2000c101128 */
[----:B------:R-:W-:Y:S02]  /*7cd80*/  ISETP.NE.AND P2, PT, R3, RZ, PT ;  /* 0x000000ff0300720c */ /* 0x000fe40003f45270 */
[C---:B------:R-:W-:Y:S02]  /*7cd90*/  LOP3.LUT P6, RZ, R56.reuse, 0x10, RZ, 0xc0, !PT ;  /* 0x0000001038ff7812 */ /* 0x040fe400078cc0ff */
[----:B------:R-:W-:Y:S02]  /*7cda0*/  P2R R5, PR, RZ, 0x1 ;  /* 0x00000001ff057803 */ /* 0x000fe40000000000 */
[----:B------:R-:W-:Y:S02]  /*7cdb0*/  LOP3.LUT P0, RZ, R56, 0x4, RZ, 0xc0, !PT ;  /* 0x0000000438ff7812 */ /* 0x000fe4000780c0ff */
[----:B------:R-:W-:Y:S01]  /*7cdc0*/  PRMT R31, R31, 0x7773, RZ ;  /* 0x000077731f1f7816 */ /* 0x000fe200000000ff */
[----:B0-----:R-:W4:Y:S01]  /*7cdd0*/  LDL.LU.64 R50, [R1+0xe88] ;  /* 0x000e880001327983 */ /* 0x001f220000300a00 */
[----:B------:R-:W-:-:S02]  /*7cde0*/  P2R R6, PR, RZ, 0x1 ;  /* 0x00000001ff067803 */ /* 0x000fc40000000000 */
[----:B------:R-:W-:Y:S01]  /*7cdf0*/  LOP3.LUT P0, RZ, R56, 0x8, RZ, 0xc0, !PT ;  /* 0x0000000838ff7812 */ /* 0x000fe2000780c0ff */
[----:B------:R0:W-:Y:S01]  /*7ce00*/  @P2 STG.E.U8 desc[UR40][R10.64], R31 ;  /* 0x0000001f0a002986 */ /* 0x0001e2000c101128 */
[----:B------:R-:W-:-:S03]  /*7ce10*/  PRMT R3, R32, 0x7770, RZ ;  /* 0x0000777020037816 */ /* 0x000fc600000000ff */
[----:B0-----:R-:W4:Y:S04]  /*7ce20*/  LDL.LU.64 R10, [R1+0xea8] ;  /* 0x000ea800010a7983 */ /* 0x001f280000300a00 */
[----:B--2---:R0:W-:Y:S04]  /*7ce30*/  @P6 STG.E.U8 desc[UR40][R48.64], R3 ;  /* 0x0000000330006986 */ /* 0x0041e8000c101128 */
[----:B0-----:R-:W2:Y:S01]  /*7ce40*/  LDL.LU.64 R48, [R1+0xec8] ;  /* 0x000ec80001307983 */ /* 0x001ea20000300a00 */
[----:B------:R-:W-:-:S05]  /*7ce50*/  PRMT R3, R32, 0x7771, RZ ;  /* 0x0000777120037816 */ /* 0x000fca00000000ff */
[----:B------:R0:W-:Y:S01]  /*7ce60*/  @P0 STG.E.U8 desc[UR40][R20.64], R3 ;  /* 0x0000000314000986 */ /* 0x0001e2000c101128 */
[----:B------:R-:W-:Y:S02]  /*7ce70*/  ISETP.NE.AND P0, PT, R6, RZ, PT ;  /* 0x000000ff0600720c */ /* 0x000fe40003f05270 */
[----:B0-----:R-:W-:-:S11]  /*7ce80*/  PRMT R3, R32, 0x7772, RZ ;  /* 0x0000777220037816 */ /* 0x001fd600000000ff */
[----:B------:R0:W-:Y:S01]  /*7ce90*/  @P0 STG.E.U8 desc[UR40][R12.64], R3 ;  /* 0x000000030c000986 */ /* 0x0001e2000c101128 */
[----:B------:R-:W-:Y:S02]  /*7cea0*/  ISETP.NE.AND P0, PT, R5, RZ, PT ;  /* 0x000000ff0500720c */ /* 0x000fe40003f05270 */
[----:B------:R-:W-:Y:S01]  /*7ceb0*/  PRMT R32, R32, 0x7773, RZ ;  /* 0x0000777320207816 */ /* 0x000fe200000000ff */
[----:B0-----:R-:W2:Y:S10]  /*7cec0*/  LDL.LU.64 R12, [R1+0xef8] ;  /* 0x000ef800010c7983 */ /* 0x001eb40000300a00 */
[----:B---3--:R0:W-:Y:S04]  /*7ced0*/  @P0 STG.E.U8 desc[UR40][R60.64], R32 ;  /* 0x000000203c000986 */ /* 0x0081e8000c101128 */
[----:B0-----:R-:W3:Y:S01]  /*7cee0*/  LDL.LU.64 R60, [R1+0xef0] ;  /* 0x000ef000013c7983 */ /* 0x001ee20000300a00 */
[----:B------:R-:W-:-:S02]  /*7cef0*/  LOP3.LUT P1, RZ, R55, 0x4000, RZ, 0xc0, !PT ;  /* 0x0000400037ff7812 */ /* 0x000fc4000782c0ff */
[----:B------:R-:W-:Y:S02]  /*7cf00*/  LOP3.LUT P3, RZ, R56, 0x2, RZ, 0xc0, !PT ;  /* 0x0000000238ff7812 */ /* 0x000fe4000786c0ff */
[----:B------:R-:W-:Y:S02]  /*7cf10*/  P2R R7, PR, RZ, 0x2 ;  /* 0x00000002ff077803 */ /* 0x000fe40000000000 */
[----:B------:R-:W-:-:S04]  /*7cf20*/  LOP3.LUT P1, RZ, R57, 0x80000000, RZ, 0xc0, !PT ;  /* 0x8000000039ff7812 */ /* 0x000fc8000782c0ff */
[----:B------:R-:W-:Y:S02]  /*7cf30*/  P2R R8, PR, RZ, 0x2 ;  /* 0x00000002ff087803 */ /* 0x000fe40000000000 */
[----:B------:R-:W-:Y:S02]  /*7cf40*/  LOP3.LUT P1, RZ, R56, 0x1, RZ, 0xc0, !PT ;  /* 0x0000000138ff7812 */ /* 0x000fe4000782c0ff */
[----:B------:R-:W-:-:S05]  /*7cf50*/  PRMT R3, R36, 0x7770, RZ ;  /* 0x0000777024037816 */ /* 0x000fca00000000ff */
[----:B------:R0:W-:Y:S02]  /*7cf60*/  @P3 STG.E.U8 desc[UR40][R16.64], R3 ;  /* 0x0000000310003986 */ /* 0x0001e4000c101128 */
[----:B0-----:R-:W-:-:S05]  /*7cf70*/  PRMT R3, R36, 0x7771, RZ ;  /* 0x0000777124037816 */ /* 0x001fca00000000ff */
[----:B------:R0:W-:Y:S01]  /*7cf80*/  @P1 STG.E.U8 desc[UR40][R14.64], R3 ;  /* 0x000000030e001986 */ /* 0x0001e2000c101128 */
[----:B------:R-:W-:Y:S02]  /*7cf90*/  ISETP.NE.AND P1, PT, R8, RZ, PT ;  /* 0x000000ff0800720c */ /* 0x000fe40003f25270 */
[----:B0-----:R-:W-:-:S11]  /*7cfa0*/  PRMT R3, R36, 0x7772, RZ ;  /* 0x0000777224037816 */ /* 0x001fd600000000ff */
[----:B----4-:R0:W-:Y:S01]  /*7cfb0*/  @P1 STG.E.U8 desc[UR40][R52.64], R3 ;  /* 0x0000000334001986 */ /* 0x0101e2000c101128 */
[----:B------:R-:W-:Y:S02]  /*7cfc0*/  ISETP.NE.AND P1, PT, R7, RZ, PT ;  /* 0x000000ff0700720c */ /* 0x000fe40003f25270 */
[C---:B------:R-:W-:Y:S01]  /*7cfd0*/  LOP3.LUT P4, RZ, R57.reuse, 0x40000000, RZ, 0xc0, !PT ;  /* 0x4000000039ff7812 */ /* 0x040fe2000788c0ff */
[----:B0-----:R-:W4:Y:S01]  /*7cfe0*/  LDL.LU.64 R52, [R1+0xf38] ;  /* 0x000f380001347983 */ /* 0x001f220000300a00 */
[----:B------:R-:W-:Y:S02]  /*7cff0*/  PRMT R36, R36, 0x7773, RZ ;  /* 0x0000777324247816 */ /* 0x000fe400000000ff */
[----:B------:R-:W-:-:S07]  /*7d000*/  LOP3.LUT P5, RZ, R57, 0x20000000, RZ, 0xc0, !PT ;  /* 0x2000000039ff7812 */ /* 0x000fce00078ac0ff */
[----:B------:R0:W-:Y:S01]  /*7d010*/  @P1 STG.E.U8 desc[UR40][R50.64], R36 ;  /* 0x0000002432001986 */ /* 0x0001e2000c101128 */
[----:B------:R-:W-:-:S03]  /*7d020*/  PRMT R3, R33, 0x7770, RZ ;  /* 0x0000777021037816 */ /* 0x000fc600000000ff */
[----:B0-----:R-:W4:Y:S04]  /*7d030*/  LDL.LU.64 R50, [R1+0xf78] ;  /* 0x000f780001327983 */ /* 0x001f280000300a00 */
[----:B------:R0:W-:Y:S02]  /*7d040*/  @P4 STG.E.U8 desc[UR40][R10.64], R3 ;  /* 0x000000030a004986 */ /* 0x0001e4000c101128 */
[----:B0-----:R-:W-:Y:S02]  /*7d050*/  PRMT R3, R33, 0x7771, RZ ;  /* 0x0000777121037816 */ /* 0x001fe400000000ff */
[----:B------:R-:W-:Y:S02]  /*7d060*/  LOP3.LUT P2, RZ, R57, 0x10000000, RZ, 0xc0, !PT ;  /* 0x1000000039ff7812 */ /* 0x000fe4000784c0ff */
[----:B------:R-:W-:-:S02]  /*7d070*/  LOP3.LUT P6, RZ, R55, 0x2000, RZ, 0xc0, !PT ;  /* 0x0000200037ff7812 */ /* 0x000fc400078cc0ff */
[C---:B------:R-:W-:Y:S02]  /*7d080*/  PRMT R5, R33.reuse, 0x7772, RZ ;  /* 0x0000777221057816 */ /* 0x040fe400000000ff */
[----:B------:R-:W-:Y:S01]  /*7d090*/  PRMT R33, R33, 0x7773, RZ ;  /* 0x0000777321217816 */ /* 0x000fe200000000ff */
[----:B--2---:R0:W-:Y:S04]  /*7d0a0*/  @P5 STG.E.U8 desc[UR40][R48.64], R3 ;  /* 0x0000000330005986 */ /* 0x0041e8000c101128 */
[----:B0-----:R-:W2:Y:S04]  /*7d0b0*/  LDL.LU.64 R48, [R1+0xf88] ;  /* 0x000f880001307983 */ /* 0x001ea80000300a00 */
[----:B------:R-:W2:Y:S04]  /*7d0c0*/  LDL.LU.64 R14, [R1+0xf80] ;  /* 0x000f8000010e7983 */ /* 0x000ea80000300a00 */
[----:B------:R-:W-:Y:S04]  /*7d0d0*/  @P2 STG.E.U8 desc[UR40][R12.64], R5 ;  /* 0x000000050c002986 */ /* 0x000fe8000c101128 */
[----:B---3--:R0:W-:Y:S04]  /*7d0e0*/  @P6 STG.E.U8 desc[UR40][R60.64], R33 ;  /* 0x000000213c006986 */ /* 0x0081e8000c101128 */
[----:B0-----:R-:W3:Y:S04]  /*7d0f0*/  LDL.LU.64 R60, [R1+0xf90] ;  /* 0x000f9000013c7983 */ /* 0x001ee80000300a00 */
[----:B------:R-:W3:Y:S01]  /*7d100*/  LDL.LU.64 R12, [R1+0xfa8] ;  /* 0x000fa800010c7983 */ /* 0x000ee20000300a00 */
[----:B------:R-:W-:-:S02]  /*7d110*/  LOP3.LUT P0, RZ, R57, 0x8000000, RZ, 0xc0, !PT ;  /* 0x0800000039ff7812 */ /* 0x000fc4000780c0ff */
[----:B------:R-:W-:Y:S01]  /*7d120*/  PRMT R7, R37, 0x7770, RZ ;  /* 0x0000777025077816 */ /* 0x000fe200000000ff */
[----:B------:R-:W3:Y:S01]  /*7d130*/  LDL.LU.64 R10, [R1+0xfa0] ;  /* 0x000fa000010a7983 */ /* 0x000ee20000300a00 */
[C---:B------:R-:W-:Y:S02]  /*7d140*/  LOP3.LUT P3, RZ, R57.reuse, 0x4000000, RZ, 0xc0, !PT ;  /* 0x0400000039ff7812 */ /* 0x040fe4000786c0ff */
[----:B------:R-:W-:Y:S02]  /*7d150*/  LOP3.LUT P1, RZ, R57, 0x2000000, RZ, 0xc0, !PT ;  /* 0x0200000039ff7812 */ /* 0x000fe4000782c0ff */
[----:B------:R-:W-:Y:S02]  /*7d160*/  PRMT R9, R37, 0x7772, RZ ;  /* 0x0000777225097816 */ /* 0x000fe400000000ff */
[----:B------:R-:W-:-:S03]  /*7d170*/  LOP3.LUT P4, RZ, R55, 0x1000, RZ, 0xc0, !PT ;  /* 0x0000100037ff7812 */ /* 0x000fc6000788c0ff */
[----:B----4-:R0:W-:Y:S04]  /*7d180*/  @P0 STG.E.U8 desc[UR40][R52.64], R7 ;  /* 0x0000000734000986 */ /* 0x0101e8000c101128 */
[----:B0-----:R-:W4:Y:S04]  /*7d190*/  LDL.LU.64 R52, [R1+0xf98] ;  /* 0x000f980001347983 */ /* 0x001f280000300a00 */
[----:B------:R-:W4:Y:S01]  /*7d1a0*/  LDL.LU.64 R20, [R1+0xfb8] ;  /* 0x000fb80001147983 */ /* 0x000f220000300a00 */
[----:B------:R-:W-:-:S05]  /*7d1b0*/  PRMT R7, R37, 0x7771, RZ ;  /* 0x0000777125077816 */ /* 0x000fca00000000ff */
[----:B------:R0:W-:Y:S04]  /*7d1c0*/  @P3 STG.E.U8 desc[UR40][R50.64], R7 ;  /* 0x0000000732003986 */ /* 0x0001e8000c101128 */
[----:B0-----:R-:W4:Y:S01]  /*7d1d0*/  LDL.LU.64 R50, [R1+0xfd0] ;  /* 0x000fd00001327983 */ /* 0x001f220000300a00 */
[----:B------:R-:W-:Y:S02]  /*7d1e0*/  LOP3.LUT P5, RZ, R57, 0x400000, RZ, 0xc0, !PT ;  /* 0x0040000039ff7812 */ /* 0x000fe400078ac0ff */
[----:B------:R-:W-:Y:S02]  /*7d1f0*/  PRMT R37, R37, 0x7773, RZ ;  /* 0x0000777325257816 */ /* 0x000fe400000000ff */
[----:B------:R-:W-:Y:S02]  /*7d200*/  P2R R3, PR, RZ, 0x20 ;  /* 0x00000020ff037803 */ /* 0x000fe40000000000 */
[----:B------:R-:W-:-:S04]  /*7d210*/  LOP3.LUT P5, RZ, R57, 0x800000, RZ, 0xc0, !PT ;  /* 0x0080000039ff7812 */ /* 0x000fc800078ac0ff */
[----:B------:R-:W-:Y:S02]  /*7d220*/  P2R R4, PR, RZ, 0x20 ;  /* 0x00000020ff047803 */ /* 0x000fe40000000000 */
[----:B------:R-:W-:Y:S01]  /*7d230*/  LOP3.LUT P5, RZ, R57, 0x1000000, RZ, 0xc0, !PT ;  /* 0x0100000039ff7812 */ /* 0x000fe200078ac0ff */
[----:B--2---:R0:W-:Y:S04]  /*7d240*/  @P1 STG.E.U8 desc[UR40][R48.64], R9 ;  /* 0x0000000930001986 */ /* 0x0041e8000c101128 */
[----:B0-----:R-:W2:Y:S04]  /*7d250*/  LDL.LU.64 R48, [R1+0xfc8] ;  /* 0x000fc80001307983 */ /* 0x001ea80000300a00 */
[----:B------:R0:W-:Y:S04]  /*7d260*/  @P4 STG.E.U8 desc[UR40][R14.64], R37 ;  /* 0x000000250e004986 */ /* 0x0001e8000c101128 */
[----:B------:R-:W2:Y:S04]  /*7d270*/  LDL.LU.64 R16, [R1+0xfc0] ;  /* 0x000fc00001107983 */ /* 0x000ea80000300a00 */
[----:B0-----:R-:W2:Y:S01]  /*7d280*/  LDL.LU.64 R14, [R1+0xfd8] ;  /* 0x000fd800010e7983 */ /* 0x001ea20000300a00 */
[----:B------:R-:W-:-:S05]  /*7d290*/  PRMT R9, R34, 0x7770, RZ ;  /* 0x0000777022097816 */ /* 0x000fca00000000ff */
[----:B---3--:R0:W-:Y:S04]  /*7d2a0*/  @P5 STG.E.U8 desc[UR40][R60.64], R9 ;  /* 0x000000093c005986 */ /* 0x0081e8000c101128 */
[----:B0-----:R-:W3:Y:S01]  /*7d2b0*/  LDL.LU.64 R60, [R1+0xff0] ;  /* 0x000ff000013c7983 */ /* 0x001ee20000300a00 */
[----:B------:R-:W-:Y:S02]  /*7d2c0*/  ISETP.NE.AND P5, PT, R4, RZ, PT ;  /* 0x000000ff0400720c */ /* 0x000fe40003fa5270 */
[----:B------:R-:W-:Y:S02]  /*7d2d0*/  PRMT R4, R34, 0x7771, RZ ;  /* 0x0000777122047816 */ /* 0x000fe400000000ff */
[----:B------:R-:W-:-:S04]  /*7d2e0*/  LOP3.LUT P6, RZ, R57, 0x80000, RZ, 0xc0, !PT ;  /* 0x0008000039ff7812 */ /* 0x000fc800078cc0ff */
[----:B------:R-:W-:Y:S02]  /*7d2f0*/  P2R R5, PR, RZ, 0x40 ;  /* 0x00000040ff057803 */ /* 0x000fe40000000000 */
[----:B------:R-:W-:-:S03]  /*7d300*/  LOP3.LUT P6, RZ, R57, 0x100000, RZ, 0xc0, !PT ;  /* 0x0010000039ff7812 */ /* 0x000fc600078cc0ff */
[----:B------:R0:W-:Y:S01]  /*7d310*/  @P5 STG.E.U8 desc[UR40][R12.64], R4 ;  /* 0x000000040c005986 */ /* 0x0001e2000c101128 */
[----:B------:R-:W-:Y:S02]  /*7d320*/  ISETP.NE.AND P5, PT, R3, RZ, PT ;  /* 0x000000ff0300720c */ /* 0x000fe40003fa5270 */
[----:B------:R-:W-:Y:S02]  /*7d330*/  LOP3.LUT P2, RZ, R55, 0x800, RZ, 0xc0, !PT ;  /* 0x0000080037ff7812 */ /* 0x000fe4000784c0ff */
[----:B------:R-:W-:Y:S02]  /*7d340*/  P2R R6, PR, RZ, 0x40 ;  /* 0x00000040ff067803 */ /* 0x000fe40000000000 */
[----:B------:R-:W-:Y:S02]  /*7d350*/  LOP3.LUT P6, RZ, R57, 0x200000, RZ, 0xc0, !PT ;  /* 0x0020000039ff7812 */ /* 0x000fe400078cc0ff */
[C---:B------:R-:W-:Y:S02]  /*7d360*/  PRMT R3, R34.reuse, 0x7772, RZ ;  /* 0x0000777222037816 */ /* 0x040fe400000000ff */
[----:B------:R-:W-:Y:S01]  /*7d370*/  PRMT R34, R34, 0x7773, RZ ;  /* 0x0000777322227816 */ /* 0x000fe200000000ff */
[----:B0-----:R-:W3:Y:S04]  /*7d380*/  LDL.LU.64 R12, [R1+0xfe8] ;  /* 0x000fe800010c7983 */ /* 0x001ee80000300a00 */
[----:B------:R0:W-:Y:S02]  /*7d390*/  @P5 STG.E.U8 desc[UR40][R10.64], R3 ;  /* 0x000000030a005986 */ /* 0x0001e4000c101128 */
[----:B0-----:R-:W-:-:S02]  /*7d3a0*/  PRMT R3, R38, 0x7770, RZ ;  /* 0x0000777026037816 */ /* 0x001fc400000000ff */
[----:B------:R-:W3:Y:S04]  /*7d3b0*/  LDL.LU.64 R10, [R1+0xfe0] ;  /* 0x000fe000010a7983 */ /* 0x000ee80000300a00 */
[----:B----4-:R0:W-:Y:S04]  /*7d3c0*/  @P2 STG.E.U8 desc[UR40][R52.64], R34 ;  /* 0x0000002234002986 */ /* 0x0101e8000c101128 */
[----:B------:R1:W-:Y:S01]  /*7d3d0*/  @P6 STG.E.U8 desc[UR40][R20.64], R3 ;  /* 0x0000000314006986 */ /* 0x0003e2000c101128 */
[----:B------:R-:W-:-:S03]  /*7d3e0*/  ISETP.NE.AND P6, PT, R6, RZ, PT ;  /* 0x000000ff0600720c */ /* 0x000fc60003fc5270 */
[----:B0-----:R-:W4:Y:S01]  /*7d3f0*/  LDL.LU.64 R52, [R1+0x1000] ;  /* 0x0010000001347983 */ /* 0x001f220000300a00 */
[----:B-1----:R-:W-:-:S09]  /*7d400*/  PRMT R3, R38, 0x7771, RZ ;  /* 0x0000777126037816 */ /* 0x002fd200000000ff */
[----:B------:R0:W-:Y:S01]  /*7d410*/  @P6 STG.E.U8 desc[UR40][R50.64], R3 ;  /* 0x0000000332006986 */ /* 0x0001e2000c101128 */
[----:B------:R-:W-:Y:S02]  /*7d420*/  ISETP.NE.AND P6, PT, R5, RZ, PT ;  /* 0x000000ff0500720c */ /* 0x000fe40003fc5270 */
[C---:B------:R-:W-:Y:S01]  /*7d430*/  LOP3.LUT P3, RZ, R57.reuse, 0x10000, RZ, 0xc0, !PT ;  /* 0x0001000039ff7812 */ /* 0x040fe2000786c0ff */
[----:B0-----:R-:W4:Y:S01]  /*7d440*/  LDL.LU.64 R50, [R1+0x1010] ;  /* 0x0010100001327983 */ /* 0x001f220000300a00 */
[----:B------:R-:W-:Y:S02]  /*7d450*/  PRMT R3, R38, 0x7772, RZ ;  /* 0x0000777226037816 */ /* 0x000fe400000000ff */
[----:B------:R-:W-:Y:S02]  /*7d460*/  P2R R7, PR, RZ, 0x8 ;  /* 0x00000008ff077803 */ /* 0x000fe40000000000 */
[----:B------:R-:W-:Y:S02]  /*7d470*/  LOP3.LUT P3, RZ, R57, 0x20000, RZ, 0xc0, !PT ;  /* 0x0002000039ff7812 */ /* 0x000fe4000786c0ff */
[----:B------:R-:W-:-:S02]  /*7d480*/  LOP3.LUT P0, RZ, R55, 0x400, RZ, 0xc0, !PT ;  /* 0x0000040037ff7812 */ /* 0x000fc4000780c0ff */
[----:B------:R-:W-:Y:S02]  /*7d490*/  P2R R8, PR, RZ, 0x8 ;  /* 0x00000008ff087803 */ /* 0x000fe40000000000 */
[----:B------:R-:W-:Y:S02]  /*7d4a0*/  LOP3.LUT P3, RZ, R57, 0x40000, RZ, 0xc0, !PT ;  /* 0x0004000039ff7812 */ /* 0x000fe4000786c0ff */
[----:B------:R-:W-:Y:S01]  /*7d4b0*/  PRMT R38, R38, 0x7773, RZ ;  /* 0x0000777326267816 */ /* 0x000fe200000000ff */
[----:B--2---:R0:W-:Y:S04]  /*7d4c0*/  @P6 STG.E.U8 desc[UR40][R48.64], R3 ;  /* 0x0000000330006986 */ /* 0x0041e8000c101128 */
[----:B0-----:R-:W2:Y:S01]  /*7d4d0*/  LDL.LU.64 R48, [R1+0x1008] ;  /* 0x0010080001307983 */ /* 0x001ea20000300a00 */
[----:B------:R-:W-:-:S03]  /*7d4e0*/  PRMT R3, R35, 0x7770, RZ ;  /* 0x0000777023037816 */ /* 0x000fc600000000ff */
[----:B------:R-:W-:Y:S04]  /*7d4f0*/  @P0 STG.E.U8 desc[UR40][R16.64], R38 ;  /* 0x0000002610000986 */ /* 0x000fe8000c101128 */
[----:B------:R0:W-:Y:S01]  /*7d500*/  @P3 STG.E.U8 desc[UR40][R14.64], R3 ;  /* 0x000000030e003986 */ /* 0x0001e2000c101128 */
[----:B------:R-:W-:Y:S02]  /*7d510*/  ISETP.NE.AND P3, PT, R8, RZ, PT ;  /* 0x000000ff0800720c */ /* 0x000fe40003f65270 */
[----:B0-----:R-:W-:-:S11]  /*7d520*/  PRMT R3, R35, 0x7771, RZ ;  /* 0x0000777123037816 */ /* 0x001fd600000000ff */
[----:B---3--:R0:W-:Y:S04]  /*7d530*/  @P3 STG.E.U8 desc[UR40][R60.64], R3 ;  /* 0x000000033c003986 */ /* 0x0081e8000c101128 */
[----:B0-----:R-:W3:Y:S01]  /*7d540*/  LDL.LU.64 R60, [R1+0x1018] ;  /* 0x00101800013c7983 */ /* 0x001ee20000300a00 */
[----:B------:R-:W-:Y:S02]  /*7d550*/  ISETP.NE.AND P3, PT, R7, RZ, PT ;  /* 0x000000ff0700720c */ /* 0x000fe40003f65270 */
[----:B------:R-:W-:Y:S02]  /*7d560*/  PRMT R3, R35, 0x7772, RZ ;  /* 0x0000777223037816 */ /* 0x000fe400000000ff */
[----:B------:R-:W-:Y:S02]  /*7d570*/  LOP3.LUT P1, RZ, R55, 0x200, RZ, 0xc0, !PT ;  /* 0x0000020037ff7812 */ /* 0x000fe4000782c0ff */
[----:B------:R-:W-:-:S07]  /*7d580*/  LOP3.LUT P4, RZ, R57, 0x8000, RZ, 0xc0, !PT ;  /* 0x0000800039ff7812 */ /* 0x000fce000788c0ff */
[----:B------:R0:W-:Y:S01]  /*7d590*/  @P3 STG.E.U8 desc[UR40][R12.64], R3 ;  /* 0x000000030c003986 */ /* 0x0001e2000c101128 */
[----:B------:R-:W-:-:S03]  /*7d5a0*/  PRMT R35, R35, 0x7773, RZ ;  /* 0x0000777323237816 */ /* 0x000fc600000000ff */
[----:B0-----:R-:W3:Y:S01]  /*7d5b0*/  LDL.LU.64 R12, [R1+0x1020] ;  /* 0x00102000010c7983 */ /* 0x001ee20000300a00 */
[----:B------:R-:W-:-:S03]  /*7d5c0*/  PRMT R3, R39, 0x7770, RZ ;  /* 0x0000777027037816 */ /* 0x000fc600000000ff */
[----:B------:R-:W-:Y:S01]  /*7d5d0*/  @P1 STG.E.U8 desc[UR40][R10.64], R35 ;  /* 0x000000230a001986 */ /* 0x000fe2000c101128 */
[C---:B------:R-:W-:Y:S02]  /*7d5e0*/  LOP3.LUT P5, RZ, R57.reuse, 0x4000, RZ, 0xc0, !PT ;  /* 0x0000400039ff7812 */ /* 0x040fe400078ac0ff */
[----:B------:R-:W-:Y:S01]  /*7d5f0*/  LOP3.LUT P2, RZ, R57, 0x2000, RZ, 0xc0, !PT ;  /* 0x0000200039ff7812 */ /* 0x000fe2000784c0ff */
[----:B----4-:R0:W-:Y:S04]  /*7d600*/  @P4 STG.E.U8 desc[UR40][R52.64], R3 ;  /* 0x0000000334004986 */ /* 0x0101e8000c101128 */
[----:B0-----:R-:W4:Y:S01]  /*7d610*/  LDL.LU.64 R52, [R1+0x1038] ;  /* 0x0010380001347983 */ /* 0x001f220000300a00 */
[----:B------:R-:W-:-:S03]  /*7d620*/  PRMT R3, R39, 0x7771, RZ ;  /* 0x0000777127037816 */ /* 0x000fc600000000ff */
[----:B------:R-:W4:Y:S04]  /*7d630*/  LDL.LU.64 R14, [R1+0x1030] ;  /* 0x00103000010e7983 */ /* 0x000f280000300a00 */
[----:B------:R0:W-:Y:S02]  /*7d640*/  @P5 STG.E.U8 desc[UR40][R50.64], R3 ;  /* 0x0000000332005986 */ /* 0x0001e4000c101128 */
[----:B0-----:R-:W-:Y:S02]  /*7d650*/  PRMT R3, R39, 0x7772, RZ ;  /* 0x0000777227037816 */ /* 0x001fe400000000ff */
        /* <DEDUP_REMOVED lines=8> */
[----:B------:R-:W-:-:S03]  /*7d6e0*/  LOP3.LUT P0, RZ, R57, 0x1000, RZ, 0xc0, !PT ;  /* 0x0000100039ff7812 */ /* 0x000fc6000780c0ff */
[----:B------:R-:W3:Y:S01]  /*7d6f0*/  LDL.LU.64 R20, [R1+0x1048] ;  /* 0x0010480001147983 */ /* 0x000ee20000300a00 */
[----:B------:R-:W-:Y:S02]  /*7d700*/  PRMT R7, R40, 0x7770, RZ ;  /* 0x0000777028077816 */ /* 0x000fe400000000ff */
[----:B------:R-:W-:-:S07]  /*7d710*/  LOP3.LUT P3, RZ, R57, 0x800, RZ, 0xc0, !PT ;  /* 0x0000080039ff7812 */ /* 0x000fce000786c0ff */
[----:B------:R0:W-:Y:S01]  /*7d720*/  @P0 STG.E.U8 desc[UR40][R12.64], R7 ;  /* 0x000000070c000986 */ /* 0x0001e2000c101128 */
[C---:B------:R-:W-:Y:S02]  /*7d730*/  LOP3.LUT P1, RZ, R57.reuse, 0x400, RZ, 0xc0, !PT ;  /* 0x0000040039ff7812 */ /* 0x040fe4000782c0ff */
[----:B------:R-:W-:Y:S01]  /*7d740*/  PRMT R9, R40, 0x7771, RZ ;  /* 0x0000777128097816 */ /* 0x000fe200000000ff */
[----:B0-----:R-:W3:Y:S01]  /*7d750*/  LDL.LU.64 R12, [R1+0x1068] ;  /* 0x00106800010c7983 */ /* 0x001ee20000300a00 */
[----:B------:R-:W-:-:S04]  /*7d760*/  LOP3.LUT P4, RZ, R57, 0x100, RZ, 0xc0, !PT ;  /* 0x0000010039ff7812 */ /* 0x000fc8000788c0ff */
[----:B------:R-:W-:Y:S02]  /*7d770*/  P2R R5, PR, RZ, 0x10 ;  /* 0x00000010ff057803 */ /* 0x000fe40000000000 */
[----:B------:R-:W-:-:S04]  /*7d780*/  LOP3.LUT P4, RZ, R57, 0x200, RZ, 0xc0, !PT ;  /* 0x0000020039ff7812 */ /* 0x000fc8000788c0ff */
[----:B------:R-:W-:Y:S02]  /*7d790*/  P2R R6, PR, RZ, 0x10 ;  /* 0x00000010ff067803 */ /* 0x000fe40000000000 */
[----:B------:R-:W-:Y:S01]  /*7d7a0*/  LOP3.LUT P4, RZ, R55, 0x80, RZ, 0xc0, !PT ;  /* 0x0000008037ff7812 */ /* 0x000fe2000788c0ff */
[----:B----4-:R0:W-:Y:S04]  /*7d7b0*/  @P3 STG.E.U8 desc[UR40][R52.64], R9 ;  /* 0x0000000934003986 */ /* 0x0101e8000c101128 */
[----:B0-----:R-:W4:Y:S01]  /*7d7c0*/  LDL.LU.64 R52, [R1+0x1088] ;  /* 0x0010880001347983 */ /* 0x001f220000300a00 */
[----:B------:R-:W-:-:S03]  /*7d7d0*/  PRMT R9, R40, 0x7772, RZ ;  /* 0x0000777228097816 */ /* 0x000fc600000000ff */
[----:B------:R-:W4:Y:S04]  /*7d7e0*/  LDL.LU.64 R16, [R1+0x1080] ;  /* 0x0010800001107983 */ /* 0x000f280000300a00 */
[----:B------:R0:W-:Y:S01]  /*7d7f0*/  @P1 STG.E.U8 desc[UR40][R14.64], R9 ;  /* 0x000000090e001986 */ /* 0x0001e2000c101128 */
[----:B------:R-:W-:-:S03]  /*7d800*/  PRMT R40, R40, 0x7773, RZ ;  /* 0x0000777328287816 */ /* 0x000fc600000000ff */
[----:B0-----:R-:W4:Y:S01]  /*7d810*/  LDL.LU.64 R14, [R1+0x1078] ;  /* 0x00107800010e7983 */ /* 0x001f220000300a00 */
[----:B------:R-:W-:-:S03]  /*7d820*/  LOP3.LUT P5, RZ, R57, 0x80, RZ, 0xc0, !PT ;  /* 0x0000008039ff7812 */ /* 0x000fc600078ac0ff */
[----:B--2---:R0:W-:Y:S01]  /*7d830*/  @P4 STG.E.U8 desc[UR40][R48.64], R40 ;  /* 0x0000002830004986 */ /* 0x0041e2000c101128 */
[----:B------:R-:W-:Y:S02]  /*7d840*/  ISETP.NE.AND P4, PT, R6, RZ, PT ;  /* 0x000000ff0600720c */ /* 0x000fe40003f85270 */
[----:B------:R-:W-:Y:S01]  /*7d850*/  PRMT R6, R44, 0x7770, RZ ;  /* 0x000077702c067816 */ /* 0x000fe200000000ff */
[----:B0-----:R-:W2:Y:S10]  /*7d860*/  LDL.LU.64 R48, [R1+0x1070] ;  /* 0x0010700001307983 */ /* 0x001eb40000300a00 */
[----:B------:R0:W-:Y:S01]  /*7d870*/  @P4 STG.E.U8 desc[UR40][R10.64], R6 ;  /* 0x000000060a004986 */ /* 0x0001e2000c101128 */
[----:B------:R-:W-:-:S02]  /*7d880*/  ISETP.NE.AND P4, PT, R5, RZ, PT ;  /* 0x000000ff0500720c */ /* 0x000fc40003f85270 */
[C---:B------:R-:W-:Y:S01]  /*7d890*/  PRMT R5, R44.reuse, 0x7771, RZ ;  /* 0x000077712c057816 */ /* 0x040fe200000000ff */
[----:B0-----:R-:W2:Y:S10]  /*7d8a0*/  LDL.LU.64 R10, [R1+0x1090] ;  /* 0x00109000010a7983 */ /* 0x001eb40000300a00 */
[----:B------:R0:W-:Y:S02]  /*7d8b0*/  @P4 STG.E.U8 desc[UR40][R50.64], R5 ;  /* 0x0000000532004986 */ /* 0x0001e4000c101128 */
[----:B0-----:R-:W-:-:S02]  /*7d8c0*/  PRMT R5, R44, 0x7772, RZ ;  /* 0x000077722c057816 */ /* 0x001fc400000000ff */
[----:B------:R-:W2:Y:S04]  /*7d8d0*/  LDL.LU.64 R50, [R1+0x1098] ;  /* 0x0010980001327983 */ /* 0x000ea80000300a00 */
[----:B---3--:R0:W-:Y:S04]  /*7d8e0*/  @P5 STG.E.U8 desc[UR40][R60.64], R5 ;  /* 0x000000053c005986 */ /* 0x0081e8000c101128 */
[----:B0-----:R-:W3:Y:S01]  /*7d8f0*/  LDL.LU.64 R60, [R1+0x1060] ;  /* 0x00106000013c7983 */ /* 0x001ee20000300a00 */
[----:B------:R-:W-:-:S04]  /*7d900*/  LOP3.LUT P2, RZ, R57, 0x20, RZ, 0xc0, !PT ;  /* 0x0000002039ff7812 */ /* 0x000fc8000784c0ff */
[----:B------:R-:W-:Y:S02]  /*7d910*/  P2R R3, PR, RZ, 0x4 ;  /* 0x00000004ff037803 */ /* 0x000fe40000000000 */
[----:B------:R-:W-:-:S04]  /*7d920*/  LOP3.LUT P2, RZ, R57, 0x40, RZ, 0xc0, !PT ;  /* 0x0000004039ff7812 */ /* 0x000fc8000784c0ff */
[----:B------:R-:W-:Y:S02]  /*7d930*/  P2R R4, PR, RZ, 0x4 ;  /* 0x00000004ff047803 */ /* 0x000fe40000000000 */
[----:B------:R-:W-:Y:S02]  /*7d940*/  LOP3.LUT P2, RZ, R55, 0x40, RZ, 0xc0, !PT ;  /* 0x0000004037ff7812 */ /* 0x000fe4000784c0ff */
[----:B------:R-:W-:-:S11]  /*7d950*/  PRMT R44, R44, 0x7773, RZ ;  /* 0x000077732c2c7816 */ /* 0x000fd600000000ff */
[----:B------:R-:W-:Y:S01]  /*7d960*/  @P2 STG.E.U8 desc[UR40][R20.64], R44 ;  /* 0x0000002c14002986 */ /* 0x000fe2000c101128 */
        /* <DEDUP_REMOVED lines=10> */
[C---:B------:R-:W-:Y:S01]  /*7da10*/  PRMT R3, R41.reuse, 0x7771, RZ ;  /* 0x0000777129037816 */ /* 0x040fe200000000ff */
[----:B0-----:R-:W3:Y:S04]  /*7da20*/  LDL.LU.64 R12, [R1+0x10a0] ;  /* 0x0010a000010c7983 */ /* 0x001ee80000300a00 */
[----:B----4-:R0:W-:Y:S02]  /*7da30*/  @P2 STG.E.U8 desc[UR40][R52.64], R3 ;  /* 0x0000000334002986 */ /* 0x0101e4000c101128 */
[----:B0-----:R-:W-:-:S02]  /*7da40*/  PRMT R3, R41, 0x7772, RZ ;  /* 0x0000777229037816 */ /* 0x001fc400000000ff */
[----:B------:R-:W4:Y:S01]  /*7da50*/  LDL.LU.64 R52, [R1+0x10b0] ;  /* 0x0010b00001347983 */ /* 0x000f220000300a00 */
[----:B------:R-:W-:-:S03]  /*7da60*/  PRMT R41, R41, 0x7773, RZ ;  /* 0x0000777329297816 */ /* 0x000fc600000000ff */
[----:B------:R0:W-:Y:S04]  /*7da70*/  @P6 STG.E.U8 desc[UR40][R16.64], R3 ;  /* 0x0000000310006986 */ /* 0x0001e8000c101128 */
[----:B------:R-:W-:Y:S01]  /*7da80*/  @P0 STG.E.U8 desc[UR40][R14.64], R41 ;  /* 0x000000290e000986 */ /* 0x000fe2000c101128 */
[----:B------:R-:W-:Y:S02]  /*7da90*/  ISETP.NE.AND P0, PT, R8, RZ, PT ;  /* 0x000000ff0800720c */ /* 0x000fe40003f05270 */
[----:B0-----:R-:W-:Y:S02]  /*7daa0*/  PRMT R3, R45, 0x7770, RZ ;  /* 0x000077702d037816 */ /* 0x001fe400000000ff */
[----:B------:R-:W-:Y:S02]  /*7dab0*/  LOP3.LUT P3, RZ, R57, 0x2, RZ, 0xc0, !PT ;  /* 0x0000000239ff7812 */ /* 0x000fe4000786c0ff */
[----:B------:R-:W-:-:S07]  /*7dac0*/  LOP3.LUT P1, RZ, R55, 0x10, RZ, 0xc0, !PT ;  /* 0x0000001037ff7812 */ /* 0x000fce000782c0ff */
[----:B--2---:R0:W-:Y:S04]  /*7dad0*/  @P0 STG.E.U8 desc[UR40][R48.64], R3 ;  /* 0x0000000330000986 */ /* 0x0041e8000c101128 */
[----:B0-----:R-:W2:Y:S01]  /*7dae0*/  LDL.LU.64 R48, [R1+0x10c0] ;  /* 0x0010c00001307983 */ /* 0x001ea20000300a00 */
[----:B------:R-:W-:Y:S02]  /*7daf0*/  ISETP.NE.AND P0, PT, R7, RZ, PT ;  /* 0x000000ff0700720c */ /* 0x000fe40003f05270 */
[C---:B------:R-:W-:Y:S01]  /*7db00*/  PRMT R3, R45.reuse, 0x7771, RZ ;  /* 0x000077712d037816 */ /* 0x040fe200000000ff */
[----:B------:R-:W2:Y:S10]  /*7db10*/  LDL.LU.64 R14, [R1+0x10b8] ;  /* 0x0010b800010e7983 */ /* 0x000eb40000300a00 */
[----:B------:R0:W-:Y:S02]  /*7db20*/  @P0 STG.E.U8 desc[UR40][R10.64], R3 ;  /* 0x000000030a000986 */ /* 0x0001e4000c101128 */
[----:B0-----:R-:W-:-:S02]  /*7db30*/  PRMT R3, R45, 0x7772, RZ ;  /* 0x000077722d037816 */ /* 0x001fc400000000ff */
[----:B------:R-:W-:-:S03]  /*7db40*/  PRMT R45, R45, 0x7773, RZ ;  /* 0x000077732d2d7816 */ /* 0x000fc600000000ff */
[----:B------:R-:W-:Y:S04]  /*7db50*/  @P3 STG.E.U8 desc[UR40][R50.64], R3 ;  /* 0x0000000332003986 */ /* 0x000fe8000c101128 */
[----:B---3--:R0:W-:Y:S04]  /*7db60*/  @P1 STG.E.U8 desc[UR40][R60.64], R45 ;  /* 0x0000002d3c001986 */ /* 0x0081e8000c101128 */
[----:B0-----:R-:W3:Y:S04]  /*7db70*/  LDL.LU.64 R60, [R1+0x10e0] ;  /* 0x0010e000013c7983 */ /* 0x001ee80000300a00 */
[----:B------:R-:W3:Y:S01]  /*7db80*/  LDL.LU.64 R10, [R1+0x10d8] ;  /* 0x0010d800010a7983 */ /* 0x000ee20000300a00 */
[----:B------:R-:W-:-:S03]  /*7db90*/  LOP3.LUT P4, RZ, R57, 0x1, RZ, 0xc0, !PT ;  /* 0x0000000139ff7812 */ /* 0x000fc6000788c0ff */
[----:B------:R-:W3:Y:S01]  /*7dba0*/  LDL.LU.64 R50, [R1+0x10f8] ;  /* 0x0010f80001327983 */ /* 0x000ee20000300a00 */
[----:B------:R-:W-:Y:S02]  /*7dbb0*/  PRMT R5, R42, 0x7770, RZ ;  /* 0x000077702a057816 */ /* 0x000fe400000000ff */
[C---:B------:R-:W-:Y:S02]  /*7dbc0*/  LOP3.LUT P5, RZ, R58.reuse, 0x80000000, RZ, 0xc0, !PT ;  /* 0x800000003aff7812 */ /* 0x040fe400078ac0ff */
[----:B------:R-:W-:Y:S02]  /*7dbd0*/  LOP3.LUT P2, RZ, R58, 0x40000000, RZ, 0xc0, !PT ;  /* 0x400000003aff7812 */ /* 0x000fe4000784c0ff */
[----:B------:R-:W-:-:S03]  /*7dbe0*/  PRMT R7, R42, 0x7772, RZ ;  /* 0x000077722a077816 */ /* 0x000fc600000000ff */
[----:B------:R0:W-:Y:S04]  /*7dbf0*/  @P4 STG.E.U8 desc[UR40][R12.64], R5 ;  /* 0x000000050c004986 */ /* 0x0001e8000c101128 */
[----:B0-----:R-:W3:Y:S01]  /*7dc00*/  LDL.LU.64 R12, [R1+0x10f0] ;  /* 0x0010f000010c7983 */ /* 0x001ee20000300a00 */
[----:B------:R-:W-:-:S05]  /*7dc10*/  PRMT R5, R42, 0x7771, RZ ;  /* 0x000077712a057816 */ /* 0x000fca00000000ff */
[----:B----4-:R0:W-:Y:S04]  /*7dc20*/  @P5 STG.E.U8 desc[UR40][R52.64], R5 ;  /* 0x0000000534005986 */ /* 0x0101e8000c101128 */
[----:B0-----:R-:W4:Y:S01]  /*7dc30*/  LDL.LU.64 R52, [R1+0x10e8] ;  /* 0x0010e80001347983 */ /* 0x001f220000300a00 */
[----:B------:R-:W-:Y:S02]  /*7dc40*/  LOP3.LUT P6, RZ, R55, 0x8, RZ, 0xc0, !PT ;  /* 0x0000000837ff7812 */ /* 0x000fe400078cc0ff */
[----:B------:R-:W-:Y:S02]  /*7dc50*/  PRMT R42, R42, 0x7773, RZ ;  /* 0x000077732a2a7816 */ /* 0x000fe400000000ff */
[----:B------:R-:W-:Y:S02]  /*7dc60*/  LOP3.LUT P0, RZ, R58, 0x20000000, RZ, 0xc0, !PT ;  /* 0x200000003aff7812 */ /* 0x000fe4000780c0ff */
[----:B------:R-:W-:Y:S01]  /*7dc70*/  PRMT R9, R46, 0x7770, RZ ;  /* 0x000077702e097816 */ /* 0x000fe200000000ff */
[----:B--2---:R0:W-:Y:S04]  /*7dc80*/  @P2 STG.E.U8 desc[UR40][R48.64], R7 ;  /* 0x0000000730002986 */ /* 0x0041e8000c101128 */
[----:B0-----:R-:W2:Y:S04]  /*7dc90*/  LDL.LU.64 R48, [R1+0x1100] ;  /* 0x0011000001307983 */ /* 0x001ea80000300a00 */
[----:B------:R-:W2:Y:S04]  /*7dca0*/  LDL.LU.64 R16, [R1+0x1118] ;  /* 0x0011180001107983 */ /* 0x000ea80000300a00 */
[----:B------:R0:W-:Y:S04]  /*7dcb0*/  @P6 STG.E.U8 desc[UR40][R14.64], R42 ;  /* 0x0000002a0e006986 */ /* 0x0001e8000c101128 */
[----:B0-----:R-:W2:Y:S04]  /*7dcc0*/  LDL.LU.64 R14, [R1+0x1110] ;  /* 0x00111000010e7983 */ /* 0x001ea80000300a00 */
        /* <DEDUP_REMOVED lines=10> */
[----:B0-----:R-:W-:Y:S02]  /*7dd70*/  PRMT R9, R46, 0x7772, RZ ;  /* 0x000077722e097816 */ /* 0x001fe400000000ff */
[----:B------:R-:W3:Y:S04]  /*7dd80*/  LDL.LU.64 R10, [R1+0x1120] ;  /* 0x00112000010a7983 */ /* 0x000ee80000300a00 */
[----:B------:R0:W-:Y:S01]  /*7dd90*/  @P1 STG.E.U8 desc[UR40][R50.64], R9 ;  /* 0x0000000932001986 */ /* 0x0001e2000c101128 */
[----:B------:R-:W-:Y:S02]  /*7dda0*/  ISETP.NE.AND P1, PT, R4, RZ, PT ;  /* 0x000000ff0400720c */ /* 0x000fe40003f25270 */
[----:B------:R-:W-:Y:S01]  /*7ddb0*/  PRMT R46, R46, 0x7773, RZ ;  /* 0x000077732e2e7816 */ /* 0x000fe200000000ff */
[----:B------:R-:W3:Y:S01]  /*7ddc0*/  LDL.LU.64 R18, [R1+0x1140] ;  /* 0x0011400001127983 */ /* 0x000ee20000300a00 */
[----:B------:R-:W-:-:S02]  /*7ddd0*/  LOP3.LUT P5, RZ, R59, 0x800000, RZ, 0xc0, !PT ;  /* 0x008000003bff7812 */ /* 0x000fc400078ac0ff */
[----:B------:R-:W-:-:S07]  /*7dde0*/  LOP3.LUT P4, RZ, R58, 0x2000000, RZ, 0xc0, !PT ;  /* 0x020000003aff7812 */ /* 0x000fce000788c0ff */
[----:B------:R1:W-:Y:S01]  /*7ddf0*/  @P1 STG.E.U8 desc[UR40][R12.64], R46 ;  /* 0x0000002e0c001986 */ /* 0x0003e2000c101128 */
[----:B------:R-:W-:Y:S02]  /*7de00*/  ISETP.NE.AND P1, PT, R3, RZ, PT ;  /* 0x000000ff0300720c */ /* 0x000fe40003f25270 */
[----:B------:R-:W-:Y:S01]  /*7de10*/  P2R R5, PR, RZ, 0x20 ;  /* 0x00000020ff057803 */ /* 0x000fe20000000000 */
[----:B0-----:R-:W3:Y:S01]  /*7de20*/  LDL.LU.64 R50, [R1+0x1138] ;  /* 0x0011380001327983 */ /* 0x001ee20000300a00 */
[----:B------:R-:W-:Y:S02]  /*7de30*/  LOP3.LUT P5, RZ, R55, 0x2, RZ, 0xc0, !PT ;  /* 0x0000000237ff7812 */ /* 0x000fe400078ac0ff */
[C---:B------:R-:W-:Y:S02]  /*7de40*/  PRMT R3, R43.reuse, 0x7770, RZ ;  /* 0x000077702b037816 */ /* 0x040fe400000000ff */
[----:B------:R-:W-:Y:S02]  /*7de50*/  P2R R6, PR, RZ, 0x20 ;  /* 0x00000020ff067803 */ /* 0x000fe40000000000 */
[----:B------:R-:W-:Y:S01]  /*7de60*/  LOP3.LUT P5, RZ, R58, 0x1000000, RZ, 0xc0, !PT ;  /* 0x010000003aff7812 */ /* 0x000fe200078ac0ff */
[----:B-1----:R-:W3:Y:S04]  /*7de70*/  LDL.LU R12, [R1+0x140] ;  /* 0x00014000010c7983 */ /* 0x002ee80000300800 */
[----:B----4-:R0:W-:Y:S02]  /*7de80*/  @P1 STG.E.U8 desc[UR40][R52.64], R3 ;  /* 0x0000000334001986 */ /* 0x0101e4000c101128 */
[----:B0-----:R-:W-:-:S02]  /*7de90*/  PRMT R3, R43, 0x7771, RZ ;  /* 0x000077712b037816 */ /* 0x001fc400000000ff */
[----:B------:R-:W4:Y:S04]  /*7dea0*/  LDL.LU.64 R52, [R1+0x1130] ;  /* 0x0011300001347983 */ /* 0x000f280000300a00 */
[----:B--2---:R0:W-:Y:S02]  /*7deb0*/  @P4 STG.E.U8 desc[UR40][R48.64], R3 ;  /* 0x0000000330004986 */ /* 0x0041e4000c101128 */
[----:B0-----:R-:W-:Y:S02]  /*7dec0*/  PRMT R3, R43, 0x7772, RZ ;  /* 0x000077722b037816 */ /* 0x001fe400000000ff */
[----:B------:R-:W2:Y:S04]  /*7ded0*/  LDL.LU.64 R48, [R1+0x1148] ;  /* 0x0011480001307983 */ /* 0x000ea80000300a00 */
[----:B------:R0:W-:Y:S01]  /*7dee0*/  @P5 STG.E.U8 desc[UR40][R16.64], R3 ;  /* 0x0000000310005986 */ /* 0x0001e2000c101128 */
[----:B------:R-:W-:-:S02]  /*7def0*/  ISETP.NE.AND P5, PT, R6, RZ, PT ;  /* 0x000000ff0600720c */ /* 0x000fc40003fa5270 */
[----:B------:R-:W-:Y:S01]  /*7df00*/  PRMT R43, R43, 0x7773, RZ ;  /* 0x000077732b2b7816 */ /* 0x000fe200000000ff */
[----:B------:R-:W2:Y:S01]  /*7df10*/  LDL.LU.64 R20, [R1+0x1108] ;  /* 0x0011080001147983 */ /* 0x000ea20000300a00 */
[----:B0-----:R-:W-:-:S03]  /*7df20*/  PRMT R3, R47, 0x7770, RZ ;  /* 0x000077702f037816 */ /* 0x001fc600000000ff */
[----:B------:R-:W2:Y:S06]  /*7df30*/  LDL.LU.64 R16, [R1+0x10a8] ;  /* 0x0010a80001107983 */ /* 0x000eac0000300a00 */
[----:B------:R-:W-:Y:S01]  /*7df40*/  @P5 STG.E.U8 desc[UR40][R14.64], R43 ;  /* 0x0000002b0e005986 */ /* 0x000fe2000c101128 */
[----:B------:R-:W-:-:S13]  /*7df50*/  ISETP.NE.AND P5, PT, R5, RZ, PT ;  /* 0x000000ff0500720c */ /* 0x000fda0003fa5270 */
[----:B---3--:R0:W-:Y:S04]  /*7df60*/  @P5 STG.E.U8 desc[UR40][R60.64], R3 ;  /* 0x000000033c005986 */ /* 0x0081e8000c101128 */
[----:B0-----:R-:W3:Y:S01]  /*7df70*/  LDL.LU.64 R60, [R1+0x1150] ;  /* 0x00115000013c7983 */ /* 0x001ee20000300a00 */
[C---:B------:R-:W-:Y:S02]  /*7df80*/  LOP3.LUT P6, RZ, R59.reuse, 0x100000, RZ, 0xc0, !PT ;  /* 0x001000003bff7812 */ /* 0x040fe400078cc0ff */
[----:B------:R-:W-:Y:S01]  /*7df90*/  LOP3.LUT P2, RZ, R59, 0x400000, RZ, 0xc0, !PT ;  /* 0x004000003bff7812 */ /* 0x000fe2000784c0ff */
[----:B------:R-:W3:Y:S01]  /*7dfa0*/  LDL.LU.64 R14, [R1+0x10d0] ;  /* 0x0010d000010e7983 */ /* 0x000ee20000300a00 */
[----:B------:R-:W-:Y:S02]  /*7dfb0*/  P2R R7, PR, RZ, 0x40 ;  /* 0x00000040ff077803 */ /* 0x000fe40000000000 */
[----:B------:R-:W-:-:S04]  /*7dfc0*/  LOP3.LUT P6, RZ, R55, 0x1, RZ, 0xc0, !PT ;  /* 0x0000000137ff7812 */ /* 0x000fc800078cc0ff */
[----:B------:R-:W-:Y:S02]  /*7dfd0*/  P2R R8, PR, RZ, 0x40 ;  /* 0x00000040ff087803 */ /* 0x000fe40000000000 */
[----:B------:R-:W-:Y:S02]  /*7dfe0*/  LOP3.LUT P6, RZ, R59, 0x200000, RZ, 0xc0, !PT ;  /* 0x002000003bff7812 */ /* 0x000fe400078cc0ff */
[----:B------:R-:W-:-:S05]  /*7dff0*/  PRMT R3, R47, 0x7771, RZ ;  /* 0x000077712f037816 */ /* 0x000fca00000000ff */
[----:B------:R0:W-:Y:S02]  /*7e000*/  @P2 STG.E.U8 desc[UR40][R10.64], R3 ;  /* 0x000000030a002986 */ /* 0x0001e4000c101128 */
[C---:B0-----:R-:W-:Y:S02]  /*7e010*/  PRMT R3, R47.reuse, 0x7772, RZ ;  /* 0x000077722f037816 */ /* 0x041fe400000000ff */
[----:B------:R-:W3:Y:S04]  /*7e020*/  LDL.LU.64 R10, [R1+0x10c8] ;  /* 0x0010c800010a7983 */ /* 0x000ee80000300a00 */
[----:B------:R0:W-:Y:S01]  /*7e030*/  @P6 STG.E.U8 desc[UR40][R18.64], R3 ;  /* 0x0000000312006986 */ /* 0x0001e2000c101128 */
[----:B------:R-:W-:Y:S02]  /*7e040*/  ISETP.NE.AND P6, PT, R8, RZ, PT ;  /* 0x000000ff0800720c */ /* 0x000fe40003fc5270 */
[----:B------:R-:W-:-:S11]  /*7e050*/  PRMT R47, R47, 0x7773, RZ ;  /* 0x000077732f2f7816 */ /* 0x000fd600000000ff */
[----:B------:R1:W-:Y:S01]  /*7e060*/  @P6 STG.E.U8 desc[UR40][R50.64], R47 ;  /* 0x0000002f32006986 */ /* 0x0003e2000c101128 */
[----:B------:R-:W-:-:S03]  /*7e070*/  ISETP.NE.AND P6, PT, R7, RZ, PT ;  /* 0x000000ff0700720c */ /* 0x000fc60003fc5270 */
[----:B------:R-:W4:Y:S01]  /*7e080*/  LDS.128 R4, [R0] ;  /* 0x0000000000047984 */ /* 0x000f220000000c00 */
[C---:B------:R-:W-:Y:S02]  /*7e090*/  LOP3.LUT P0, RZ, R59.reuse, 0x80000, RZ, 0xc0, !PT ;  /* 0x000800003bff7812 */ /* 0x040fe4000780c0ff */
[----:B0-----:R-:W-:Y:S01]  /*7e0a0*/  PRMT R3, R12, 0x7770, RZ ;  /* 0x000077700c037816 */ /* 0x001fe200000000ff */
[----:B-1----:R-:W3:Y:S06]  /*7e0b0*/  LDL.LU.64 R50, [R1+0xff8] ;  /* 0x000ff80001327983 */ /* 0x002eec0000300a00 */
[----:B----4-:R0:W-:Y:S04]  /*7e0c0*/  @P6 STG.E.U8 desc[UR40][R52.64], R3 ;  /* 0x0000000334006986 */ /* 0x0101e8000c101128 */
[----:B------:R-:W4:Y:S01]  /*7e0d0*/  LDL.LU R13, [R1+0x144] ;  /* 0x00014400010d7983 */ /* 0x000f220000300800 */
[----:B------:R-:W-:-:S02]  /*7e0e0*/  LOP3.LUT P3, RZ, R59, 0x40000, RZ, 0xc0, !PT ;  /* 0x000400003bff7812 */ /* 0x000fc4000786c0ff */
[----:B0-----:R-:W-:Y:S01]  /*7e0f0*/  PRMT R3, R12, 0x7771, RZ ;  /* 0x000077710c037816 */ /* 0x001fe200000000ff */
[----:B------:R-:W4:Y:S01]  /*7e100*/  LDL.LU.64 R52, [R1+0xf20] ;  /* 0x000f200001347983 */ /* 0x000f220000300a00 */
[----:B------:R-:W-:Y:S02]  /*7e110*/  LOP3.LUT P1, RZ, R59, 0x20000, RZ, 0xc0, !PT ;  /* 0x000200003bff7812 */ /* 0x000fe4000782c0ff */
[----:B------:R-:W-:Y:S01]  /*7e120*/  PRMT R0, R4, 0x7770, RZ ;  /* 0x0000777004007816 */ /* 0x000fe200000000ff */
[----:B--2---:R0:W-:Y:S01]  /*7e130*/  @P0 STG.E.U8 desc[UR40][R48.64], R3 ;  /* 0x0000000330000986 */ /* 0x0041e2000c101128 */
[----:B------:R-:W-:-:S03]  /*7e140*/  LOP3.LUT P0, RZ, R2, 0x80000000, RZ, 0xc0, !PT ;  /* 0x8000000002ff7812 */ /* 0x000fc6000780c0ff */
[----:B0-----:R-:W2:Y:S01]  /*7e150*/  LDL.LU.64 R48, [R1+0xe20] ;  /* 0x000e200001307983 */ /* 0x001ea20000300a00 */
[----:B------:R-:W-:-:S05]  /*7e160*/  PRMT R3, R12, 0x7772, RZ ;  /* 0x000077720c037816 */ /* 0x000fca00000000ff */
[----:B------:R0:W-:Y:S02]  /*7e170*/  @P3 STG.E.U8 desc[UR40][R20.64], R3 ;  /* 0x0000000314003986 */ /* 0x0001e4000c101128 */
[----:B0-----:R-:W-:-:S05]  /*7e180*/  PRMT R3, R12, 0x7773, RZ ;  /* 0x000077730c037816 */ /* 0x001fca00000000ff */
[----:B------:R-:W-:Y:S04]  /*7e190*/  @P0 STG.E.U8 desc[UR40][R16.64], R3 ;  /* 0x0000000310000986 */ /* 0x000fe8000c101128 */
[----:B---3--:R0:W-:Y:S04]  /*7e1a0*/  @P1 STG.E.U8 desc[UR40][R60.64], R0 ;  /* 0x000000003c001986 */ /* 0x0081e8000c101128 */
[----:B0-----:R-:W3:Y:S01]  /*7e1b0*/  LDL.LU.64 R60, [R1+0xcb8] ;  /* 0x000cb800013c7983 */ /* 0x001ee20000300a00 */
[C---:B------:R-:W-:Y:S02]  /*7e1c0*/  LOP3.LUT P0, RZ, R59.reuse, 0x10000, RZ, 0xc0, !PT ;  /* 0x000100003bff7812 */ /* 0x040fe4000780c0ff */
[----:B------:R-:W-:Y:S01]  /*7e1d0*/  LOP3.LUT P4, RZ, R59, 0x8000, RZ, 0xc0, !PT ;  /* 0x000080003bff7812 */ /* 0x000fe2000788c0ff */
[----:B------:R-:W3:Y:S01]  /*7e1e0*/  LDL.LU.64 R18, [R1+0xbd0] ;  /* 0x000bd00001127983 */ /* 0x000ee20000300a00 */
[----:B------:R-:W-:-:S02]  /*7e1f0*/  LOP3.LUT P1, RZ, R2, 0x40000000, RZ, 0xc0, !PT ;  /* 0x4000000002ff7812 */ /* 0x000fc4000782c0ff */
[C---:B------:R-:W-:Y:S01]  /*7e200*/  LOP3.LUT P2, RZ, R59.reuse, 0x4000, RZ, 0xc0, !PT ;  /* 0x000040003bff7812 */ /* 0x040fe2000784c0ff */
[----:B------:R-:W3:Y:S01]  /*7e210*/  LDL.LU.64 R20, [R1+0xac8] ;  /* 0x000ac80001147983 */ /* 0x000ee20000300a00 */
[C---:B------:R-:W-:Y:S02]  /*7e220*/  PRMT R0, R4.reuse, 0x7771, RZ ;  /* 0x0000777104007816 */ /* 0x040fe400000000ff */
[----:B------:R-:W-:Y:S01]  /*7e230*/  LOP3.LUT P5, RZ, R59, 0x2000, RZ, 0xc0, !PT ;  /* 0x000020003bff7812 */ /* 0x000fe200078ac0ff */
[----:B------:R-:W3:Y:S04]  /*7e240*/  LDL.LU.64 R16, [R1+0x8d8] ;  /* 0x0008d80001107983 */ /* 0x000ee80000300a00 */
[----:B------:R0:W-:Y:S02]  /*7e250*/  @P0 STG.E.U8 desc[UR40][R14.64], R0 ;  /* 0x000000000e000986 */ /* 0x0001e4000c101128 */
[----:B0-----:R-:W-:-:S02]  /*7e260*/  PRMT R0, R4, 0x7772, RZ ;  /* 0x0000777204007816 */ /* 0x001fc400000000ff */
[----:B------:R-:W3:Y:S01]  /*7e270*/  LDL.LU.64 R14, [R1+0x7d0] ;  /* 0x0007d000010e7983 */ /* 0x000ee20000300a00 */
[----:B------:R-:W-:-:S03]  /*7e280*/  PRMT R4, R4, 0x7773, RZ ;  /* 0x0000777304047816 */ /* 0x000fc600000000ff */
[----:B------:R-:W-:Y:S01]  /*7e290*/  @P4 STG.E.U8 desc[UR40][R10.64], R0 ;  /* 0x000000000a004986 */ /* 0x000fe2000c101128 */
[----:B------:R-:W-:-:S03]  /*7e2a0*/  LOP3.LUT P6, RZ, R59, 0x1000, RZ, 0xc0, !PT ;  /* 0x000010003bff7812 */ /* 0x000fc600078cc0ff */
[----:B------:R0:W-:Y:S01]  /*7e2b0*/  @P1 STG.E.U8 desc[UR40][R50.64], R4 ;  /* 0x0000000432001986 */ /* 0x0001e2000c101128 */
[C---:B----4-:R-:W-:Y:S02]  /*7e2c0*/  PRMT R8, R13.reuse, 0x7770, RZ ;  /* 0x000077700d087816 */ /* 0x050fe400000000ff */
[C---:B------:R-:W-:Y:S01]  /*7e2d0*/  PRMT R3, R13.reuse, 0x7771, RZ ;  /* 0x000077710d037816 */ /* 0x040fe200000000ff */
[----:B0-----:R-:W4:Y:S04]  /*7e2e0*/  LDL.LU.64 R50, [R1+0x538] ;  /* 0x0005380001327983 */ /* 0x001f280000300a00 */
[----:B------:R0:W-:Y:S04]  /*7e2f0*/  @P2 STG.E.U8 desc[UR40][R52.64], R8 ;  /* 0x0000000834002986 */ /* 0x0001e8000c101128 */
[----:B0-----:R-:W4:Y:S01]  /*7e300*/  LDL.LU.64 R52, [R1+0x420] ;  /* 0x0004200001347983 */ /* 0x001f220000300a00 */
[----:B------:R-:W-:-:S03]  /*7e310*/  PRMT R9, R13, 0x7772, RZ ;  /* 0x000077720d097816 */ /* 0x000fc600000000ff */
[----:B--2---:R0:W-:Y:S04]  /*7e320*/  @P5 STG.E.U8 desc[UR40][R48.64], R3 ;  /* 0x0000000330005986 */ /* 0x0041e8000c101128 */
[----:B0-----:R-:W2:Y:S04]  /*7e330*/  LDL.LU.64 R48, [R1+0x318] ;  /* 0x0003180001307983 */ /* 0x001ea80000300a00 */
[----:B------:R-:W2:Y:S04]  /*7e340*/  LDL.LU R54, [R1+0x148] ;  /* 0x0001480001367983 */ /* 0x000ea80000300800 */
[----:B---3--:R0:W-:Y:S04]  /*7e350*/  @P6 STG.E.U8 desc[UR40][R60.64], R9 ;  /* 0x000000093c006986 */ /* 0x0081e8000c101128 */
[----:B0-----:R-:W3:Y:S04]  /*7e360*/  LDL.LU.64 R60, [R1+0x250] ;  /* 0x00025000013c7983 */ /* 0x001ee80000300a00 */
[----:B------:R-:W3:Y:S04]  /*7e370*/  LDL.LU.64 R26, [R1+0x1a0] ;  /* 0x0001a000011a7983 */ /* 0x000ee80000300a00 */
[----:B------:R-:W3:Y:S01]  /*7e380*/  LDL.LU.64 R28, [R1+0x198] ;  /* 0x00019800011c7983 */ /* 0x000ee20000300a00 */
[----:B------:R-:W-:-:S03]  /*7e390*/  LOP3.LUT P2, RZ, R2, 0x20000000, RZ, 0xc0, !PT ;  /* 0x2000000002ff7812 */ /* 0x000fc6000784c0ff */
[----:B------:R-:W3:Y:S01]  /*7e3a0*/  LDL.LU.64 R24, [R1+0x190] ;  /* 0x0001900001187983 */ /* 0x000ee20000300a00 */
[----:B------:R-:W-:Y:S02]  /*7e3b0*/  LOP3.LUT P3, RZ, R59, 0x800, RZ, 0xc0, !PT ;  /* 0x000008003bff7812 */ /* 0x000fe4000786c0ff */
[----:B------:R-:W-:Y:S01]  /*7e3c0*/  PRMT R10, R13, 0x7773, RZ ;  /* 0x000077730d0a7816 */ /* 0x000fe200000000ff */
[----:B------:R-:W3:Y:S01]  /*7e3d0*/  LDL.LU.64 R22, [R1+0x188] ;  /* 0x0001880001167983 */ /* 0x000ee20000300a00 */
[----:B------:R-:W-:Y:S02]  /*7e3e0*/  PRMT R11, R5, 0x7770, RZ ;  /* 0x00007770050b7816 */ /* 0x000fe400000000ff */
[----:B------:R-:W-:-:S03]  /*7e3f0*/  LOP3.LUT P4, RZ, R59, 0x40, RZ, 0xc0, !PT ;  /* 0x000000403bff7812 */ /* 0x000fc6000788c0ff */
[----:B------:R0:W-:Y:S01]  /*7e400*/  @P2 STG.E.U8 desc[UR40][R18.64], R10 ;  /* 0x0000000a12002986 */ /* 0x0001e2000c101128 */
[C---:B------:R-:W-:Y:S02]  /*7e410*/  LOP3.LUT P2, RZ, R59.reuse, 0x400, RZ, 0xc0, !PT ;  /* 0x000004003bff7812 */ /* 0x040fe4000784c0ff */
[C---:B------:R-:W-:Y:S01]  /*7e420*/  LOP3.LUT P1, RZ, R59.reuse, 0x200, RZ, 0xc0, !PT ;  /* 0x000002003bff7812 */ /* 0x040fe2000782c0ff */
[----:B------:R1:W-:Y:S01]  /*7e430*/  @P3 STG.E.U8 desc[UR40][R20.64], R11 ;  /* 0x0000000b14003986 */ /* 0x0003e2000c101128 */
[----:B------:R-:W-:Y:S02]  /*7e440*/  LOP3.LUT P3, RZ, R2, 0x10000000, RZ, 0xc0, !PT ;  /* 0x1000000002ff7812 */ /* 0x000fe4000786c0ff */
[C---:B------:R-:W-:Y:S02]  /*7e450*/  LOP3.LUT P0, RZ, R59.reuse, 0x100, RZ, 0xc0, !PT ;  /* 0x000001003bff7812 */ /* 0x040fe4000780c0ff */
[----:B------:R-:W-:Y:S02]  /*7e460*/  P2R R0, PR, RZ, 0x10 ;  /* 0x00000010ff007803 */ /* 0x000fe40000000000 */
[----:B------:R-:W-:Y:S01]  /*7e470*/  LOP3.LUT P4, RZ, R59, 0x80, RZ, 0xc0, !PT ;  /* 0x000000803bff7812 */ /* 0x000fe2000788c0ff */
[----:B0-----:R-:W3:Y:S01]  /*7e480*/  LDL.LU.64 R18, [R1+0x180] ;  /* 0x0001800001127983 */ /* 0x001ee20000300a00 */
[----:B------:R-:W-:-:S02]  /*7e490*/  PRMT R4, R5, 0x7771, RZ ;  /* 0x0000777105047816 */ /* 0x000fc400000000ff */
[C---:B------:R-:W-:Y:S01]  /*7e4a0*/  PRMT R8, R5.reuse, 0x7772, RZ ;  /* 0x0000777205087816 */ /* 0x040fe200000000ff */
[----:B-1----:R-:W3:Y:S01]  /*7e4b0*/  LDL.LU.64 R20, [R1+0x178] ;  /* 0x0001780001147983 */ /* 0x002ee20000300a00 */
[----:B------:R-:W-:-:S03]  /*7e4c0*/  PRMT R5, R5, 0x7773, RZ ;  /* 0x0000777305057816 */ /* 0x000fc600000000ff */
[----:B------:R-:W3:Y:S04]  /*7e4d0*/  LDL.LU R13, [R1+0x14c] ;  /* 0x00014c00010d7983 */ /* 0x000ee80000300800 */
[----:B------:R0:W-:Y:S04]  /*7e4e0*/  @P2 STG.E.U8 desc[UR40][R16.64], R4 ;  /* 0x0000000410002986 */ /* 0x0001e8000c101128 */
[----:B------:R1:W-:Y:S04]  /*7e4f0*/  @P1 STG.E.U8 desc[UR40][R14.64], R8 ;  /* 0x000000080e001986 */ /* 0x0003e8000c101128 */
[----:B----4-:R4:W-:Y:S04]  /*7e500*/  @P3 STG.E.U8 desc[UR40][R50.64], R5 ;  /* 0x0000000532003986 */ /* 0x0109e8000c101128 */
[----:B0-----:R-:W3:Y:S04]  /*7e510*/  LDL.LU.64 R16, [R1+0x170] ;  /* 0x0001700001107983 */ /* 0x001ee80000300a00 */
[----:B-1----:R-:W3:Y:S04]  /*7e520*/  LDL.LU.64 R14, [R1+0x168] ;  /* 0x00016800010e7983 */ /* 0x002ee80000300a00 */
[----:B----4-:R-:W4:Y:S01]  /*7e530*/  LDL.LU.64 R50, [R1+0x160] ;  /* 0x0001600001327983 */ /* 0x010f220000300a00 */
[----:B--2---:R-:W-:-:S02]  /*7e540*/  PRMT R9, R54, 0x7770, RZ ;  /* 0x0000777036097816 */ /* 0x004fc400000000ff */
[----:B------:R-:W-:-:S03]  /*7e550*/  PRMT R10, R54, 0x7771, RZ ;  /* 0x00007771360a7816 */ /* 0x000fc600000000ff */
[----:B------:R0:W-:Y:S04]  /*7e560*/  @P0 STG.E.U8 desc[UR40][R52.64], R9 ;  /* 0x0000000934000986 */ /* 0x0001e8000c101128 */
[----:B------:R1:W-:Y:S01]  /*7e570*/  @P4 STG.E.U8 desc[UR40][R48.64], R10 ;  /* 0x0000000a30004986 */ /* 0x0003e2000c101128 */
[----:B------:R-:W-:Y:S02]  /*7e580*/  ISETP.NE.AND P4, PT, R0, RZ, PT ;  /* 0x000000ff0000720c */ /* 0x000fe40003f85270 */
[----:B------:R-:W-:Y:S01]  /*7e590*/  PRMT R0, R54, 0x7772, RZ ;  /* 0x0000777236007816 */ /* 0x000fe200000000ff */
[----:B0-----:R-:W2:Y:S04]  /*7e5a0*/  LDL.LU.64 R52, [R1+0x1168] ;  /* 0x0011680001347983 */ /* 0x001ea80000300a00 */
[----:B-1----:R-:W2:Y:S06]  /*7e5b0*/  LDL.LU.64 R48, [R1+0x1160] ;  /* 0x0011600001307983 */ /* 0x002eac0000300a00 */
[----:B---3--:R0:W-:Y:S04]  /*7e5c0*/  @P4 STG.E.U8 desc[UR40][R60.64], R0 ;  /* 0x000000003c004986 */ /* 0x0081e8000c101128 */
[----:B0-----:R-:W3:Y:S01]  /*7e5d0*/  LDL.LU.64 R60, [R1+0x1158] ;  /* 0x00115800013c7983 */ /* 0x001ee20000300a00 */
[----:B------:R-:W-:-:S04]  /*7e5e0*/  LOP3.LUT P5, RZ, R59, 0x8, RZ, 0xc0, !PT ;  /* 0x000000083bff7812 */ /* 0x000fc800078ac0ff */
[----:B------:R-:W-:Y:S02]  /*7e5f0*/  P2R R3, PR, RZ, 0x20 ;  /* 0x00000020ff037803 */ /* 0x000fe40000000000 */
[C---:B------:R-:W-:Y:S02]  /*7e600*/  LOP3.LUT P5, RZ, R59.reuse, 0x10, RZ, 0xc0, !PT ;  /* 0x000000103bff7812 */ /* 0x040fe400078ac0ff */
[----:B------:R-:W-:Y:S02]  /*7e610*/  LOP3.LUT P4, RZ, R2, 0x8000000, RZ, 0xc0, !PT ;  /* 0x0800000002ff7812 */ /* 0x000fe4000788c0ff */
[----:B------:R-:W-:Y:S02]  /*7e620*/  P2R R12, PR, RZ, 0x20 ;  /* 0x00000020ff0c7803 */ /* 0x000fe40000000000 */
[----:B------:R-:W-:Y:S02]  /*7e630*/  LOP3.LUT P5, RZ, R59, 0x20, RZ, 0xc0, !PT ;  /* 0x000000203bff7812 */ /* 0x000fe400078ac0ff */
[----:B------:R-:W-:-:S02]  /*7e640*/  PRMT R4, R54, 0x7773, RZ ;  /* 0x0000777336047816 */ /* 0x000fc400000000ff */
[----:B------:R-:W-:-:S05]  /*7e650*/  PRMT R8, R6, 0x7770, RZ ;  /* 0x0000777006087816 */ /* 0x000fca00000000ff */
[----:B------:R0:W-:Y:S04]  /*7e660*/  @P4 STG.E.U8 desc[UR40][R26.64], R4 ;  /* 0x000000041a004986 */ /* 0x0001e8000c101128 */
[----:B------:R1:W-:Y:S01]  /*7e670*/  @P5 STG.E.U8 desc[UR40][R28.64], R8 ;  /* 0x000000081c005986 */ /* 0x0003e2000c101128 */
[----:B------:R-:W-:Y:S02]  /*7e680*/  ISETP.NE.AND P5, PT, R12, RZ, PT ;  /* 0x000000ff0c00720c */ /* 0x000fe40003fa5270 */
[----:B------:R-:W-:-:S11]  /*7e690*/  PRMT R5, R6, 0x7771, RZ ;  /* 0x0000777106057816 */ /* 0x000fd600000000ff */
[----:B------:R0:W-:Y:S01]  /*7e6a0*/  @P5 STG.E.U8 desc[UR40][R24.64], R5 ;  /* 0x0000000518005986 */ /* 0x0001e2000c101128 */
[----:B------:R-:W-:Y:S02]  /*7e6b0*/  ISETP.NE.AND P5, PT, R3, RZ, PT ;  /* 0x000000ff0300720c */ /* 0x000fe40003fa5270 */
[----:B------:R-:W-:Y:S02]  /*7e6c0*/  PRMT R3, R6, 0x7772, RZ ;  /* 0x0000777206037816 */ /* 0x000fe400000000ff */
[----:B------:R-:W-:-:S09]  /*7e6d0*/  LOP3.LUT P6, RZ, R59, 0x4, RZ, 0xc0, !PT ;  /* 0x000000043bff7812 */ /* 0x000fd200078cc0ff */
[----:B------:R0:W-:Y:S01]  /*7e6e0*/  @P5 STG.E.U8 desc[UR40][R22.64], R3 ;  /* 0x0000000316005986 */ /* 0x0001e2000c101128 */
[----:B------:R-:W-:Y:S02]  /*7e6f0*/  LOP3.LUT P5, RZ, R2, 0x4000000, RZ, 0xc0, !PT ;  /* 0x0400000002ff7812 */ /* 0x000fe400078ac0ff */
[----:B------:R-:W-:Y:S02]  /*7e700*/  PRMT R6, R6, 0x7773, RZ ;  /* 0x0000777306067816 */ /* 0x000fe400000000ff */
[----:B------:R-:W-:Y:S02]  /*7e710*/  PRMT R0, R13, 0x7770, RZ ;  /* 0x000077700d007816 */ /* 0x000fe400000000ff */
[----:B------:R-:W-:Y:S02]  /*7e720*/  LOP3.LUT P4, RZ, R59, 0x1, RZ, 0xc0, !PT ;  /* 0x000000013bff7812 */ /* 0x000fe4000788c0ff */
[----:B------:R-:W-:-:S05]  /*7e730*/  LOP3.LUT P3, RZ, R2, 0x400000, RZ, 0xc0, !PT ;  /* 0x0040000002ff7812 */ /* 0x000fca000786c0ff */
[----:B------:R0:W-:Y:S01]  /*7e740*/  @P5 STG.E.U8 desc[UR40][R18.64], R6 ;  /* 0x0000000612005986 */ /* 0x0001e2000c101128 */
[----:B------:R-:W-:-:S03]  /*7e750*/  LOP3.LUT P5, RZ, R59, 0x2, RZ, 0xc0, !PT ;  /* 0x000000023bff7812 */ /* 0x000fc600078ac0ff */
[----:B------:R1:W-:Y:S01]  /*7e760*/  @P6 STG.E.U8 desc[UR40][R20.64], R0 ;  /* 0x0000000014006986 */ /* 0x0003e2000c101128 */
[C---:B------:R-:W-:Y:S02]  /*7e770*/  LOP3.LUT P6, RZ, R2.reuse, 0x2000000, RZ, 0xc0, !PT ;  /* 0x0200000002ff7812 */ /* 0x040fe400078cc0ff */
[C---:B------:R-:W-:Y:S02]  /*7e780*/  LOP3.LUT P2, RZ, R2.reuse, 0x200000, RZ, 0xc0, !PT ;  /* 0x0020000002ff7812 */ /* 0x040fe4000784c0ff */
[C---:B------:R-:W-:Y:S02]  /*7e790*/  LOP3.LUT P1, RZ, R2.reuse, 0x100000, RZ, 0xc0, !PT ;  /* 0x0010000002ff7812 */ /* 0x040fe4000782c0ff */
[----:B------:R-:W-:Y:S02]  /*7e7a0*/  LOP3.LUT P0, RZ, R2, 0x10000, RZ, 0xc0, !PT ;  /* 0x0001000002ff7812 */ /* 0x000fe4000780c0ff */
[C---:B------:R-:W-:Y:S02]  /*7e7b0*/  PRMT R2, R13.reuse, 0x7771, RZ ;  /* 0x000077710d027816 */ /* 0x040fe400000000ff */
[----:B0-----:R-:W-:-:S02]  /*7e7c0*/  PRMT R4, R13, 0x7772, RZ ;  /* 0x000077720d047816 */ /* 0x001fc400000000ff */
[----:B-1----:R-:W-:Y:S02]  /*7e7d0*/  PRMT R8, R13, 0x7773, RZ ;  /* 0x000077730d087816 */ /* 0x002fe400000000ff */
[C---:B------:R-:W-:Y:S01]  /*7e7e0*/  PRMT R9, R7.reuse, 0x7770, RZ ;  /* 0x0000777007097816 */ /* 0x040fe200000000ff */
[----:B------:R0:W-:Y:S01]  /*7e7f0*/  @P5 STG.E.U8 desc[UR40][R16.64], R2 ;  /* 0x0000000210005986 */ /* 0x0001e2000c101128 */
[C---:B------:R-:W-:Y:S02]  /*7e800*/  PRMT R5, R7.reuse, 0x7771, RZ ;  /* 0x0000777107057816 */ /* 0x040fe400000000ff */
[C---:B------:R-:W-:Y:S01]  /*7e810*/  PRMT R10, R7.reuse, 0x7772, RZ ;  /* 0x00007772070a7816 */ /* 0x040fe200000000ff */
[----:B------:R0:W-:Y:S04]  /*7e820*/  @P4 STG.E.U8 desc[UR40][R14.64], R4 ;  /* 0x000000040e004986 */ /* 0x0001e8000c101128 */
[----:B----4-:R0:W-:Y:S01]  /*7e830*/  @P6 STG.E.U8 desc[UR40][R50.64], R8 ;  /* 0x0000000832006986 */ /* 0x0101e2000c101128 */
[----:B------:R-:W-:-:S03]  /*7e840*/  PRMT R7, R7, 0x7773, RZ ;  /* 0x0000777307077816 */ /* 0x000fc600000000ff */
[----:B--2---:R0:W-:Y:S04]  /*7e850*/  @P3 STG.E.U8 desc[UR40][R52.64], R9 ;  /* 0x0000000934003986 */ /* 0x0041e8000c101128 */
[----:B------:R0:W-:Y:S04]  /*7e860*/  @P2 STG.E.U8 desc[UR40][R48.64], R5 ;  /* 0x0000000530002986 */ /* 0x0001e8000c101128 */
[----:B---3--:R0:W-:Y:S01]  /*7e870*/  @P1 STG.E.U8 desc[UR40][R60.64], R10 ;  /* 0x0000000a3c001986 */ /* 0x0081e2000c101128 */
[----:B------:R-:W-:Y:S05]  /*7e880*/  @!P0 EXIT ;  /* 0x000000000000894d */ /* 0x000fea0003800000 */
[----:B0-----:R-:W2:Y:S04]  /*7e890*/  LDL.LU.64 R60, [R1+0xfb0] ;  /* 0x000fb000013c7983 */ /* 0x001ea80000300a00 */
[----:B--2---:R-:W-:Y:S01]  /*7e8a0*/  STG.E.U8 desc[UR40][R60.64], R7 ;  /* 0x000000073c007986 */ /* 0x004fe2000c101128 */
[----:B------:R-:W-:Y:S05]  /*7e8b0*/  EXIT ;  /* 0x000000000000794d */ /* 0x000fea0003800000 */
.L_x_2:
[----:B------:R-:W-:-:S00]  /*7e8c0*/  BRA `(.L_x_2) ;  /* 0xfffffffc00fc7947 */ /* 0x000fc0000383ffff */
[----:B------:R-:W-:-:S00]  /*7e8d0*/  NOP ;  /* 0x0000000000007918 */ /* 0x000fc00000000000 */
        /* <DEDUP_REMOVED lines=10> */
.L_x_3:


//--------------------- .nv.shared.matmul_kernel  --------------------------
	.section	.nv.shared.matmul_kernel,"aw",@nobits
	.sectionflags	@""
	.align	16
	.zero		1024


//--------------------- .nv.shared.reserved.0     --------------------------
	.section	.nv.shared.reserved.0,"aw",@nobits
	.weak		__nv_reservedSMEM_offset_0_alias
	.size		__nv_reservedSMEM_offset_0_alias, 0, 64
	.other		__nv_reservedSMEM_offset_0_alias,@"STO_CUDA_RESERVED_SHARED STV_DEFAULT"
__nv_reservedSMEM_offset_0_alias:
	.zero		0
	.zero		64


//--------------------- .nv.constant0.matmul_kernel --------------------------
	.section	.nv.constant0.matmul_kernel,"a",@progbits
	.sectionflags	@""
	.align	4
.nv.constant0.matmul_kernel:
	.zero		976


//--------------------- SYMBOLS --------------------------

	.type		.nv.reservedSmem.offset0,@object
	.size		.nv.reservedSmem.offset0,0x4
	.type		.nv.reservedSmem.cap,@object
	.size		.nv.reservedSmem.cap,0x4
